def matmul_kernel(
    a_ptr,
    b_ptr,
    c_ptr,
    M,
    N,
    K,
    stride_am,
    stride_ak,
    stride_bk,
    stride_bn,
    stride_cm,
    stride_cn,
    BLOCK_M: tl.constexpr,
    BLOCK_N: tl.constexpr,
    BLOCK_K: tl.constexpr,
    GROUP_M: tl.constexpr,
):
    pid = tl.program_id(axis=0)
    num_pid_m = tl.cdiv(M, BLOCK_M)
    num_pid_n = tl.cdiv(N, BLOCK_N)
    num_pid_in_group = GROUP_M * num_pid_n
    group_id = pid // num_pid_in_group
    first_pid_m = group_id * GROUP_M
    group_size_m = min(num_pid_m - first_pid_m, GROUP_M)
    pid_m = first_pid_m + ((pid % num_pid_in_group) % group_size_m)
    pid_n = (pid % num_pid_in_group) // group_size_m

    offs_am = (pid_m * BLOCK_M + tl.arange(0, BLOCK_M)) % M
    offs_bn = (pid_n * BLOCK_N + tl.arange(0, BLOCK_N)) % N
    offs_k = tl.arange(0, BLOCK_K)
    a_ptrs = a_ptr + offs_am[:, None] * stride_am + offs_k[None, :] * stride_ak
    b_ptrs = b_ptr + offs_k[:, None] * stride_bk + offs_bn[None, :] * stride_bn

    acc = tl.zeros((BLOCK_M, BLOCK_N), dtype=tl.float32)
    for kk in range(0, tl.cdiv(K, BLOCK_K)):
        a = tl.load(a_ptrs, mask=offs_k[None, :] < K - kk * BLOCK_K, other=0.0)
        b = tl.load(b_ptrs, mask=offs_k[:, None] < K - kk * BLOCK_K, other=0.0)
        acc = tl.dot(a, b, acc)
        a_ptrs += BLOCK_K * stride_ak
        b_ptrs += BLOCK_K * stride_bk

    c = acc.to(c_ptr.dtype.element_ty)
    offs_cm = pid_m * BLOCK_M + tl.arange(0, BLOCK_M)
    offs_cn = pid_n * BLOCK_N + tl.arange(0, BLOCK_N)
    c_ptrs = c_ptr + offs_cm[:, None] * stride_cm + offs_cn[None, :] * stride_cn
    mask = (offs_cm[:, None] < M) & (offs_cn[None, :] < N)
    tl.store(c_ptrs, c, mask=mask)

# config = {"BLOCK_K": 32, "BLOCK_M": 256, "BLOCK_N": 128, "GROUP_M": 8, "arch": "sm_90", "dtype": "fp32", "num_ctas": 1, "num_stages": 3, "num_warps": 4}
# arch = sm_90


// ===== COMPILED SASS (sm_90a) =====

	.target	sm_90a

	.elftype	@"ET_EXEC"


//--------------------- .note.nv.tkinfo           --------------------------
	.section	.note.nv.tkinfo,"",@"SHT_NOTE"
	.sectionflags	@"SHF_NOTE_NV_TKINFO"
	.tkinfo
        /*0018*/ 	.word	0x00000002
        /*0030*/ 	.string	""
        /*0030*/ 	.string	"ptxas"
        /*0030*/ 	.string	"Cuda compilation tools, release 13.0, V13.0.88"
        /*0030*/ 	.string	"Build cuda_13.0.r13.0/compiler.36424714_0"
        /*0030*/ 	.string	"-v  -suppress-debug-info  -lineinfo  -arch sm_90a "



//--------------------- .note.nv.cuinfo           --------------------------
	.section	.note.nv.cuinfo,"",@"SHT_NOTE"
	.sectionflags	@"SHF_NOTE_NV_CUINFO"
        /*0018*/ 	.short	0x0002
        /*001a*/ 	.short	0x005a
        /*001c*/ 	.short	0x0082
	.zero		2


//--------------------- .nv.info                  --------------------------
	.section	.nv.info,"",@"SHT_CUDA_INFO"
	.align	4


	//----- nvinfo : EIATTR_REGCOUNT
	.align		4
        /*0000*/ 	.byte	0x04, 0x2f
        /*0002*/ 	.short	(.L_1 - .L_0)
	.align		4
.L_0:
        /*0004*/ 	.word	index@(matmul_kernel)
        /*0008*/ 	.word	0x000000ff


	//----- nvinfo : EIATTR_FRAME_SIZE
	.align		4
.L_1:
        /*000c*/ 	.byte	0x04, 0x11
        /*000e*/ 	.short	(.L_3 - .L_2)
	.align		4
.L_2:
        /*0010*/ 	.word	index@(matmul_kernel)
        /*0014*/ 	.word	0x000004c8


	//----- nvinfo : EIATTR_MIN_STACK_SIZE
	.align		4
.L_3:
        /*0018*/ 	.byte	0x04, 0x12
        /*001a*/ 	.short	(.L_5 - .L_4)
	.align		4
.L_4:
        /*001c*/ 	.word	index@(matmul_kernel)
        /*0020*/ 	.word	0x000004c8
.L_5:


//--------------------- .nv.compat                --------------------------
	.section	.nv.compat,"",@"SHT_CUDA_COMPAT_INFO"
	.align	4
        /*0000*/ 	.byte	0x02, 0x09, 0x01, 0x00, 0x02, 0x02, 0x04, 0x00, 0x02, 0x05, 0x05, 0x00, 0x03, 0x07, 0x01, 0x01
        /*0010*/ 	.byte	0x02, 0x03, 0x00, 0x00, 0x02, 0x06, 0x01, 0x00, 0x04, 0x0b, 0x08, 0x00, 0x00, 0x00, 0x00, 0x00
        /*0020*/ 	.byte	0x00, 0x00, 0x00, 0x00


//--------------------- .nv.info.matmul_kernel    --------------------------
	.section	.nv.info.matmul_kernel,"",@"SHT_CUDA_INFO"
	.sectionflags	@""
	.align	4


	//----- nvinfo : EIATTR_CUDA_API_VERSION
	.align		4
        /*0000*/ 	.byte	0x04, 0x37
        /*0002*/ 	.short	(.L_7 - .L_6)
.L_6:
        /*0004*/ 	.word	0x00000082


	//----- nvinfo : EIATTR_KPARAM_INFO
	.align		4
.L_7:
        /*0008*/ 	.byte	0x04, 0x17
        /*000a*/ 	.short	(.L_9 - .L_8)
.L_8:
        /*000c*/ 	.word	0x00000000
        /*0010*/ 	.short	0x000d
        /*0012*/ 	.short	0x0048
        /*0014*/ 	.byte	0x00, 0xf4, 0x21, 0x00


	//----- nvinfo : EIATTR_KPARAM_INFO
	.align		4
.L_9:
        /*0018*/ 	.byte	0x04, 0x17
        /*001a*/ 	.short	(.L_11 - .L_10)
.L_10:
        /*001c*/ 	.word	0x00000000
        /*0020*/ 	.short	0x000c
        /*0022*/ 	.short	0x0040
        /*0024*/ 	.byte	0x00, 0xf4, 0x21, 0x00


	//----- nvinfo : EIATTR_KPARAM_INFO
	.align		4
.L_11:
        /*0028*/ 	.byte	0x04, 0x17
        /*002a*/ 	.short	(.L_13 - .L_12)
.L_12:
        /*002c*/ 	.word	0x00000000
        /*0030*/ 	.short	0x000b
        /*0032*/ 	.short	0x0038
        /*0034*/ 	.byte	0x00, 0xf0, 0x11, 0x00


	//----- nvinfo : EIATTR_KPARAM_INFO
	.align		4
.L_13:
        /*0038*/ 	.byte	0x04, 0x17
        /*003a*/ 	.short	(.L_15 - .L_14)
.L_14:
        /*003c*/ 	.word	0x00000000
        /*0040*/ 	.short	0x000a
        /*0042*/ 	.short	0x0034
        /*0044*/ 	.byte	0x00, 0xf0, 0x11, 0x00


	//----- nvinfo : EIATTR_KPARAM_INFO
	.align		4
.L_15:
        /*0048*/ 	.byte	0x04, 0x17
        /*004a*/ 	.short	(.L_17 - .L_16)
.L_16:
        /*004c*/ 	.word	0x00000000
        /*0050*/ 	.short	0x0009
        /*0052*/ 	.short	0x0030
        /*0054*/ 	.byte	0x00, 0xf0, 0x11, 0x00


	//----- nvinfo : EIATTR_KPARAM_INFO
	.align		4
.L_17:
        /*0058*/ 	.byte	0x04, 0x17
        /*005a*/ 	.short	(.L_19 - .L_18)
.L_18:
        /*005c*/ 	.word	0x00000000
        /*0060*/ 	.short	0x0008
        /*0062*/ 	.short	0x002c
        /*0064*/ 	.byte	0x00, 0xf0, 0x11, 0x00


	//----- nvinfo : EIATTR_KPARAM_INFO
	.align		4
.L_19:
        /*0068*/ 	.byte	0x04, 0x17
        /*006a*/ 	.short	(.L_21 - .L_20)
.L_20:
        /*006c*/ 	.word	0x00000000
        /*0070*/ 	.short	0x0007
        /*0072*/ 	.short	0x0028
        /*0074*/ 	.byte	0x00, 0xf0, 0x11, 0x00


	//----- nvinfo : EIATTR_KPARAM_INFO
	.align		4
.L_21:
        /*0078*/ 	.byte	0x04, 0x17
        /*007a*/ 	.short	(.L_23 - .L_22)
.L_22:
        /*007c*/ 	.word	0x00000000
        /*0080*/ 	.short	0x0006
        /*0082*/ 	.short	0x0024
        /*0084*/ 	.byte	0x00, 0xf0, 0x11, 0x00


	//----- nvinfo : EIATTR_KPARAM_INFO
	.align		4
.L_23:
        /*0088*/ 	.byte	0x04, 0x17
        /*008a*/ 	.short	(.L_25 - .L_24)
.L_24:
        /*008c*/ 	.word	0x00000000
        /*0090*/ 	.short	0x0005
        /*0092*/ 	.short	0x0020
        /*0094*/ 	.byte	0x00, 0xf0, 0x11, 0x00


	//----- nvinfo : EIATTR_KPARAM_INFO
	.align		4
.L_25:
        /*0098*/ 	.byte	0x04, 0x17
        /*009a*/ 	.short	(.L_27 - .L_26)
.L_26:
        /*009c*/ 	.word	0x00000000
        /*00a0*/ 	.short	0x0004
        /*00a2*/ 	.short	0x001c
        /*00a4*/ 	.byte	0x00, 0xf0, 0x11, 0x00


	//----- nvinfo : EIATTR_KPARAM_INFO
	.align		4
.L_27:
        /*00a8*/ 	.byte	0x04, 0x17
        /*00aa*/ 	.short	(.L_29 - .L_28)
.L_28:
        /*00ac*/ 	.word	0x00000000
        /*00b0*/ 	.short	0x0003
        /*00b2*/ 	.short	0x0018
        /*00b4*/ 	.byte	0x00, 0xf0, 0x11, 0x00


	//----- nvinfo : EIATTR_KPARAM_INFO
	.align		4
.L_29:
        /*00b8*/ 	.byte	0x04, 0x17
        /*00ba*/ 	.short	(.L_31 - .L_30)
.L_30:
        /*00bc*/ 	.word	0x00000000
        /*00c0*/ 	.short	0x0002
        /*00c2*/ 	.short	0x0010
        /*00c4*/ 	.byte	0x00, 0xf4, 0x21, 0x00


	//----- nvinfo : EIATTR_KPARAM_INFO
	.align		4
.L_31:
        /*00c8*/ 	.byte	0x04, 0x17
        /*00ca*/ 	.short	(.L_33 - .L_32)
.L_32:
        /*00cc*/ 	.word	0x00000000
        /*00d0*/ 	.short	0x0001
        /*00d2*/ 	.short	0x0008
        /*00d4*/ 	.byte	0x00, 0xf4, 0x21, 0x00


	//----- nvinfo : EIATTR_KPARAM_INFO
	.align		4
.L_33:
        /*00d8*/ 	.byte	0x04, 0x17
        /*00da*/ 	.short	(.L_35 - .L_34)
.L_34:
        /*00dc*/ 	.word	0x00000000
        /*00e0*/ 	.short	0x0000
        /*00e2*/ 	.short	0x0000
        /*00e4*/ 	.byte	0x00, 0xf4, 0x21, 0x00


	//----- nvinfo : EIATTR_SPARSE_MMA_MASK
	.align		4
.L_35:
        /*00e8*/ 	.byte	0x03, 0x50
        /*00ea*/ 	.short	0x0000


	//----- nvinfo : EIATTR_MAXREG_COUNT
	.align		4
        /*00ec*/ 	.byte	0x03, 0x1b
        /*00ee*/ 	.short	0x00ff


	//----- nvinfo : EIATTR_NUM_BARRIERS
	.align		4
        /*00f0*/ 	.byte	0x02, 0x4c
        /*00f2*/ 	.byte	0x01
	.zero		1


	//----- nvinfo : EIATTR_ANNOTATIONS
	.align		4
        /*00f4*/ 	.byte	0x04, 0x55
        /*00f6*/ 	.short	(.L_37 - .L_36)


	//   ....[0]....
.L_36:
        /*00f8*/ 	.word	0x00000001
        /*00fc*/ 	.byte	0xa0, 0x00, 0x00, 0x00, 0x01, 0x00, 0x00, 0x00, 0x20, 0x21, 0x00, 0x00, 0x01, 0x00, 0x00, 0x00
        /* <DEDUP_REMOVED lines=428> */
        /*1bcc*/ 	.byte	0xc0, 0xfc, 0x00, 0x00


	//----- nvinfo : EIATTR_MERCURY_ISA_VERSION
	.align		4
.L_37:
        /*1bd0*/ 	.byte	0x03, 0x5f
        /*1bd2*/ 	.short	0x0101


	//----- nvinfo : EIATTR_EXIT_INSTR_OFFSETS
	.align		4
        /*1bd4*/ 	.byte	0x04, 0x1c
        /*1bd6*/ 	.short	(.L_39 - .L_38)


	//   ....[0]....
.L_38:
        /*1bd8*/ 	.word	0x00015500


	//   ....[1]....
        /*1bdc*/ 	.word	0x00015520


	//----- nvinfo : EIATTR_REQNTID
	.align		4
.L_39:
        /*1be0*/ 	.byte	0x04, 0x10
        /*1be2*/ 	.short	(.L_41 - .L_40)
.L_40:
        /*1be4*/ 	.word	0x00000080
        /*1be8*/ 	.word	0x00000001
        /*1bec*/ 	.word	0x00000001


	//----- nvinfo : EIATTR_CBANK_PARAM_SIZE
	.align		4
.L_41:
        /*1bf0*/ 	.byte	0x03, 0x19
        /*1bf2*/ 	.short	0x0050


	//----- nvinfo : EIATTR_PARAM_CBANK
	.align		4
        /*1bf4*/ 	.byte	0x04, 0x0a
        /*1bf6*/ 	.short	(.L_43 - .L_42)
	.align		4
.L_42:
        /*1bf8*/ 	.word	index@(.nv.constant0.matmul_kernel)
        /*1bfc*/ 	.short	0x0210
        /*1bfe*/ 	.short	0x0050


	//----- nvinfo : EIATTR_SW_WAR
	.align		4
.L_43:
        /*1c00*/ 	.byte	0x04, 0x36
        /*1c02*/ 	.short	(.L_45 - .L_44)
.L_44:
        /*1c04*/ 	.word	0x00000008
.L_45:


//--------------------- .nv.callgraph             --------------------------
	.section	.nv.callgraph,"",@"SHT_CUDA_CALLGRAPH"
	.align	4
	.sectionentsize	8
	.align		4
        /*0000*/ 	.word	0x00000000
	.align		4
        /*0004*/ 	.word	0xffffffff
	.align		4
        /*0008*/ 	.word	0x00000000
	.align		4
        /*000c*/ 	.word	0xfffffffe
	.align		4
        /*0010*/ 	.word	0x00000000
	.align		4
        /*0014*/ 	.word	0xfffffffd
	.align		4
        /*0018*/ 	.word	0x00000000
	.align		4
        /*001c*/ 	.word	0xfffffffc


//--------------------- .text.matmul_kernel       --------------------------
	.section	.text.matmul_kernel,"ax",@progbits
	.align	128
        .global         matmul_kernel
        .type           matmul_kernel,@function
        .size           matmul_kernel,(.L_x_3 - matmul_kernel)
        .other          matmul_kernel,@"STO_CUDA_ENTRY STV_DEFAULT"
matmul_kernel:
.text.matmul_kernel:
[----:B------:R-:W1:Y:S08]  /*0000*/  LDC R1, c[0x0][0x28] ;  /* 0x00000a00ff017b82 */ /* 0x000e700000000800 */
[----:B------:R-:W2:Y:S01]  /*0010*/  LDC.64 R2, c[0x0][0x228] ;  /* 0x00008a00ff027b82 */ /* 0x000ea20000000a00 */
[----:B-1----:R-:W-:Y:S01]  /*0020*/  VIADD R1, R1, 0xfffffb38 ;  /* 0xfffffb3801017836 */ /* 0x002fe20000000000 */
[----:B------:R-:W1:Y:S01]  /*0030*/  S2R R5, SR_CTAID.X ;  /* 0x0000000000057919 */ /* 0x000e620000002500 */
[----:B------:R-:W-:Y:S01]  /*0040*/  UMOV UR12, 0x400 ;  /* 0x00000400000c7882 */ /* 0x000fe20000000000 */
[----:B------:R-:W-:Y:S01]  /*0050*/  ULDC.64 UR6, c[0x0][0x210] ;  /* 0x0000840000067ab9 */ /* 0x000fe20000000a00 */
[----:B------:R-:W-:Y:S01]  /*0060*/  ULDC.64 UR16, c[0x0][0x208] ;  /* 0x0000820000107ab9 */ /* 0x000fe20000000a00 */
[----:B------:R-:W-:-:S02]  /*0070*/  ULDC UR8, c[0x0][0x240] ;  /* 0x0000900000087ab9 */ /* 0x000fc40000000800 */
[----:B------:R-:W3:Y:S01]  /*0080*/  S2UR UR4, SR_CgaCtaId ;  /* 0x00000000000479c3 */ /* 0x000ee20000008800 */
[----:B--2---:R-:W-:Y:S01]  /*0090*/  IMAD.MOV.U32 R44, RZ, RZ, R3 ;  /* 0x000000ffff2c7224 */ /* 0x004fe200078e0003 */
[----:B------:R2:W-:Y:S01]  /*00a0*/  STL.64 [R1+0x360], R2 ;  /* 0x0003600201007387 */ /* 0x0005e20000100a00 */
[----:B------:R-:W-:Y:S02]  /*00b0*/  IMAD.MOV.U32 R42, RZ, RZ, R2 ;  /* 0x000000ffff2a7224 */ /* 0x000fe400078e0002 */
[----:B------:R-:W-:Y:S01]  /*00c0*/  VIADD R0, R44, 0x7f ;  /* 0x0000007f2c007836 */ /* 0x000fe20000000000 */
[----:B---3--:R-:W-:Y:S01]  /*00d0*/  ULEA UR12, UR4, UR12, 0x18 ;  /* 0x0000000c040c7291 */ /* 0x008fe2000f8ec03f */
[----:B-1----:R-:W-:Y:S02]  /*00e0*/  IABS R8, R5 ;  /* 0x0000000500087213 */ /* 0x002fe40000000000 */
[----:B------:R-:W-:Y:S01]  /*00f0*/  ULDC.64 UR4, c[0x0][0x218] ;  /* 0x0000860000047ab9 */ /* 0x000fe20000000a00 */
[----:B--2---:R-:W-:-:S04]  /*0100*/  SHF.R.S32.HI R3, RZ, 0x1f, R0 ;  /* 0x0000001fff037819 */ /* 0x004fc80000011400 */
[----:B------:R-:W-:-:S04]  /*0110*/  LEA.HI R3, R3, R0, RZ, 0x7 ;  /* 0x0000000003037211 */ /* 0x000fc800078f38ff */
[----:B------:R-:W-:-:S05]  /*0120*/  SHF.R.S32.HI R3, RZ, 0x7, R3 ;  /* 0x00000007ff037819 */ /* 0x000fca0000011403 */
[----:B------:R-:W-:-:S05]  /*0130*/  IMAD.SHL.U32 R4, R3, 0x8, RZ ;  /* 0x0000000803047824 */ /* 0x000fca00078e00ff */
[-C--:B------:R-:W-:Y:S02]  /*0140*/  IABS R7, R4.reuse ;  /* 0x0000000400077213 */ /* 0x080fe40000000000 */
[----:B------:R-:W-:Y:S02]  /*0150*/  IABS R10, R4 ;  /* 0x00000004000a7213 */ /* 0x000fe40000000000 */
[----:B------:R-:W1:Y:S08]  /*0160*/  I2F.RP R0, R7 ;  /* 0x0000000700007306 */ /* 0x000e700000209400 */
[----:B-1----:R-:W1:Y:S02]  /*0170*/  MUFU.RCP R0, R0 ;  /* 0x0000000000007308 */ /* 0x002e640000001000 */
[----:B-1----:R-:W-:-:S02]  /*0180*/  VIADD R2, R0, 0xffffffe ;  /* 0x0ffffffe00027836 */ /* 0x002fc40000000000 */
[----:B------:R-:W-:-:S04]  /*0190*/  IMAD.MOV R0, RZ, RZ, -R10 ;  /* 0x000000ffff007224 */ /* 0x000fc800078e0a0a */
[----:B------:R1:W2:Y:S02]  /*01a0*/  F2I.FTZ.U32.TRUNC.NTZ R3, R2 ;  /* 0x0000000200037305 */ /* 0x0002a4000021f000 */
[----:B-1----:R-:W-:Y:S02]  /*01b0*/  IMAD.MOV.U32 R2, RZ, RZ, RZ ;  /* 0x000000ffff027224 */ /* 0x002fe400078e00ff */
[----:B--2---:R-:W-:-:S04]  /*01c0*/  IMAD.MOV R6, RZ, RZ, -R3 ;  /* 0x000000ffff067224 */ /* 0x004fc800078e0a03 */
[----:B------:R-:W-:Y:S02]  /*01d0*/  IMAD R9, R6, R7, RZ ;  /* 0x0000000706097224 */ /* 0x000fe400078e02ff */
[----:B------:R-:W-:Y:S02]  /*01e0*/  IMAD.MOV.U32 R6, RZ, RZ, R8 ;  /* 0x000000ffff067224 */ /* 0x000fe400078e0008 */
[----:B------:R-:W-:-:S06]  /*01f0*/  IMAD.HI.U32 R3, R3, R9, R2 ;  /* 0x0000000903037227 */ /* 0x000fcc00078e0002 */
[----:B------:R-:W-:-:S04]  /*0200*/  IMAD.HI.U32 R3, R3, R6, RZ ;  /* 0x0000000603037227 */ /* 0x000fc800078e00ff */
[----:B------:R-:W-:-:S05]  /*0210*/  IMAD R0, R3, R0, R6 ;  /* 0x0000000003007224 */ /* 0x000fca00078e0206 */
[----:B------:R-:W-:-:S13]  /*0220*/  ISETP.GT.U32.AND P1, PT, R7, R0, PT ;  /* 0x000000000700720c */ /* 0x000fda0003f24070 */
[----:B------:R-:W-:Y:S02]  /*0230*/  @!P1 IMAD.IADD R0, R0, 0x1, -R7 ;  /* 0x0000000100009824 */ /* 0x000fe400078e0a07 */
[----:B------:R-:W-:Y:S01]  /*0240*/  @!P1 VIADD R3, R3, 0x1 ;  /* 0x0000000103039836 */ /* 0x000fe20000000000 */
[----:B------:R-:W-:Y:S02]  /*0250*/  ISETP.NE.AND P1, PT, R4, RZ, PT ;  /* 0x000000ff0400720c */ /* 0x000fe40003f25270 */
[----:B------:R-:W-:Y:S02]  /*0260*/  ISETP.GE.U32.AND P0, PT, R0, R7, PT ;  /* 0x000000070000720c */ /* 0x000fe40003f06070 */
[----:B------:R-:W-:Y:S01]  /*0270*/  LOP3.LUT R0, R5, R4, RZ, 0x3c, !PT ;  /* 0x0000000405007212 */ /* 0x000fe200078e3cff */
[----:B------:R-:W1:Y:S03]  /*0280*/  S2R R7, SR_TID.X ;  /* 0x0000000000077919 */ /* 0x000e660000002100 */
[----:B------:R-:W-:Y:S01]  /*0290*/  ISETP.GE.AND P2, PT, R0, RZ, PT ;  /* 0x000000ff0000720c */ /* 0x000fe20003f46270 */
[----:B------:R-:W-:-:S06]  /*02a0*/  VIADD R0, R42, 0xff ;  /* 0x000000ff2a007836 */ /* 0x000fcc0000000000 */
[----:B------:R-:W-:-:S04]  /*02b0*/  @P0 VIADD R3, R3, 0x1 ;  /* 0x0000000103030836 */ /* 0x000fc80000000000 */
[----:B------:R-:W-:Y:S01]  /*02c0*/  IMAD.MOV.U32 R2, RZ, RZ, R3 ;  /* 0x000000ffff027224 */ /* 0x000fe200078e0003 */
[----:B------:R-:W-:-:S03]  /*02d0*/  SHF.R.S32.HI R3, RZ, 0x1f, R0 ;  /* 0x0000001fff037819 */ /* 0x000fc60000011400 */
[----:B------:R-:W-:Y:S01]  /*02e0*/  @!P2 IMAD.MOV R2, RZ, RZ, -R2 ;  /* 0x000000ffff02a224 */ /* 0x000fe200078e0a02 */
[----:B------:R-:W-:Y:S02]  /*02f0*/  @!P1 LOP3.LUT R2, RZ, R4, RZ, 0x33, !PT ;  /* 0x00000004ff029212 */ /* 0x000fe400078e33ff */
[----:B------:R-:W-:-:S03]  /*0300*/  LEA.HI R3, R3, R0, RZ, 0x8 ;  /* 0x0000000003037211 */ /* 0x000fc600078f40ff */
[----:B------:R-:W-:Y:S02]  /*0310*/  IMAD.SHL.U32 R14, R2, 0x8, RZ ;  /* 0x00000008020e7824 */ /* 0x000fe400078e00ff */
[----:B------:R-:W-:-:S03]  /*0320*/  IMAD.MOV R2, RZ, RZ, -R2 ;  /* 0x000000ffff027224 */ /* 0x000fc600078e0a02 */
[----:B------:R-:W-:Y:S01]  /*0330*/  LEA.HI.SX32 R3, R3, -R14, 0x18 ;  /* 0x8000000e03037211 */ /* 0x000fe200078fc2ff */
[----:B------:R-:W-:Y:S01]  /*0340*/  IMAD R16, R4, R2, R5 ;  /* 0x0000000204107224 */ /* 0x000fe200078e0205 */
[----:B-1----:R-:W-:Y:S02]  /*0350*/  LOP3.LUT R64, R7, 0x1f, RZ, 0xc0, !PT ;  /* 0x0000001f07407812 */ /* 0x002fe400078ec0ff */
[----:B------:R-:W-:Y:S02]  /*0360*/  VIMNMX R13, R3, 0x8, PT ;  /* 0x00000008030d7848 */ /* 0x000fe40003fe0100 */
[----:B------:R-:W-:Y:S02]  /*0370*/  IABS R4, R16 ;  /* 0x0000001000047213 */ /* 0x000fe40000000000 */
[----:B------:R-:W-:-:S04]  /*0380*/  IABS R9, R13 ;  /* 0x0000000d00097213 */ /* 0x000fc80000000000 */
[----:B------:R-:W1:Y:S08]  /*0390*/  I2F.RP R0, R9 ;  /* 0x0000000900007306 */ /* 0x000e700000209400 */
[----:B-1----:R-:W1:Y:S02]  /*03a0*/  MUFU.RCP R0, R0 ;  /* 0x0000000000007308 */ /* 0x002e640000001000 */
[----:B-1----:R-:W-:Y:S01]  /*03b0*/  VIADD R3, R0, 0xffffffe ;  /* 0x0ffffffe00037836 */ /* 0x002fe20000000000 */
[----:B------:R-:W-:-:S05]  /*03c0*/  IABS R0, R44 ;  /* 0x0000002c00007213 */ /* 0x000fca0000000000 */
[----:B------:R-:W1:Y:S02]  /*03d0*/  F2I.FTZ.U32.TRUNC.NTZ R3, R3 ;  /* 0x0000000300037305 */ /* 0x000e64000021f000 */
[----:B-1----:R-:W-:-:S04]  /*03e0*/  IMAD.MOV R6, RZ, RZ, -R3 ;  /* 0x000000ffff067224 */ /* 0x002fc800078e0a03 */
[----:B------:R-:W-:Y:S01]  /*03f0*/  IMAD.MOV.U32 R2, RZ, RZ, R6 ;  /* 0x000000ffff027224 */ /* 0x000fe200078e0006 */
[----:B------:R-:W-:-:S03]  /*0400*/  IABS R6, R13 ;  /* 0x0000000d00067213 */ /* 0x000fc60000000000 */
[----:B------:R-:W-:Y:S02]  /*0410*/  IMAD R5, R2, R9, RZ ;  /* 0x0000000902057224 */ /* 0x000fe400078e02ff */
[----:B------:R-:W-:-:S04]  /*0420*/  IMAD.MOV.U32 R2, RZ, RZ, RZ ;  /* 0x000000ffff027224 */ /* 0x000fc800078e00ff */
[----:B------:R-:W-:-:S04]  /*0430*/  IMAD.HI.U32 R2, R3, R5, R2 ;  /* 0x0000000503027227 */ /* 0x000fc800078e0002 */
[----:B------:R-:W-:Y:S02]  /*0440*/  IMAD.MOV R5, RZ, RZ, -R6 ;  /* 0x000000ffff057224 */ /* 0x000fe400078e0a06 */
[----:B------:R-:W-:Y:S01]  /*0450*/  IMAD.HI.U32 R3, R2, R4, RZ ;  /* 0x0000000402037227 */ /* 0x000fe200078e00ff */
[----:B------:R-:W1:Y:S01]  /*0460*/  I2F.RP R6, R0 ;  /* 0x0000000000067306 */ /* 0x000e620000209400 */
[----:B------:R-:W-:Y:S02]  /*0470*/  IABS R2, R42 ;  /* 0x0000002a00027213 */ /* 0x000fe40000000000 */
[----:B------:R-:W-:-:S05]  /*0480*/  IMAD R4, R3, R5, R4 ;  /* 0x0000000503047224 */ /* 0x000fca00078e0204 */
[----:B------:R-:W-:Y:S01]  /*0490*/  ISETP.GT.U32.AND P1, PT, R9, R4, PT ;  /* 0x000000040900720c */ /* 0x000fe20003f24070 */
[----:B------:R-:W2:Y:S08]  /*04a0*/  I2F.RP R5, R2 ;  /* 0x0000000200057306 */ /* 0x000eb00000209400 */
[----:B-1----:R-:W1:Y:S04]  /*04b0*/  MUFU.RCP R6, R6 ;  /* 0x0000000600067308 */ /* 0x002e680000001000 */
[----:B------:R-:W-:-:S02]  /*04c0*/  @!P1 IMAD.IADD R4, R4, 0x1, -R9 ;  /* 0x0000000104049824 */ /* 0x000fc400078e0a09 */
[----:B------:R-:W-:Y:S01]  /*04d0*/  @!P1 VIADD R3, R3, 0x1 ;  /* 0x0000000103039836 */ /* 0x000fe20000000000 */
[----:B------:R-:W-:Y:S01]  /*04e0*/  ISETP.NE.AND P1, PT, R13, RZ, PT ;  /* 0x000000ff0d00720c */ /* 0x000fe20003f25270 */
[----:B--2---:R-:W2:Y:S01]  /*04f0*/  MUFU.RCP R5, R5 ;  /* 0x0000000500057308 */ /* 0x004ea20000001000 */
[----:B------:R-:W-:Y:S02]  /*0500*/  ISETP.GE.U32.AND P0, PT, R4, R9, PT ;  /* 0x000000090400720c */ /* 0x000fe40003f06070 */
[----:B------:R-:W-:-:S04]  /*0510*/  LOP3.LUT R4, R16, R13, RZ, 0x3c, !PT ;  /* 0x0000000d10047212 */ /* 0x000fc800078e3cff */
[----:B------:R-:W-:Y:S01]  /*0520*/  ISETP.GE.AND P2, PT, R4, RZ, PT ;  /* 0x000000ff0400720c */ /* 0x000fe20003f46270 */
[----:B-1----:R-:W-:Y:S01]  /*0530*/  VIADD R10, R6, 0xffffffe ;  /* 0x0ffffffe060a7836 */ /* 0x002fe20000000000 */
[----:B------:R-:W-:-:S03]  /*0540*/  SHF.R.U32.HI R4, RZ, 0x5, R7 ;  /* 0x00000005ff047819 */ /* 0x000fc60000011607 */
[----:B------:R1:W3:Y:S02]  /*0550*/  F2I.FTZ.U32.TRUNC.NTZ R11, R10 ;  /* 0x0000000a000b7305 */ /* 0x0002e4000021f000 */
[----:B------:R-:W-:Y:S01]  /*0560*/  @P0 VIADD R3, R3, 0x1 ;  /* 0x0000000103030836 */ /* 0x000fe20000000000 */
[----:B------:R-:W-:Y:S01]  /*0570*/  SGXT.U32 R4, R4, 0x2 ;  /* 0x000000020404781a */ /* 0x000fe20000000000 */
[----:B--2---:R-:W-:Y:S02]  /*0580*/  VIADD R5, R5, 0xffffffe ;  /* 0x0ffffffe05057836 */ /* 0x004fe40000000000 */
[----:B------:R-:W-:Y:S02]  /*0590*/  IMAD.MOV.U32 R8, RZ, RZ, R3 ;  /* 0x000000ffff087224 */ /* 0x000fe400078e0003 */
[----:B-1----:R-:W-:Y:S02]  /*05a0*/  IMAD.MOV.U32 R10, RZ, RZ, RZ ;  /* 0x000000ffff0a7224 */ /* 0x002fe400078e00ff */
[----:B------:R-:W1:Y:S01]  /*05b0*/  F2I.FTZ.U32.TRUNC.NTZ R5, R5 ;  /* 0x0000000500057305 */ /* 0x000e62000021f000 */
[----:B------:R-:W-:Y:S01]  /*05c0*/  @!P2 IMAD.MOV R8, RZ, RZ, -R8 ;  /* 0x000000ffff08a224 */ /* 0x000fe200078e0a08 */
[----:B------:R-:W-:Y:S01]  /*05d0*/  @!P1 LOP3.LUT R8, RZ, R13, RZ, 0x33, !PT ;  /* 0x0000000dff089212 */ /* 0x000fe200078e33ff */
[----:B---3--:R-:W-:-:S04]  /*05e0*/  IMAD.MOV R3, RZ, RZ, -R11 ;  /* 0x000000ffff037224 */ /* 0x008fc800078e0a0b */
[----:B------:R-:W-:Y:S02]  /*05f0*/  IMAD.SHL.U32 R9, R8, 0x80, RZ ;  /* 0x0000008008097824 */ /* 0x000fe400078e00ff */
[----:B------:R-:W-:Y:S02]  /*0600*/  IMAD R3, R3, R0, RZ ;  /* 0x0000000003037224 */ /* 0x000fe400078e02ff */
[----:B------:R-:W-:Y:S01]  /*0610*/  IMAD.MOV R8, RZ, RZ, -R8 ;  /* 0x000000ffff087224 */ /* 0x000fe200078e0a08 */
[----:B------:R-:W-:Y:S01]  /*0620*/  LOP3.LUT R6, R9, R4, RZ, 0xfc, !PT ;  /* 0x0000000409067212 */ /* 0x000fe200078efcff */
[----:B------:R-:W-:-:S03]  /*0630*/  IMAD.HI.U32 R10, R11, R3, R10 ;  /* 0x000000030b0a7227 */ /* 0x000fc600078e000a */
[C---:B------:R-:W-:Y:S01]  /*0640*/  LOP3.LUT R20, R6.reuse, 0x7c, RZ, 0xfc, !PT ;  /* 0x0000007c06147812 */ /* 0x040fe200078efcff */
[----:B-1----:R-:W-:Y:S01]  /*0650*/  IMAD.MOV R15, RZ, RZ, -R5 ;  /* 0x000000ffff0f7224 */ /* 0x002fe200078e0a05 */
[----:B------:R-:W-:Y:S02]  /*0660*/  IABS R4, R6 ;  /* 0x0000000600047213 */ /* 0x000fe40000000000 */
[----:B------:R-:W-:Y:S02]  /*0670*/  IABS R25, R20 ;  /* 0x0000001400197213 */ /* 0x000fe40000000000 */
[C---:B------:R-:W-:Y:S01]  /*0680*/  LOP3.LUT R18, R6.reuse, 0xc, RZ, 0xfc, !PT ;  /* 0x0000000c06127812 */ /* 0x040fe200078efcff */
[----:B------:R-:W-:Y:S01]  /*0690*/  IMAD.MOV.U32 R11, RZ, RZ, R4 ;  /* 0x000000ffff0b7224 */ /* 0x000fe200078e0004 */
[----:B------:R-:W-:Y:S01]  /*06a0*/  LOP3.LUT R26, R6, 0x40, RZ, 0xfc, !PT ;  /* 0x00000040061a7812 */ /* 0x000fe200078efcff */
[----:B------:R-:W-:Y:S01]  /*06b0*/  IMAD.HI.U32 R4, R10, R25, RZ ;  /* 0x000000190a047227 */ /* 0x000fe200078e00ff */
[----:B------:R-:W-:-:S02]  /*06c0*/  IABS R19, R18 ;  /* 0x0000001200137213 */ /* 0x000fc40000000000 */
[----:B------:R-:W-:Y:S01]  /*06d0*/  ISETP.GE.AND P2, PT, R18, RZ, PT ;  /* 0x000000ff1200720c */ /* 0x000fe20003f46270 */
[----:B------:R-:W-:Y:S01]  /*06e0*/  IMAD.HI.U32 R3, R10, R11, RZ ;  /* 0x0000000b0a037227 */ /* 0x000fe200078e00ff */
[C---:B------:R-:W-:Y:S02]  /*06f0*/  LOP3.LUT R18, R6.reuse, 0x20, RZ, 0xfc, !PT ;  /* 0x0000002006127812 */ /* 0x040fe400078efcff */
[C---:B------:R-:W-:Y:S01]  /*0700*/  LOP3.LUT R22, R6.reuse, 0x3c, RZ, 0xfc, !PT ;  /* 0x0000003c06167812 */ /* 0x040fe200078efcff */
[----:B------:R-:W-:Y:S01]  /*0710*/  IMAD.MOV R12, RZ, RZ, -R4 ;  /* 0x000000ffff0c7224 */ /* 0x000fe200078e0a04 */
[----:B------:R-:W-:Y:S01]  /*0720*/  LOP3.LUT R28, R6, 0x4c, RZ, 0xfc, !PT ;  /* 0x0000004c061c7812 */ /* 0x000fe200078efcff */
[----:B------:R-:W-:Y:S01]  /*0730*/  IMAD.MOV R4, RZ, RZ, -R3 ;  /* 0x000000ffff047224 */ /* 0x000fe200078e0a03 */
[----:B------:R-:W-:Y:S01]  /*0740*/  IABS R37, R22 ;  /* 0x0000001600257213 */ /* 0x000fe20000000000 */
[----:B------:R-:W-:Y:S01]  /*0750*/  IMAD R25, R0, R12, R25 ;  /* 0x0000000c00197224 */ /* 0x000fe200078e0219 */
[----:B------:R-:W-:Y:S01]  /*0760*/  LOP3.LUT R12, R6, 0x4, RZ, 0xfc, !PT ;  /* 0x00000004060c7812 */ /* 0x000fe200078efcff */
[----:B------:R-:W-:Y:S01]  /*0770*/  IMAD R11, R0, R4, R11 ;  /* 0x00000004000b7224 */ /* 0x000fe200078e020b */
[C---:B------:R-:W-:Y:S01]  /*0780*/  LOP3.LUT R30, R6.reuse, 0x50, RZ, 0xfc, !PT ;  /* 0x00000050061e7812 */ /* 0x040fe200078efcff */
[----:B------:R-:W-:Y:S01]  /*0790*/  IMAD R3, R13, R8, R16 ;  /* 0x000000080d037224 */ /* 0x000fe200078e0210 */
[----:B------:R-:W-:Y:S01]  /*07a0*/  LOP3.LUT R16, R6, 0x8, RZ, 0xfc, !PT ;  /* 0x0000000806107812 */ /* 0x000fe200078efcff */
[----:B------:R-:W-:Y:S01]  /*07b0*/  IMAD R13, R15, R2, RZ ;  /* 0x000000020f0d7224 */ /* 0x000fe200078e02ff */
[----:B------:R-:W-:Y:S01]  /*07c0*/  ISETP.GT.U32.AND P0, PT, R0, R11, PT ;  /* 0x0000000b0000720c */ /* 0x000fe20003f04070 */
[----:B------:R-:W-:Y:S01]  /*07d0*/  IMAD.MOV.U32 R4, RZ, RZ, RZ ;  /* 0x000000ffff047224 */ /* 0x000fe200078e00ff */
[----:B------:R-:W-:Y:S01]  /*07e0*/  IABS R15, R12 ;  /* 0x0000000c000f7213 */ /* 0x000fe20000000000 */
[----:B------:R-:W-:Y:S01]  /*07f0*/  IMAD.IADD R3, R14, 0x1, R3 ;  /* 0x000000010e037824 */ /* 0x000fe200078e0203 */
[----:B------:R-:W-:Y:S01]  /*0800*/  IABS R17, R16 ;  /* 0x0000001000117213 */ /* 0x000fe20000000000 */
[----:B------:R-:W-:Y:S01]  /*0810*/  IMAD.HI.U32 R5, R5, R13, R4 ;  /* 0x0000000d05057227 */ /* 0x000fe200078e0004 */
[----:B------:R-:W-:-:S02]  /*0820*/  ISETP.GT.U32.AND P1, PT, R0, R25, PT ;  /* 0x000000190000720c */ /* 0x000fc40003f24070 */
[----:B------:R-:W-:Y:S01]  /*0830*/  LOP3.LUT R14, R6, 0x18, RZ, 0xfc, !PT ;  /* 0x00000018060e7812 */ /* 0x000fe200078efcff */
[----:B------:R-:W-:Y:S01]  /*0840*/  IMAD.HI.U32 R4, R10, R15, RZ ;  /* 0x0000000f0a047227 */ /* 0x000fe200078e00ff */
[----:B------:R-:W-:Y:S02]  /*0850*/  ISETP.GE.AND P3, PT, R16, RZ, PT ;  /* 0x000000ff1000720c */ /* 0x000fe40003f66270 */
[----:B------:R-:W-:Y:S01]  /*0860*/  IABS R23, R14 ;  /* 0x0000000e00177213 */ /* 0x000fe20000000000 */
[----:B------:R-:W-:Y:S01]  /*0870*/  @!P0 IMAD.IADD R11, R11, 0x1, -R0 ;  /* 0x000000010b0b8824 */ /* 0x000fe200078e0a00 */
[----:B------:R-:W-:Y:S01]  /*0880*/  ISETP.GE.AND P0, PT, R12, RZ, PT ;  /* 0x000000ff0c00720c */ /* 0x000fe20003f06270 */
[----:B------:R-:W-:Y:S01]  /*0890*/  IMAD.HI.U32 R8, R10, R17, RZ ;  /* 0x000000110a087227 */ /* 0x000fe200078e00ff */
[----:B------:R-:W-:Y:S02]  /*08a0*/  LOP3.LUT R12, R6, 0x14, RZ, 0xfc, !PT ;  /* 0x00000014060c7812 */ /* 0x000fe400078efcff */
[----:B------:R-:W-:Y:S01]  /*08b0*/  ISETP.GT.U32.AND P5, PT, R0, R11, PT ;  /* 0x0000000b0000720c */ /* 0x000fe20003fa4070 */
[----:B------:R-:W-:Y:S01]  /*08c0*/  IMAD.MOV R13, RZ, RZ, -R4 ;  /* 0x000000ffff0d7224 */ /* 0x000fe200078e0a04 */
[----:B------:R-:W-:Y:S01]  /*08d0*/  IABS R21, R12 ;  /* 0x0000000c00157213 */ /* 0x000fe20000000000 */
[----:B------:R-:W-:Y:S01]  /*08e0*/  IMAD.HI.U32 R4, R10, R19, RZ ;  /* 0x000000130a047227 */ /* 0x000fe200078e00ff */
[----:B------:R-:W-:-:S02]  /*08f0*/  LOP3.LUT R16, R6, 0x1c, RZ, 0xfc, !PT ;  /* 0x0000001c06107812 */ /* 0x000fc400078efcff */
[----:B------:R-:W-:Y:S01]  /*0900*/  IABS R39, R30 ;  /* 0x0000001e00277213 */ /* 0x000fe20000000000 */
[----:B------:R-:W-:Y:S01]  /*0910*/  IMAD.MOV R8, RZ, RZ, -R8 ;  /* 0x000000ffff087224 */ /* 0x000fe200078e0a08 */
[----:B------:R-:W-:Y:S01]  /*0920*/  IABS R27, R16 ;  /* 0x00000010001b7213 */ /* 0x000fe20000000000 */
[----:B------:R-:W-:Y:S01]  /*0930*/  IMAD R13, R0, R13, R15 ;  /* 0x0000000d000d7224 */ /* 0x000fe200078e020f */
[C---:B------:R-:W-:Y:S01]  /*0940*/  LOP3.LUT R32, R6.reuse, 0x64, RZ, 0xfc, !PT ;  /* 0x0000006406207812 */ /* 0x040fe200078efcff */
[----:B------:R-:W-:Y:S01]  /*0950*/  IMAD.MOV R4, RZ, RZ, -R4 ;  /* 0x000000ffff047224 */ /* 0x000fe200078e0a04 */
[----:B------:R-:W-:Y:S01]  /*0960*/  LOP3.LUT R34, R6, 0x68, RZ, 0xfc, !PT ;  /* 0x0000006806227812 */ /* 0x000fe200078efcff */
[C---:B------:R-:W-:Y:S01]  /*0970*/  IMAD R15, R0.reuse, R8, R17 ;  /* 0x00000008000f7224 */ /* 0x040fe200078e0211 */
[----:B------:R-:W-:Y:S01]  /*0980*/  IABS R47, R32 ;  /* 0x00000020002f7213 */ /* 0x000fe20000000000 */
[--C-:B------:R-:W-:Y:S01]  /*0990*/  @!P1 IMAD.IADD R25, R25, 0x1, -R0.reuse ;  /* 0x0000000119199824 */ /* 0x100fe200078e0a00 */
[C---:B------:R-:W-:Y:S01]  /*09a0*/  ISETP.GT.U32.AND P1, PT, R0.reuse, R13, PT ;  /* 0x0000000d0000720c */ /* 0x040fe20003f24070 */
[C---:B------:R-:W-:Y:S01]  /*09b0*/  IMAD R17, R0.reuse, R4, R19 ;  /* 0x0000000400117224 */ /* 0x040fe200078e0213 */
[C---:B------:R-:W-:Y:S01]  /*09c0*/  ISETP.GT.U32.AND P6, PT, R0.reuse, R15, PT ;  /* 0x0000000f0000720c */ /* 0x040fe20003fc4070 */
[----:B------:R-:W-:Y:S01]  /*09d0*/  @!P5 IMAD.IADD R11, R11, 0x1, -R0 ;  /* 0x000000010b0bd824 */ /* 0x000fe200078e0a00 */
[----:B------:R-:W-:Y:S01]  /*09e0*/  ISETP.GT.U32.AND P4, PT, R0, R25, PT ;  /* 0x000000190000720c */ /* 0x000fe20003f84070 */
[----:B------:R-:W-:Y:S01]  /*09f0*/  IMAD.HI.U32 R8, R10, R27, RZ ;  /* 0x0000001b0a087227 */ /* 0x000fe200078e00ff */
[----:B------:R-:W-:-:S02]  /*0a00*/  ISETP.GT.U32.AND P5, PT, R0, R17, PT ;  /* 0x000000110000720c */ /* 0x000fc40003fa4070 */
[----:B------:R-:W-:Y:S01]  /*0a10*/  LOP3.LUT R4, R6, 0x10, RZ, 0xfc, !PT ;  /* 0x0000001006047812 */ /* 0x000fe200078efcff */
[----:B------:R-:W-:Y:S01]  /*0a20*/  IMAD.MOV.U32 R246, RZ, RZ, R11 ;  /* 0x000000fffff67224 */ /* 0x000fe200078e000b */
[----:B------:R-:W-:Y:S01]  /*0a30*/  IABS R49, R34 ;  /* 0x0000002200317213 */ /* 0x000fe20000000000 */
[----:B------:R-:W-:Y:S01]  /*0a40*/  IMAD.MOV R8, RZ, RZ, -R8 ;  /* 0x000000ffff087224 */ /* 0x000fe200078e0a08 */
[----:B------:R-:W-:Y:S01]  /*0a50*/  IABS R19, R4 ;  /* 0x0000000400137213 */ /* 0x000fe20000000000 */
[--C-:B------:R-:W-:Y:S01]  /*0a60*/  @!P1 IMAD.IADD R13, R13, 0x1, -R0.reuse ;  /* 0x000000010d0d9824 */ /* 0x100fe200078e0a00 */
[----:B------:R-:W-:Y:S01]  /*0a70*/  ISETP.GE.AND P1, PT, R4, RZ, PT ;  /* 0x000000ff0400720c */ /* 0x000fe20003f26270 */
[----:B------:R-:W-:Y:S01]  /*0a80*/  @!P6 IMAD.IADD R15, R15, 0x1, -R0 ;  /* 0x000000010f0fe824 */ /* 0x000fe200078e0a00 */
[----:B------:R-:W-:Y:S01]  /*0a90*/  LOP3.LUT R36, R6, 0x6c, RZ, 0xfc, !PT ;  /* 0x0000006c06247812 */ /* 0x000fe200078efcff */
[----:B------:R-:W-:Y:S01]  /*0aa0*/  IMAD.HI.U32 R4, R10, R19, RZ ;  /* 0x000000130a047227 */ /* 0x000fe200078e00ff */
[----:B------:R-:W-:-:S02]  /*0ab0*/  ISETP.GT.U32.AND P6, PT, R0, R13, PT ;  /* 0x0000000d0000720c */ /* 0x000fc40003fc4070 */
[----:B------:R-:W-:Y:S01]  /*0ac0*/  IABS R51, R36 ;  /* 0x0000002400337213 */ /* 0x000fe20000000000 */
[--C-:B------:R-:W-:Y:S01]  /*0ad0*/  @!P5 IMAD.IADD R17, R17, 0x1, -R0.reuse ;  /* 0x000000011111d824 */ /* 0x100fe200078e0a00 */
[C---:B------:R-:W-:Y:S01]  /*0ae0*/  LOP3.LUT R38, R6.reuse, 0x70, RZ, 0xfc, !PT ;  /* 0x0000007006267812 */ /* 0x040fe200078efcff */
[----:B------:R-:W-:Y:S01]  /*0af0*/  @!P4 IMAD.IADD R25, R25, 0x1, -R0 ;  /* 0x000000011919c824 */ /* 0x000fe200078e0a00 */
[----:B------:R-:W-:Y:S01]  /*0b00*/  ISETP.GE.AND P4, PT, R6, RZ, PT ;  /* 0x000000ff0600720c */ /* 0x000fe20003f86270 */
[----:B------:R-:W-:Y:S01]  /*0b10*/  IMAD.MOV R11, RZ, RZ, -R4 ;  /* 0x000000ffff0b7224 */ /* 0x000fe200078e0a04 */
[----:B------:R-:W-:Y:S01]  /*0b20*/  ISETP.GT.U32.AND P5, PT, R0, R17, PT ;  /* 0x000000110000720c */ /* 0x000fe20003fa4070 */
[----:B------:R-:W-:Y:S01]  /*0b30*/  IMAD.HI.U32 R4, R10, R21, RZ ;  /* 0x000000150a047227 */ /* 0x000fe200078e00ff */
[----:B------:R-:W-:Y:S02]  /*0b40*/  IABS R53, R38 ;  /* 0x0000002600357213 */ /* 0x000fe40000000000 */
[----:B------:R-:W-:Y:S01]  /*0b50*/  LOP3.LUT R40, R6, 0x74, RZ, 0xfc, !PT ;  /* 0x0000007406287812 */ /* 0x000fe200078efcff */
[----:B------:R-:W-:-:S02]  /*0b60*/  IMAD R11, R0, R11, R19 ;  /* 0x0000000b000b7224 */ /* 0x000fc400078e0213 */
[----:B------:R-:W-:Y:S01]  /*0b70*/  IMAD.MOV R4, RZ, RZ, -R4 ;  /* 0x000000ffff047224 */ /* 0x000fe200078e0a04 */
[----:B------:R-:W-:Y:S01]  /*0b80*/  IABS R55, R40 ;  /* 0x0000002800377213 */ /* 0x000fe20000000000 */
[--C-:B------:R-:W-:Y:S01]  /*0b90*/  @!P6 IMAD.IADD R13, R13, 0x1, -R0.reuse ;  /* 0x000000010d0de824 */ /* 0x100fe200078e0a00 */
[C---:B------:R-:W-:Y:S01]  /*0ba0*/  ISETP.GT.U32.AND P6, PT, R0.reuse, R11, PT ;  /* 0x0000000b0000720c */ /* 0x040fe20003fc4070 */
[C---:B------:R-:W-:Y:S02]  /*0bb0*/  IMAD R19, R0.reuse, R4, R21 ;  /* 0x0000000400137224 */ /* 0x040fe400078e0215 */
[----:B------:R-:W-:Y:S02]  /*0bc0*/  @!P5 IMAD.IADD R17, R17, 0x1, -R0 ;  /* 0x000000011111d824 */ /* 0x000fe400078e0a00 */
[----:B------:R-:W-:Y:S01]  /*0bd0*/  @!P4 IMAD.MOV R246, RZ, RZ, -R246 ;  /* 0x000000fffff6c224 */ /* 0x000fe200078e0af6 */
[----:B------:R-:W-:Y:S01]  /*0be0*/  ISETP.GT.U32.AND P5, PT, R0, R19, PT ;  /* 0x000000130000720c */ /* 0x000fe20003fa4070 */
[----:B------:R-:W-:Y:S01]  /*0bf0*/  IMAD.HI.U32 R4, R10, R23, RZ ;  /* 0x000000170a047227 */ /* 0x000fe200078e00ff */
[----:B------:R-:W-:-:S03]  /*0c00*/  ISETP.GT.U32.AND P4, PT, R0, R15, PT ;  /* 0x0000000f0000720c */ /* 0x000fc60003f84070 */
[----:B------:R-:W-:Y:S02]  /*0c10*/  IMAD.MOV R4, RZ, RZ, -R4 ;  /* 0x000000ffff047224 */ /* 0x000fe400078e0a04 */
[--C-:B------:R-:W-:Y:S01]  /*0c20*/  @!P6 IMAD.IADD R11, R11, 0x1, -R0.reuse ;  /* 0x000000010b0be824 */ /* 0x100fe200078e0a00 */
[----:B------:R-:W-:Y:S01]  /*0c30*/  ISETP.GE.AND P6, PT, R12, RZ, PT ;  /* 0x000000ff0c00720c */ /* 0x000fe20003fc6270 */
[C---:B------:R-:W-:Y:S01]  /*0c40*/  IMAD R21, R0.reuse, R4, R23 ;  /* 0x0000000400157224 */ /* 0x040fe200078e0217 */
[----:B------:R-:W-:Y:S01]  /*0c50*/  IABS R4, R18 ;  /* 0x0000001200047213 */ /* 0x000fe20000000000 */
[----:B------:R-:W-:Y:S01]  /*0c60*/  IMAD R23, R0, R8, R27 ;  /* 0x0000000800177224 */ /* 0x000fe200078e021b */
[----:B------:R-:W-:Y:S01]  /*0c70*/  LOP3.LUT R12, R6, 0x24, RZ, 0xfc, !PT ;  /* 0x00000024060c7812 */ /* 0x000fe200078efcff */
[--C-:B------:R-:W-:Y:S01]  /*0c80*/  @!P5 IMAD.IADD R19, R19, 0x1, -R0.reuse ;  /* 0x000000011313d824 */ /* 0x100fe200078e0a00 */
[----:B------:R-:W-:Y:S01]  /*0c90*/  ISETP.GT.U32.AND P5, PT, R0, R11, PT ;  /* 0x0000000b0000720c */ /* 0x000fe20003fa4070 */
[----:B------:R-:W-:Y:S01]  /*0ca0*/  @!P4 IMAD.IADD R15, R15, 0x1, -R0 ;  /* 0x000000010f0fc824 */ /* 0x000fe200078e0a00 */
[----:B------:R-:W-:Y:S01]  /*0cb0*/  ISETP.GE.AND P4, PT, R20, RZ, PT ;  /* 0x000000ff1400720c */ /* 0x000fe20003f86270 */
[----:B------:R-:W-:Y:S01]  /*0cc0*/  IMAD.MOV.U32 R24, RZ, RZ, R25 ;  /* 0x000000ffff187224 */ /* 0x000fe200078e0019 */
[----:B------:R-:W-:Y:S01]  /*0cd0*/  IABS R27, R12 ;  /* 0x0000000c001b7213 */ /* 0x000fe20000000000 */
[----:B------:R-:W-:Y:S01]  /*0ce0*/  IMAD.MOV.U32 R25, RZ, RZ, R4 ;  /* 0x000000ffff197224 */ /* 0x000fe200078e0004 */
[----:B------:R-:W-:Y:S01]  /*0cf0*/  LOP3.LUT R20, R6, 0x38, RZ, 0xfc, !PT ;  /* 0x0000003806147812 */ /* 0x000fe200078efcff */
[----:B------:R-:W-:-:S02]  /*0d00*/  IMAD.MOV.U32 R244, RZ, RZ, R13 ;  /* 0x000000fffff47224 */ /* 0x000fc400078e000d */
[----:B------:R-:W-:Y:S01]  /*0d10*/  IMAD.HI.U32 R4, R10, R25, RZ ;  /* 0x000000190a047227 */ /* 0x000fe200078e00ff */
[----:B------:R-:W-:-:S03]  /*0d20*/  IABS R35, R20 ;  /* 0x0000001400237213 */ /* 0x000fc60000000000 */
[----:B------:R-:W-:Y:S01]  /*0d30*/  @!P0 IMAD.MOV R244, RZ, RZ, -R244 ;  /* 0x000000fffff48224 */ /* 0x000fe200078e0af4 */
[----:B------:R-:W-:Y:S01]  /*0d40*/  ISETP.GT.U32.AND P0, PT, R0, R19, PT ;  /* 0x000000130000720c */ /* 0x000fe20003f04070 */
[----:B------:R-:W-:-:S04]  /*0d50*/  IMAD.HI.U32 R8, R10, R27, RZ ;  /* 0x0000001b0a087227 */ /* 0x000fc800078e00ff */
[----:B------:R-:W-:Y:S02]  /*0d60*/  IMAD.MOV R4, RZ, RZ, -R4 ;  /* 0x000000ffff047224 */ /* 0x000fe400078e0a04 */
[----:B------:R-:W-:Y:S02]  /*0d70*/  IMAD.MOV R8, RZ, RZ, -R8 ;  /* 0x000000ffff087224 */ /* 0x000fe400078e0a08 */
[----:B------:R-:W-:Y:S01]  /*0d80*/  @!P5 IMAD.IADD R11, R11, 0x1, -R0 ;  /* 0x000000010b0bd824 */ /* 0x000fe200078e0a00 */
[----:B------:R-:W-:Y:S01]  /*0d90*/  ISETP.GE.AND P5, PT, R16, RZ, PT ;  /* 0x000000ff1000720c */ /* 0x000fe20003fa6270 */
[----:B------:R-:W-:Y:S01]  /*0da0*/  @!P4 IMAD.MOV R24, RZ, RZ, -R24 ;  /* 0x000000ffff18c224 */ /* 0x000fe200078e0a18 */
[C---:B------:R-:W-:Y:S01]  /*0db0*/  ISETP.GT.U32.AND P4, PT, R0.reuse, R21, PT ;  /* 0x000000150000720c */ /* 0x040fe20003f84070 */
[----:B------:R-:W-:Y:S01]  /*0dc0*/  IMAD R13, R0, R4, R25 ;  /* 0x00000004000d7224 */ /* 0x000fe200078e0219 */
[----:B------:R-:W-:Y:S01]  /*0dd0*/  LOP3.LUT R16, R6, 0x2c, RZ, 0xfc, !PT ;  /* 0x0000002c06107812 */ /* 0x000fe200078efcff */
[----:B------:R-:W-:-:S02]  /*0de0*/  IMAD R25, R0, R8, R27 ;  /* 0x0000000800197224 */ /* 0x000fc400078e021b */
[----:B------:R-:W-:Y:S01]  /*0df0*/  IMAD.MOV.U32 R8, RZ, RZ, R11 ;  /* 0x000000ffff087224 */ /* 0x000fe200078e000b */
[----:B------:R-:W-:Y:S01]  /*0e00*/  IABS R29, R16 ;  /* 0x00000010001d7213 */ /* 0x000fe20000000000 */
[----:B------:R-:W-:Y:S01]  /*0e10*/  @!P0 IMAD.IADD R19, R19, 0x1, -R0 ;  /* 0x0000000113138824 */ /* 0x000fe200078e0a00 */
[----:B------:R-:W-:Y:S01]  /*0e20*/  ISETP.GE.AND P0, PT, R18, RZ, PT ;  /* 0x000000ff1200720c */ /* 0x000fe20003f06270 */
[----:B------:R-:W-:Y:S01]  /*0e30*/  @!P1 IMAD.MOV R8, RZ, RZ, -R8 ;  /* 0x000000ffff089224 */ /* 0x000fe200078e0a08 */
[C---:B------:R-:W-:Y:S01]  /*0e40*/  ISETP.GT.U32.AND P1, PT, R0.reuse, R13, PT ;  /* 0x0000000d0000720c */ /* 0x040fe20003f24070 */
[----:B------:R-:W-:Y:S01]  /*0e50*/  @!P6 IMAD.MOV R19, RZ, RZ, -R19 ;  /* 0x000000ffff13e224 */ /* 0x000fe200078e0a13 */
[----:B------:R-:W-:Y:S01]  /*0e60*/  ISETP.GT.U32.AND P6, PT, R0, R25, PT ;  /* 0x000000190000720c */ /* 0x000fe20003fc4070 */
[----:B------:R-:W-:Y:S01]  /*0e70*/  @!P4 IMAD.IADD R21, R21, 0x1, -R0 ;  /* 0x000000011515c824 */ /* 0x000fe200078e0a00 */
[----:B------:R-:W-:Y:S01]  /*0e80*/  LOP3.LUT R18, R6, 0x30, RZ, 0xfc, !PT ;  /* 0x0000003006127812 */ /* 0x000fe200078efcff */
[----:B------:R-:W-:Y:S01]  /*0e90*/  @!P2 IMAD.MOV R17, RZ, RZ, -R17 ;  /* 0x000000ffff11a224 */ /* 0x000fe200078e0a11 */
[----:B------:R-:W-:Y:S01]  /*0ea0*/  ISETP.GE.AND P2, PT, R14, RZ, PT ;  /* 0x000000ff0e00720c */ /* 0x000fe20003f46270 */
[----:B------:R-:W-:Y:S01]  /*0eb0*/  IMAD.HI.U32 R11, R10, R29, RZ ;  /* 0x0000001d0a0b7227 */ /* 0x000fe200078e00ff */
[----:B------:R-:W-:-:S02]  /*0ec0*/  LOP3.LUT R14, R6, 0x28, RZ, 0xfc, !PT ;  /* 0x00000028060e7812 */ /* 0x000fc400078efcff */
[C---:B------:R-:W-:Y:S01]  /*0ed0*/  ISETP.GT.U32.AND P4, PT, R0.reuse, R21, PT ;  /* 0x000000150000720c */ /* 0x040fe20003f84070 */
[----:B------:R-:W-:Y:S01]  /*0ee0*/  @!P3 IMAD.MOV R15, RZ, RZ, -R15 ;  /* 0x000000ffff0fb224 */ /* 0x000fe200078e0a0f */
[----:B------:R-:W-:Y:S01]  /*0ef0*/  IABS R27, R14 ;  /* 0x0000000e001b7213 */ /* 0x000fe20000000000 */
[--C-:B------:R-:W-:Y:S01]  /*0f00*/  @!P1 IMAD.IADD R13, R13, 0x1, -R0.reuse ;  /* 0x000000010d0d9824 */ /* 0x100fe200078e0a00 */
[----:B------:R-:W-:Y:S01]  /*0f10*/  ISETP.GT.U32.AND P3, PT, R0, R23, PT ;  /* 0x000000170000720c */ /* 0x000fe20003f64070 */
[----:B------:R-:W-:Y:S01]  /*0f20*/  @!P6 IMAD.IADD R25, R25, 0x1, -R0 ;  /* 0x000000011919e824 */ /* 0x000fe200078e0a00 */
[----:B------:R-:W-:Y:S01]  /*0f30*/  IABS R31, R18 ;  /* 0x00000012001f7213 */ /* 0x000fe20000000000 */
[----:B------:R-:W-:Y:S01]  /*0f40*/  IMAD.HI.U32 R4, R10, R27, RZ ;  /* 0x0000001b0a047227 */ /* 0x000fe200078e00ff */
[C---:B------:R-:W-:Y:S02]  /*0f50*/  ISETP.GT.U32.AND P1, PT, R0.reuse, R13, PT ;  /* 0x0000000d0000720c */ /* 0x040fe40003f24070 */
[----:B------:R-:W-:Y:S01]  /*0f60*/  ISETP.GT.U32.AND P6, PT, R0, R25, PT ;  /* 0x000000190000720c */ /* 0x000fe20003fc4070 */
[----:B------:R-:W-:-:S02]  /*0f70*/  IMAD.MOV R4, RZ, RZ, -R4 ;  /* 0x000000ffff047224 */ /* 0x000fc400078e0a04 */
[--C-:B------:R-:W-:Y:S01]  /*0f80*/  @!P4 IMAD.IADD R21, R21, 0x1, -R0.reuse ;  /* 0x000000011515c824 */ /* 0x100fe200078e0a00 */
[----:B------:R-:W-:Y:S01]  /*0f90*/  ISETP.GE.AND P4, PT, R12, RZ, PT ;  /* 0x000000ff0c00720c */ /* 0x000fe20003f86270 */
[----:B------:R-:W-:Y:S02]  /*0fa0*/  IMAD.MOV R12, RZ, RZ, -R11 ;  /* 0x000000ffff0c7224 */ /* 0x000fe400078e0a0b */
[C---:B------:R-:W-:Y:S02]  /*0fb0*/  IMAD R11, R0.reuse, R4, R27 ;  /* 0x00000004000b7224 */ /* 0x040fe400078e021b */
[C---:B------:R-:W-:Y:S02]  /*0fc0*/  IMAD R27, R0.reuse, R12, R29 ;  /* 0x0000000c001b7224 */ /* 0x040fe400078e021d */
[--C-:B------:R-:W-:Y:S01]  /*0fd0*/  @!P1 IMAD.IADD R13, R13, 0x1, -R0.reuse ;  /* 0x000000010d0d9824 */ /* 0x100fe200078e0a00 */
[C---:B------:R-:W-:Y:S01]  /*0fe0*/  ISETP.GT.U32.AND P1, PT, R0.reuse, R11, PT ;  /* 0x0000000b0000720c */ /* 0x040fe20003f24070 */
[----:B------:R-:W-:Y:S01]  /*0ff0*/  @!P6 IMAD.IADD R25, R25, 0x1, -R0 ;  /* 0x000000011919e824 */ /* 0x000fe200078e0a00 */
[----:B------:R-:W-:Y:S01]  /*1000*/  ISETP.GT.U32.AND P6, PT, R0, R27, PT ;  /* 0x0000001b0000720c */ /* 0x000fe20003fc4070 */
[----:B------:R-:W-:Y:S01]  /*1010*/  @!P2 IMAD.MOV R21, RZ, RZ, -R21 ;  /* 0x000000ffff15a224 */ /* 0x000fe200078e0a15 */
[----:B------:R-:W-:Y:S01]  /*1020*/  ISETP.GE.AND P2, PT, R16, RZ, PT ;  /* 0x000000ff1000720c */ /* 0x000fe20003f46270 */
[----:B------:R-:W-:Y:S01]  /*1030*/  IMAD.HI.U32 R4, R10, R31, RZ ;  /* 0x0000001f0a047227 */ /* 0x000fe200078e00ff */
[----:B------:R-:W-:-:S03]  /*1040*/  LOP3.LUT R16, R6, 0x34, RZ, 0xfc, !PT ;  /* 0x0000003406107812 */ /* 0x000fc600078efcff */
[----:B------:R-:W-:Y:S01]  /*1050*/  @!P3 IMAD.IADD R23, R23, 0x1, -R0 ;  /* 0x000000011717b824 */ /* 0x000fe200078e0a00 */
[----:B------:R-:W-:Y:S01]  /*1060*/  IABS R33, R16 ;  /* 0x0000001000217213 */ /* 0x000fe20000000000 */
[----:B------:R-:W-:Y:S02]  /*1070*/  IMAD.MOV R4, RZ, RZ, -R4 ;  /* 0x000000ffff047224 */ /* 0x000fe400078e0a04 */
[--C-:B------:R-:W-:Y:S01]  /*1080*/  @!P1 IMAD.IADD R11, R11, 0x1, -R0.reuse ;  /* 0x000000010b0b9824 */ /* 0x100fe200078e0a00 */
[C---:B------:R-:W-:Y:S01]  /*1090*/  ISETP.GT.U32.AND P3, PT, R0.reuse, R23, PT ;  /* 0x000000170000720c */ /* 0x040fe20003f64070 */
[C---:B------:R-:W-:Y:S02]  /*10a0*/  IMAD R29, R0.reuse, R4, R31 ;  /* 0x00000004001d7224 */ /* 0x040fe400078e021f */
[----:B------:R-:W-:Y:S01]  /*10b0*/  @!P6 IMAD.IADD R27, R27, 0x1, -R0 ;  /* 0x000000011b1be824 */ /* 0x000fe200078e0a00 */
[----:B------:R-:W-:Y:S01]  /*10c0*/  ISETP.GT.U32.AND P6, PT, R0, R11, PT ;  /* 0x0000000b0000720c */ /* 0x000fe20003fc4070 */
[----:B------:R-:W-:Y:S01]  /*10d0*/  IMAD.HI.U32 R4, R10, R33, RZ ;  /* 0x000000210a047227 */ /* 0x000fe200078e00ff */
[----:B------:R-:W-:-:S03]  /*10e0*/  ISETP.GT.U32.AND P1, PT, R0, R29, PT ;  /* 0x0000001d0000720c */ /* 0x000fc60003f24070 */
[----:B------:R-:W-:Y:S02]  /*10f0*/  IMAD.MOV R4, RZ, RZ, -R4 ;  /* 0x000000ffff047224 */ /* 0x000fe400078e0a04 */
[----:B------:R-:W-:-:S04]  /*1100*/  IMAD.HI.U32 R12, R10, R35, RZ ;  /* 0x000000230a0c7227 */ /* 0x000fc800078e00ff */
[----:B------:R-:W-:Y:S01]  /*1110*/  IMAD R31, R0, R4, R33 ;  /* 0x00000004001f7224 */ /* 0x000fe200078e0221 */
[----:B------:R-:W-:Y:S01]  /*1120*/  IABS R4, R26 ;  /* 0x0000001a00047213 */ /* 0x000fe20000000000 */
[--C-:B------:R-:W-:Y:S01]  /*1130*/  @!P3 IMAD.IADD R23, R23, 0x1, -R0.reuse ;  /* 0x000000011717b824 */ /* 0x100fe200078e0a00 */
[----:B------:R-:W-:Y:S01]  /*1140*/  ISETP.GE.AND P3, PT, R14, RZ, PT ;  /* 0x000000ff0e00720c */ /* 0x000fe20003f66270 */
[----:B------:R-:W-:Y:S02]  /*1150*/  IMAD.MOV.U32 R14, RZ, RZ, R13 ;  /* 0x000000ffff0e7224 */ /* 0x000fe400078e000d */
[----:B------:R-:W-:Y:S01]  /*1160*/  @!P6 IMAD.IADD R11, R11, 0x1, -R0 ;  /* 0x000000010b0be824 */ /* 0x000fe200078e0a00 */
[C---:B------:R-:W-:Y:S01]  /*1170*/  ISETP.GT.U32.AND P6, PT, R0.reuse, R31, PT ;  /* 0x0000001f0000720c */ /* 0x040fe20003fc4070 */
[----:B------:R-:W-:Y:S02]  /*1180*/  IMAD.MOV.U32 R13, RZ, RZ, R4 ;  /* 0x000000ffff0d7224 */ /* 0x000fe400078e0004 */
[----:B------:R-:W-:Y:S01]  /*1190*/  @!P1 IMAD.IADD R29, R29, 0x1, -R0 ;  /* 0x000000011d1d9824 */ /* 0x000fe200078e0a00 */
[----:B------:R-:W-:Y:S01]  /*11a0*/  ISETP.GT.U32.AND P1, PT, R0, R27, PT ;  /* 0x0000001b0000720c */ /* 0x000fe20003f24070 */
[----:B------:R-:W-:-:S04]  /*11b0*/  IMAD.HI.U32 R4, R10, R37, RZ ;  /* 0x000000250a047227 */ /* 0x000fc800078e00ff */
[----:B------:R-:W-:Y:S02]  /*11c0*/  IMAD.MOV R4, RZ, RZ, -R4 ;  /* 0x000000ffff047224 */ /* 0x000fe400078e0a04 */
[----:B------:R-:W-:Y:S01]  /*11d0*/  @!P5 IMAD.MOV R23, RZ, RZ, -R23 ;  /* 0x000000ffff17d224 */ /* 0x000fe200078e0a17 */
[----:B------:R-:W-:Y:S01]  /*11e0*/  ISETP.GE.AND P5, PT, R18, RZ, PT ;  /* 0x000000ff1200720c */ /* 0x000fe20003fa6270 */
[----:B------:R-:W-:Y:S02]  /*11f0*/  IMAD.MOV.U32 R18, RZ, RZ, R11 ;  /* 0x000000ffff127224 */ /* 0x000fe400078e000b */
[C---:B------:R-:W-:Y:S01]  /*1200*/  IMAD R11, R0.reuse, R4, R37 ;  /* 0x00000004000b7224 */ /* 0x040fe200078e0225 */
[----:B------:R-:W-:Y:S01]  /*1210*/  IABS R37, R28 ;  /* 0x0000001c00257213 */ /* 0x000fe20000000000 */
[--C-:B------:R-:W-:Y:S02]  /*1220*/  @!P6 IMAD.IADD R31, R31, 0x1, -R0.reuse ;  /* 0x000000011f1fe824 */ /* 0x100fe400078e0a00 */
[----:B------:R-:W-:Y:S01]  /*1230*/  @!P1 IMAD.IADD R27, R27, 0x1, -R0 ;  /* 0x000000011b1b9824 */ /* 0x000fe200078e0a00 */
[----:B------:R-:W-:Y:S01]  /*1240*/  ISETP.GT.U32.AND P6, PT, R0, R11, PT ;  /* 0x0000000b0000720c */ /* 0x000fe20003fc4070 */
[----:B------:R-:W-:Y:S01]  /*1250*/  IMAD.MOV R12, RZ, RZ, -R12 ;  /* 0x000000ffff0c7224 */ /* 0x000fe200078e0a0c */
[----:B------:R-:W-:Y:S01]  /*1260*/  ISETP.GE.AND P1, PT, R20, RZ, PT ;  /* 0x000000ff1400720c */ /* 0x000fe20003f26270 */
[----:B------:R-:W-:Y:S01]  /*1270*/  IMAD.MOV.U32 R234, RZ, RZ, R27 ;  /* 0x000000ffffea7224 */ /* 0x000fe200078e001b */
[----:B------:R-:W-:Y:S01]  /*1280*/  LOP3.LUT R20, R6, 0x44, RZ, 0xfc, !PT ;  /* 0x0000004406147812 */ /* 0x000fe200078efcff */
[----:B------:R-:W-:-:S02]  /*1290*/  IMAD R33, R0, R12, R35 ;  /* 0x0000000c00217224 */ /* 0x000fc400078e0223 */
[----:B------:R-:W-:Y:S01]  /*12a0*/  @!P2 IMAD.MOV R234, RZ, RZ, -R234 ;  /* 0x000000ffffeaa224 */ /* 0x000fe200078e0aea */
[----:B------:R-:W-:Y:S01]  /*12b0*/  ISETP.GT.U32.AND P2, PT, R0, R31, PT ;  /* 0x0000001f0000720c */ /* 0x000fe20003f44070 */
[----:B------:R-:W-:Y:S01]  /*12c0*/  IMAD.HI.U32 R12, R10, R13, RZ ;  /* 0x0000000d0a0c7227 */ /* 0x000fe200078e00ff */
[----:B------:R-:W-:-:S03]  /*12d0*/  IABS R27, R20 ;  /* 0x00000014001b7213 */ /* 0x000fc60000000000 */
[----:B------:R-:W-:Y:S02]  /*12e0*/  @!P6 IMAD.IADD R11, R11, 0x1, -R0 ;  /* 0x000000010b0be824 */ /* 0x000fe400078e0a00 */
[----:B------:R-:W-:Y:S02]  /*12f0*/  IMAD.MOV R12, RZ, RZ, -R12 ;  /* 0x000000ffff0c7224 */ /* 0x000fe400078e0a0c */
[----:B------:R-:W-:Y:S01]  /*1300*/  @!P3 IMAD.MOV R18, RZ, RZ, -R18 ;  /* 0x000000ffff12b224 */ /* 0x000fe200078e0a12 */
[C---:B------:R-:W-:Y:S01]  /*1310*/  ISETP.GT.U32.AND P3, PT, R0.reuse, R33, PT ;  /* 0x000000210000720c */ /* 0x040fe20003f64070 */
[C---:B------:R-:W-:Y:S01]  /*1320*/  IMAD R13, R0.reuse, R12, R13 ;  /* 0x0000000c000d7224 */ /* 0x040fe200078e020d */
[----:B------:R-:W-:Y:S01]  /*1330*/  ISETP.GT.U32.AND P6, PT, R0, R11, PT ;  /* 0x0000000b0000720c */ /* 0x000fe20003fc4070 */
[----:B------:R-:W-:-:S04]  /*1340*/  IMAD.HI.U32 R4, R10, R27, RZ ;  /* 0x0000001b0a047227 */ /* 0x000fc800078e00ff */
[----:B------:R-:W-:Y:S01]  /*1350*/  @!P0 IMAD.MOV R14, RZ, RZ, -R14 ;  /* 0x000000ffff0e8224 */ /* 0x000fe200078e0a0e */
[C---:B------:R-:W-:Y:S01]  /*1360*/  ISETP.GT.U32.AND P0, PT, R0.reuse, R29, PT ;  /* 0x0000001d0000720c */ /* 0x040fe20003f04070 */
[----:B------:R-:W-:Y:S02]  /*1370*/  IMAD.MOV R4, RZ, RZ, -R4 ;  /* 0x000000ffff047224 */ /* 0x000fe400078e0a04 */
[--C-:B------:R-:W-:Y:S01]  /*1380*/  @!P2 IMAD.IADD R31, R31, 0x1, -R0.reuse ;  /* 0x000000011f1fa824 */ /* 0x100fe200078e0a00 */
[C---:B------:R-:W-:Y:S01]  /*1390*/  ISETP.GT.U32.AND P2, PT, R0.reuse, R13, PT ;  /* 0x0000000d0000720c */ /* 0x040fe20003f44070 */
[C---:B------:R-:W-:Y:S02]  /*13a0*/  IMAD R27, R0.reuse, R4, R27 ;  /* 0x00000004001b7224 */ /* 0x040fe400078e021b */
[--C-:B------:R-:W-:Y:S02]  /*13b0*/  @!P3 IMAD.IADD R33, R33, 0x1, -R0.reuse ;  /* 0x000000012121b824 */ /* 0x100fe400078e0a00 */
[----:B------:R-:W-:Y:S01]  /*13c0*/  @!P6 IMAD.IADD R11, R11, 0x1, -R0 ;  /* 0x000000010b0be824 */ /* 0x000fe200078e0a00 */
[----:B------:R-:W-:Y:S01]  /*13d0*/  ISETP.GT.U32.AND P6, PT, R0, R27, PT ;  /* 0x0000001b0000720c */ /* 0x000fe20003fc4070 */
[----:B------:R-:W-:Y:S01]  /*13e0*/  IMAD.HI.U32 R12, R10, R37, RZ ;  /* 0x000000250a0c7227 */ /* 0x000fe200078e00ff */
[----:B------:R-:W-:-:S03]  /*13f0*/  ISETP.GT.U32.AND P3, PT, R0, R33, PT ;  /* 0x000000210000720c */ /* 0x000fc60003f64070 */
[--C-:B------:R-:W-:Y:S01]  /*1400*/  @!P0 IMAD.IADD R29, R29, 0x1, -R0.reuse ;  /* 0x000000011d1d8824 */ /* 0x100fe200078e0a00 */
[----:B------:R-:W-:Y:S01]  /*1410*/  ISETP.GE.AND P0, PT, R22, RZ, PT ;  /* 0x000000ff1600720c */ /* 0x000fe20003f06270 */
[----:B------:R-:W-:Y:S01]  /*1420*/  @!P2 IMAD.IADD R13, R13, 0x1, -R0 ;  /* 0x000000010d0da824 */ /* 0x000fe200078e0a00 */
[----:B------:R-:W-:Y:S01]  /*1430*/  LOP3.LUT R22, R6, 0x48, RZ, 0xfc, !PT ;  /* 0x0000004806167812 */ /* 0x000fe200078efcff */
[----:B------:R-:W-:Y:S01]  /*1440*/  @!P4 IMAD.MOV R25, RZ, RZ, -R25 ;  /* 0x000000ffff19c224 */ /* 0x000fe200078e0a19 */
[----:B------:R-:W-:Y:S01]  /*1450*/  ISETP.GE.AND P4, PT, R16, RZ, PT ;  /* 0x000000ff1000720c */ /* 0x000fe20003f86270 */
[----:B------:R-:W-:Y:S01]  /*1460*/  @!P5 IMAD.MOV R29, RZ, RZ, -R29 ;  /* 0x000000ffff1dd224 */ /* 0x000fe200078e0a1d */
[----:B------:R-:W-:Y:S01]  /*1470*/  ISETP.GT.U32.AND P5, PT, R0, R13, PT ;  /* 0x0000000d0000720c */ /* 0x000fe20003fa4070 */
[----:B------:R-:W-:Y:S01]  /*1480*/  IMAD.HI.U32 R16, R10, R39, RZ ;  /* 0x000000270a107227 */ /* 0x000fe200078e00ff */
[----:B------:R-:W-:Y:S02]  /*1490*/  IABS R35, R22 ;  /* 0x0000001600237213 */ /* 0x000fe40000000000 */
[----:B------:R-:W-:Y:S01]  /*14a0*/  ISETP.GE.AND P2, PT, R20, RZ, PT ;  /* 0x000000ff1400720c */ /* 0x000fe20003f46270 */
[----:B------:R-:W-:-:S02]  /*14b0*/  IMAD.MOV R12, RZ, RZ, -R12 ;  /* 0x000000ffff0c7224 */ /* 0x000fc400078e0a0c */
[--C-:B------:R-:W-:Y:S02]  /*14c0*/  @!P6 IMAD.IADD R27, R27, 0x1, -R0.reuse ;  /* 0x000000011b1be824 */ /* 0x100fe400078e0a00 */
[----:B------:R-:W-:Y:S01]  /*14d0*/  @!P3 IMAD.IADD R33, R33, 0x1, -R0 ;  /* 0x000000012121b824 */ /* 0x000fe200078e0a00 */
[----:B------:R-:W-:Y:S01]  /*14e0*/  ISETP.GE.AND P3, PT, R26, RZ, PT ;  /* 0x000000ff1a00720c */ /* 0x000fe20003f66270 */
[----:B------:R-:W-:Y:S01]  /*14f0*/  IMAD.MOV R16, RZ, RZ, -R16 ;  /* 0x000000ffff107224 */ /* 0x000fe200078e0a10 */
[C---:B------:R-:W-:Y:S01]  /*1500*/  ISETP.GT.U32.AND P6, PT, R0.reuse, R27, PT ;  /* 0x0000001b0000720c */ /* 0x040fe20003fc4070 */
[----:B------:R-:W-:Y:S01]  /*1510*/  IMAD R37, R0, R12, R37 ;  /* 0x0000000c00257224 */ /* 0x000fe200078e0225 */
[----:B------:R-:W-:Y:S01]  /*1520*/  LOP3.LUT R12, R6, 0x54, RZ, 0xfc, !PT ;  /* 0x00000054060c7812 */ /* 0x000fe200078efcff */
[----:B------:R-:W-:Y:S01]  /*1530*/  IMAD.HI.U32 R4, R10, R35, RZ ;  /* 0x000000230a047227 */ /* 0x000fe200078e00ff */
[----:B------:R-:W-:Y:S02]  /*1540*/  LOP3.LUT R26, R6, 0x78, RZ, 0xfc, !PT ;  /* 0x00000078061a7812 */ /* 0x000fe400078efcff */
[----:B------:R-:W-:Y:S01]  /*1550*/  IABS R41, R12 ;  /* 0x0000000c00297213 */ /* 0x000fe20000000000 */
[----:B------:R-:W-:Y:S01]  /*1560*/  IMAD R39, R0, R16, R39 ;  /* 0x0000001000277224 */ /* 0x000fe200078e0227 */
[----:B------:R-:W-:Y:S01]  /*1570*/  LOP3.LUT R16, R6, 0x58, RZ, 0xfc, !PT ;  /* 0x0000005806107812 */ /* 0x000fe200078efcff */
[----:B------:R-:W-:Y:S01]  /*1580*/  @!P1 IMAD.MOV R33, RZ, RZ, -R33 ;  /* 0x000000ffff219224 */ /* 0x000fe200078e0a21 */
[C---:B------:R-:W-:Y:S01]  /*1590*/  ISETP.GT.U32.AND P1, PT, R0.reuse, R37, PT ;  /* 0x000000250000720c */ /* 0x040fe20003f24070 */
[----:B------:R-:W-:Y:S01]  /*15a0*/  IMAD.MOV R4, RZ, RZ, -R4 ;  /* 0x000000ffff047224 */ /* 0x000fe200078e0a04 */
[----:B------:R-:W-:Y:S01]  /*15b0*/  IABS R43, R16 ;  /* 0x00000010002b7213 */ /* 0x000fe20000000000 */
[----:B------:R-:W-:Y:S01]  /*15c0*/  @!P5 IMAD.IADD R13, R13, 0x1, -R0 ;  /* 0x000000010d0dd824 */ /* 0x000fe200078e0a00 */
[C---:B------:R-:W-:Y:S01]  /*15d0*/  ISETP.GT.U32.AND P5, PT, R0.reuse, R39, PT ;  /* 0x000000270000720c */ /* 0x040fe20003fa4070 */
[----:B------:R-:W-:Y:S01]  /*15e0*/  IMAD R35, R0, R4, R35 ;  /* 0x0000000400237224 */ /* 0x000fe200078e0223 */
[----:B------:R-:W-:Y:S01]  /*15f0*/  IABS R57, R26 ;  /* 0x0000001a00397213 */ /* 0x000fe20000000000 */
[----:B------:R-:W-:-:S04]  /*1600*/  IMAD.HI.U32 R4, R10, R41, RZ ;  /* 0x000000290a047227 */ /* 0x000fc800078e00ff */
[----:B------:R-:W-:Y:S02]  /*1610*/  IMAD.MOV.U32 R20, RZ, RZ, R11 ;  /* 0x000000ffff147224 */ /* 0x000fe400078e000b */
[----:B------:R-:W-:Y:S02]  /*1620*/  IMAD.MOV R11, RZ, RZ, -R4 ;  /* 0x000000ffff0b7224 */ /* 0x000fe400078e0a04 */
[----:B------:R-:W-:Y:S01]  /*1630*/  @!P6 IMAD.IADD R27, R27, 0x1, -R0 ;  /* 0x000000011b1be824 */ /* 0x000fe200078e0a00 */
[----:B------:R-:W-:Y:S01]  /*1640*/  ISETP.GE.AND P6, PT, R28, RZ, PT ;  /* 0x000000ff1c00720c */ /* 0x000fe20003fc6270 */
[----:B------:R-:W-:Y:S01]  /*1650*/  @!P0 IMAD.MOV R20, RZ, RZ, -R20 ;  /* 0x000000ffff148224 */ /* 0x000fe200078e0a14 */
[----:B------:R-:W-:Y:S01]  /*1660*/  ISETP.GE.AND P0, PT, R22, RZ, PT ;  /* 0x000000ff1600720c */ /* 0x000fe20003f06270 */
[----:B------:R-:W-:Y:S01]  /*1670*/  @!P1 IMAD.IADD R37, R37, 0x1, -R0 ;  /* 0x0000000125259824 */ /* 0x000fe200078e0a00 */
[----:B------:R-:W-:Y:S01]  /*1680*/  LOP3.LUT R28, R6, 0x5c, RZ, 0xfc, !PT ;  /* 0x0000005c061c7812 */ /* 0x000fe200078efcff */
[----:B------:R-:W-:-:S02]  /*1690*/  IMAD R41, R0, R11, R41 ;  /* 0x0000000b00297224 */ /* 0x000fc400078e0229 */
[----:B------:R-:W-:Y:S02]  /*16a0*/  IMAD.MOV.U32 R22, RZ, RZ, R27 ;  /* 0x000000ffff167224 */ /* 0x000fe400078e001b */
[----:B------:R-:W-:Y:S01]  /*16b0*/  @!P5 IMAD.IADD R39, R39, 0x1, -R0 ;  /* 0x000000012727d824 */ /* 0x000fe200078e0a00 */
[----:B------:R-:W-:Y:S01]  /*16c0*/  ISETP.GT.U32.AND P5, PT, R0, R37, PT ;  /* 0x000000250000720c */ /* 0x000fe20003fa4070 */
[----:B------:R-:W-:-:S04]  /*16d0*/  IMAD.HI.U32 R4, R10, R43, RZ ;  /* 0x0000002b0a047227 */ /* 0x000fc800078e00ff */
[----:B------:R-:W-:Y:S01]  /*16e0*/  @!P2 IMAD.MOV R22, RZ, RZ, -R22 ;  /* 0x000000ffff16a224 */ /* 0x000fe200078e0a16 */
[C---:B------:R-:W-:Y:S01]  /*16f0*/  ISETP.GT.U32.AND P2, PT, R0.reuse, R41, PT ;  /* 0x000000290000720c */ /* 0x040fe20003f44070 */
[----:B------:R-:W-:Y:S02]  /*1700*/  IMAD.MOV R4, RZ, RZ, -R4 ;  /* 0x000000ffff047224 */ /* 0x000fe400078e0a04 */
[----:B------:R-:W-:Y:S01]  /*1710*/  @!P4 IMAD.MOV R31, RZ, RZ, -R31 ;  /* 0x000000ffff1fc224 */ /* 0x000fe200078e0a1f */
[C---:B------:R-:W-:Y:S01]  /*1720*/  ISETP.GT.U32.AND P4, PT, R0.reuse, R35, PT ;  /* 0x000000230000720c */ /* 0x040fe20003f84070 */
[C---:B------:R-:W-:Y:S01]  /*1730*/  IMAD R27, R0.reuse, R4, R43 ;  /* 0x00000004001b7224 */ /* 0x040fe200078e022b */
[----:B------:R-:W-:Y:S01]  /*1740*/  IABS R43, R28 ;  /* 0x0000001c002b7213 */ /* 0x000fe20000000000 */
[----:B------:R-:W-:Y:S02]  /*1750*/  @!P5 IMAD.IADD R37, R37, 0x1, -R0 ;  /* 0x000000012525d824 */ /* 0x000fe400078e0a00 */
[----:B------:R-:W-:Y:S01]  /*1760*/  IMAD.MOV.U32 R228, RZ, RZ, R13 ;  /* 0x000000ffffe47224 */ /* 0x000fe200078e000d */
[----:B------:R-:W-:Y:S01]  /*1770*/  ISETP.GT.U32.AND P5, PT, R0, R27, PT ;  /* 0x0000001b0000720c */ /* 0x000fe20003fa4070 */
[----:B------:R-:W-:-:S04]  /*1780*/  IMAD.HI.U32 R4, R10, R43, RZ ;  /* 0x0000002b0a047227 */ /* 0x000fc800078e00ff */
[--C-:B------:R-:W-:Y:S02]  /*1790*/  @!P2 IMAD.IADD R41, R41, 0x1, -R0.reuse ;  /* 0x000000012929a824 */ /* 0x100fe400078e0a00 */
[----:B------:R-:W-:Y:S01]  /*17a0*/  @!P4 IMAD.IADD R35, R35, 0x1, -R0 ;  /* 0x000000012323c824 */ /* 0x000fe200078e0a00 */
[----:B------:R-:W-:Y:S01]  /*17b0*/  ISETP.GE.AND P4, PT, R30, RZ, PT ;  /* 0x000000ff1e00720c */ /* 0x000fe20003f86270 */
[----:B------:R-:W-:Y:S01]  /*17c0*/  IMAD.MOV R4, RZ, RZ, -R4 ;  /* 0x000000ffff047224 */ /* 0x000fe200078e0a04 */
[----:B------:R-:W-:Y:S01]  /*17d0*/  ISETP.GT.U32.AND P2, PT, R0, R41, PT ;  /* 0x000000290000720c */ /* 0x000fe20003f44070 */
[----:B------:R-:W-:Y:S01]  /*17e0*/  @!P3 IMAD.MOV R228, RZ, RZ, -R228 ;  /* 0x000000ffffe4b224 */ /* 0x000fe200078e0ae4 */
[----:B------:R-:W-:Y:S01]  /*17f0*/  LOP3.LUT R30, R6, 0x60, RZ, 0xfc, !PT ;  /* 0x00000060061e7812 */ /* 0x000fe200078efcff */
[----:B------:R-:W-:Y:S01]  /*1800*/  @!P5 IMAD.IADD R27, R27, 0x1, -R0 ;  /* 0x000000011b1bd824 */ /* 0x000fe200078e0a00 */
[C---:B------:R-:W-:Y:S01]  /*1810*/  ISETP.GT.U32.AND P1, PT, R0.reuse, R35, PT ;  /* 0x000000230000720c */ /* 0x040fe20003f24070 */
[----:B------:R-:W-:Y:S01]  /*1820*/  IMAD R43, R0, R4, R43 ;  /* 0x00000004002b7224 */ /* 0x000fe200078e022b */
[----:B------:R-:W-:Y:S01]  /*1830*/  IABS R45, R30 ;  /* 0x0000001e002d7213 */ /* 0x000fe20000000000 */
[----:B------:R-:W-:Y:S01]  /*1840*/  IMAD.HI.U32 R4, R10, R47, RZ ;  /* 0x0000002f0a047227 */ /* 0x000fe200078e00ff */
[----:B------:R-:W-:-:S02]  /*1850*/  ISETP.GT.U32.AND P5, PT, R0, R27, PT ;  /* 0x0000001b0000720c */ /* 0x000fc40003fa4070 */
[----:B------:R-:W-:Y:S01]  /*1860*/  ISETP.GT.U32.AND P3, PT, R0, R39, PT ;  /* 0x000000270000720c */ /* 0x000fe20003f64070 */
[----:B------:R-:W-:-:S04]  /*1870*/  IMAD.HI.U32 R11, R10, R45, RZ ;  /* 0x0000002d0a0b7227 */ /* 0x000fc800078e00ff */
[----:B------:R-:W-:Y:S01]  /*1880*/  @!P2 IMAD.IADD R41, R41, 0x1, -R0 ;  /* 0x000000012929a824 */ /* 0x000fe200078e0a00 */
[C---:B------:R-:W-:Y:S01]  /*1890*/  ISETP.GT.U32.AND P2, PT, R0.reuse, R43, PT ;  /* 0x0000002b0000720c */ /* 0x040fe20003f44070 */
[----:B------:R-:W-:Y:S02]  /*18a0*/  IMAD.MOV R11, RZ, RZ, -R11 ;  /* 0x000000ffff0b7224 */ /* 0x000fe400078e0a0b */
[----:B------:R-:W-:Y:S02]  /*18b0*/  IMAD.MOV R4, RZ, RZ, -R4 ;  /* 0x000000ffff047224 */ /* 0x000fe400078e0a04 */
[C---:B------:R-:W-:Y:S02]  /*18c0*/  IMAD R45, R0.reuse, R11, R45 ;  /* 0x0000000b002d7224 */ /* 0x040fe400078e022d */
[C---:B------:R-:W-:Y:S02]  /*18d0*/  IMAD R47, R0.reuse, R4, R47 ;  /* 0x00000004002f7224 */ /* 0x040fe400078e022f */
[----:B------:R-:W-:Y:S01]  /*18e0*/  @!P5 IMAD.IADD R27, R27, 0x1, -R0 ;  /* 0x000000011b1bd824 */ /* 0x000fe200078e0a00 */
[----:B------:R-:W-:Y:S01]  /*18f0*/  ISETP.GT.U32.AND P5, PT, R0, R45, PT ;  /* 0x0000002d0000720c */ /* 0x000fe20003fa4070 */
[----:B------:R-:W-:-:S04]  /*1900*/  IMAD.HI.U32 R11, R10, R49, RZ ;  /* 0x000000310a0b7227 */ /* 0x000fc800078e00ff */
[----:B------:R-:W-:Y:S01]  /*1910*/  @!P2 IMAD.IADD R43, R43, 0x1, -R0 ;  /* 0x000000012b2ba824 */ /* 0x000fe200078e0a00 */
[----:B------:R-:W-:Y:S01]  /*1920*/  ISETP.GT.U32.AND P2, PT, R0, R47, PT ;  /* 0x0000002f0000720c */ /* 0x000fe20003f44070 */
[----:B------:R-:W-:Y:S02]  /*1930*/  IMAD.MOV R11, RZ, RZ, -R11 ;  /* 0x000000ffff0b7224 */ /* 0x000fe400078e0a0b */
[----:B------:R-:W-:-:S04]  /*1940*/  IMAD.HI.U32 R4, R10, R51, RZ ;  /* 0x000000330a047227 */ /* 0x000fc800078e00ff */
[----:B------:R-:W-:Y:S02]  /*1950*/  IMAD R49, R0, R11, R49 ;  /* 0x0000000b00317224 */ /* 0x000fe400078e0231 */
[----:B------:R-:W-:Y:S02]  /*1960*/  IMAD.MOV R11, RZ, RZ, -R4 ;  /* 0x000000ffff0b7224 */ /* 0x000fe400078e0a04 */
[----:B------:R-:W-:-:S04]  /*1970*/  IMAD.HI.U32 R4, R10, R53, RZ ;  /* 0x000000350a047227 */ /* 0x000fc800078e00ff */
[--C-:B------:R-:W-:Y:S01]  /*1980*/  @!P5 IMAD.IADD R45, R45, 0x1, -R0.reuse ;  /* 0x000000012d2dd824 */ /* 0x100fe200078e0a00 */
[----:B------:R-:W-:Y:S01]  /*1990*/  ISETP.GT.U32.AND P5, PT, R0, R43, PT ;  /* 0x0000002b0000720c */ /* 0x000fe20003fa4070 */
[----:B------:R-:W-:Y:S01]  /*19a0*/  @!P1 IMAD.IADD R35, R35, 0x1, -R0 ;  /* 0x0000000123239824 */ /* 0x000fe200078e0a00 */
[----:B------:R-:W-:Y:S01]  /*19b0*/  ISETP.GE.AND P1, PT, R12, RZ, PT ;  /* 0x000000ff0c00720c */ /* 0x000fe20003f26270 */
[----:B------:R-:W-:Y:S02]  /*19c0*/  IMAD.MOV R4, RZ, RZ, -R4 ;  /* 0x000000ffff047224 */ /* 0x000fe400078e0a04 */
[----:B------:R-:W-:Y:S02]  /*19d0*/  @!P2 IMAD.IADD R47, R47, 0x1, -R0 ;  /* 0x000000012f2fa824 */ /* 0x000fe400078e0a00 */
[----:B------:R-:W-:Y:S01]  /*19e0*/  @!P0 IMAD.MOV R35, RZ, RZ, -R35 ;  /* 0x000000ffff238224 */ /* 0x000fe200078e0a23 */
[C---:B------:R-:W-:Y:S01]  /*19f0*/  ISETP.GT.U32.AND P0, PT, R0.reuse, R45, PT ;  /* 0x0000002d0000720c */ /* 0x040fe20003f04070 */
[----:B------:R-:W-:Y:S01]  /*1a00*/  IMAD R53, R0, R4, R53 ;  /* 0x0000000400357224 */ /* 0x000fe200078e0235 */
[----:B------:R-:W-:Y:S01]  /*1a10*/  LOP3.LUT R4, R7, 0x7f, RZ, 0xc0, !PT ;  /* 0x0000007f07047812 */ /* 0x000fe200078ec0ff */
[----:B------:R-:W-:Y:S01]  /*1a20*/  IMAD.HI.U32 R6, R10, R55, RZ ;  /* 0x000000370a067227 */ /* 0x000fe200078e00ff */
[----:B------:R-:W-:-:S03]  /*1a30*/  ISETP.GT.U32.AND P2, PT, R0, R47, PT ;  /* 0x0000002f0000720c */ /* 0x000fc60003f44070 */
[----:B------:R-:W-:Y:S02]  /*1a40*/  IMAD.MOV R6, RZ, RZ, -R6 ;  /* 0x000000ffff067224 */ /* 0x000fe400078e0a06 */
[----:B------:R-:W-:Y:S02]  /*1a50*/  IMAD R12, R3, 0x100, R4 ;  /* 0x00000100030c7824 */ /* 0x000fe400078e0204 */
[----:B------:R-:W-:Y:S01]  /*1a60*/  @!P5 IMAD.IADD R43, R43, 0x1, -R0 ;  /* 0x000000012b2bd824 */ /* 0x000fe200078e0a00 */
[C---:B------:R-:W-:Y:S01]  /*1a70*/  ISETP.GT.U32.AND P5, PT, R0.reuse, R49, PT ;  /* 0x000000310000720c */ /* 0x040fe20003fa4070 */
[C---:B------:R-:W-:Y:S02]  /*1a80*/  IMAD R51, R0.reuse, R11, R51 ;  /* 0x0000000b00337224 */ /* 0x040fe400078e0233 */
[----:B------:R-:W-:Y:S01]  /*1a90*/  IMAD R55, R0, R6, R55 ;  /* 0x0000000600377224 */ /* 0x000fe200078e0237 */
[----:B------:R-:W-:Y:S01]  /*1aa0*/  IABS R6, R12 ;  /* 0x0000000c00067213 */ /* 0x000fe20000000000 */
[----:B------:R-:W-:-:S02]  /*1ab0*/  VIADD R13, R12, 0x80 ;  /* 0x000000800c0d7836 */ /* 0x000fc40000000000 */
[----:B------:R-:W-:-:S03]  /*1ac0*/  IMAD.HI.U32 R10, R10, R57, RZ ;  /* 0x000000390a0a7227 */ /* 0x000fc600078e00ff */
[----:B------:R-:W-:Y:S01]  /*1ad0*/  IABS R11, R13 ;  /* 0x0000000d000b7213 */ /* 0x000fe20000000000 */
[--C-:B------:R-:W-:Y:S01]  /*1ae0*/  @!P0 IMAD.IADD R45, R45, 0x1, -R0.reuse ;  /* 0x000000012d2d8824 */ /* 0x100fe200078e0a00 */
[C---:B------:R-:W-:Y:S01]  /*1af0*/  ISETP.GT.U32.AND P0, PT, R0.reuse, R51, PT ;  /* 0x000000330000720c */ /* 0x040fe20003f04070 */
[----:B------:R-:W-:Y:S01]  /*1b00*/  @!P2 IMAD.IADD R47, R47, 0x1, -R0 ;  /* 0x000000012f2fa824 */ /* 0x000fe200078e0a00 */
[C---:B------:R-:W-:Y:S01]  /*1b10*/  ISETP.GT.U32.AND P2, PT, R0.reuse, R53, PT ;  /* 0x000000350000720c */ /* 0x040fe20003f44070 */
[----:B------:R-:W-:Y:S02]  /*1b20*/  IMAD.MOV R3, RZ, RZ, -R10 ;  /* 0x000000ffff037224 */ /* 0x000fe400078e0a0a */
[----:B------:R-:W-:Y:S02]  /*1b30*/  IMAD.MOV.U32 R10, RZ, RZ, R6 ;  /* 0x000000ffff0a7224 */ /* 0x000fe400078e0006 */
[----:B------:R-:W-:Y:S02]  /*1b40*/  IMAD R57, R0, R3, R57 ;  /* 0x0000000300397224 */ /* 0x000fe400078e0239 */
[----:B------:R-:W-:-:S04]  /*1b50*/  IMAD.HI.U32 R3, R5, R10, RZ ;  /* 0x0000000a05037227 */ /* 0x000fc800078e00ff */
[----:B------:R-:W-:-:S04]  /*1b60*/  IMAD.HI.U32 R5, R5, R11, RZ ;  /* 0x0000000b05057227 */ /* 0x000fc800078e00ff */
[--C-:B------:R-:W-:Y:S01]  /*1b70*/  @!P3 IMAD.IADD R39, R39, 0x1, -R0.reuse ;  /* 0x000000012727b824 */ /* 0x100fe200078e0a00 */
[----:B------:R-:W-:Y:S01]  /*1b80*/  ISETP.GE.AND P3, PT, R16, RZ, PT ;  /* 0x000000ff1000720c */ /* 0x000fe20003f66270 */
[--C-:B------:R-:W-:Y:S01]  /*1b90*/  @!P5 IMAD.IADD R49, R49, 0x1, -R0.reuse ;  /* 0x000000013131d824 */ /* 0x100fe200078e0a00 */
[----:B------:R-:W-:Y:S01]  /*1ba0*/  ISETP.GT.U32.AND P5, PT, R0, R55, PT ;  /* 0x000000370000720c */ /* 0x000fe20003fa4070 */
[----:B------:R-:W-:Y:S01]  /*1bb0*/  IMAD.MOV R16, RZ, RZ, -R5 ;  /* 0x000000ffff107224 */ /* 0x000fe200078e0a05 */
[----:B------:R-:W-:Y:S01]  /*1bc0*/  LOP3.LUT R5, R7, 0x60, RZ, 0xc0, !PT ;  /* 0x0000006007057812 */ /* 0x000fe200078ec0ff */
[--C-:B------:R-:W-:Y:S01]  /*1bd0*/  @!P0 IMAD.IADD R51, R51, 0x1, -R0.reuse ;  /* 0x0000000133338824 */ /* 0x100fe200078e0a00 */
[----:B------:R-:W-:Y:S01]  /*1be0*/  ISETP.GE.AND P0, PT, R28, RZ, PT ;  /* 0x000000ff1c00720c */ /* 0x000fe20003f06270 */
[----:B------:R-:W-:Y:S01]  /*1bf0*/  @!P2 IMAD.IADD R53, R53, 0x1, -R0 ;  /* 0x000000013535a824 */ /* 0x000fe200078e0a00 */
[----:B------:R-:W-:Y:S01]  /*1c00*/  ISETP.GT.U32.AND P2, PT, R0, R57, PT ;  /* 0x000000390000720c */ /* 0x000fe20003f44070 */
[----:B------:R-:W-:Y:S01]  /*1c10*/  IMAD R11, R2, R16, R11 ;  /* 0x00000010020b7224 */ /* 0x000fe200078e020b */
[----:B------:R-:W-:Y:S01]  /*1c20*/  SHF.R.U32.HI R5, RZ, 0x1, R5 ;  /* 0x00000001ff057819 */ /* 0x000fe20000011605 */
[----:B------:R-:W-:-:S02]  /*1c30*/  @!P4 IMAD.MOV R39, RZ, RZ, -R39 ;  /* 0x000000ffff27c224 */ /* 0x000fc400078e0a27 */
[----:B------:R-:W-:Y:S01]  /*1c40*/  IMAD.MOV R3, RZ, RZ, -R3 ;  /* 0x000000ffff037224 */ /* 0x000fe200078e0a03 */
[----:B------:R-:W-:Y:S01]  /*1c50*/  ISETP.GT.U32.AND P4, PT, R2, R11, PT ;  /* 0x0000000b0200720c */ /* 0x000fe20003f84070 */
[----:B------:R-:W-:Y:S01]  /*1c60*/  @!P5 IMAD.IADD R55, R55, 0x1, -R0 ;  /* 0x000000013737d824 */ /* 0x000fe200078e0a00 */
[----:B------:R-:W-:Y:S01]  /*1c70*/  ISETP.GE.AND P5, PT, R30, RZ, PT ;  /* 0x000000ff1e00720c */ /* 0x000fe20003fa6270 */
[----:B------:R-:W-:Y:S02]  /*1c80*/  IMAD R3, R2, R3, R10 ;  /* 0x0000000302037224 */ /* 0x000fe400078e020a */
[----:B------:R-:W-:Y:S02]  /*1c90*/  IMAD.SHL.U32 R6, R7, 0x10, RZ ;  /* 0x0000001007067824 */ /* 0x000fe400078e00ff */
[----:B------:R-:W-:Y:S01]  /*1ca0*/  @!P0 IMAD.MOV R43, RZ, RZ, -R43 ;  /* 0x000000ffff2b8224 */ /* 0x000fe200078e0a2b */
[----:B------:R-:W-:Y:S01]  /*1cb0*/  ISETP.GT.U32.AND P0, PT, R0, R55, PT ;  /* 0x000000370000720c */ /* 0x000fe20003f04070 */
[----:B------:R-:W-:Y:S01]  /*1cc0*/  @!P2 IMAD.IADD R57, R57, 0x1, -R0 ;  /* 0x000000013939a824 */ /* 0x000fe200078e0a00 */
[----:B------:R-:W-:Y:S01]  /*1cd0*/  ISETP.GT.U32.AND P2, PT, R2, R3, PT ;  /* 0x000000030200720c */ /* 0x000fe20003f44070 */
[----:B------:R-:W-:Y:S01]  /*1ce0*/  @!P1 IMAD.MOV R41, RZ, RZ, -R41 ;  /* 0x000000ffff299224 */ /* 0x000fe200078e0a29 */
[----:B------:R-:W-:Y:S01]  /*1cf0*/  LOP3.LUT R59, R6, 0x70, RZ, 0xc0, !PT ;  /* 0x00000070063b7812 */ /* 0x000fe200078ec0ff */
[----:B------:R-:W-:Y:S01]  /*1d00*/  IMAD.MOV.U32 R6, RZ, RZ, R27 ;  /* 0x000000ffff067224 */ /* 0x000fe200078e001b */
[C---:B------:R-:W-:Y:S01]  /*1d10*/  ISETP.GT.U32.AND P1, PT, R0.reuse, R49, PT ;  /* 0x000000310000720c */ /* 0x040fe20003f24070 */
[----:B------:R-:W-:Y:S01]  /*1d20*/  @!P4 IMAD.IADD R11, R11, 0x1, -R2 ;  /* 0x000000010b0bc824 */ /* 0x000fe200078e0a02 */
[----:B------:R-:W-:Y:S01]  /*1d30*/  LOP3.LUT R27, RZ, R44, RZ, 0x33, !PT ;  /* 0x0000002cff1b7212 */ /* 0x000fe200078e33ff */
[----:B------:R-:W-:Y:S01]  /*1d40*/  @!P3 IMAD.MOV R6, RZ, RZ, -R6 ;  /* 0x000000ffff06b224 */ /* 0x000fe200078e0a06 */
[----:B------:R-:W-:Y:S01]  /*1d50*/  ISETP.GT.U32.AND P3, PT, R0, R51, PT ;  /* 0x000000330000720c */ /* 0x000fe20003f64070 */
[----:B------:R-:W-:Y:S01]  /*1d60*/  @!P5 IMAD.MOV R45, RZ, RZ, -R45 ;  /* 0x000000ffff2dd224 */ /* 0x000fe200078e0a2d */
[----:B------:R-:W-:Y:S01]  /*1d70*/  ISETP.GT.U32.AND P5, PT, R2, R11, PT ;  /* 0x0000000b0200720c */ /* 0x000fe20003fa4070 */
[----:B------:R-:W-:Y:S01]  /*1d80*/  @!P6 IMAD.MOV R37, RZ, RZ, -R37 ;  /* 0x000000ffff25e224 */ /* 0x000fe200078e0a25 */
[----:B------:R-:W-:Y:S01]  /*1d90*/  ISETP.GT.U32.AND P6, PT, R0, R53, PT ;  /* 0x000000350000720c */ /* 0x000fe20003fc4070 */
[----:B------:R-:W-:-:S02]  /*1da0*/  IMAD R16, R4, 0x80, R59 ;  /* 0x0000008004107824 */ /* 0x000fc400078e023b */
[----:B------:R-:W-:Y:S02]  /*1db0*/  IMAD.SHL.U32 R4, R4, 0x4, RZ ;  /* 0x0000000404047824 */ /* 0x000fe400078e00ff */
[----:B------:R-:W-:Y:S01]  /*1dc0*/  @!P0 IMAD.IADD R55, R55, 0x1, -R0 ;  /* 0x0000000137378824 */ /* 0x000fe200078e0a00 */
[----:B------:R-:W-:Y:S01]  /*1dd0*/  ISETP.GE.AND P0, PT, R38, RZ, PT ;  /* 0x000000ff2600720c */ /* 0x000fe20003f06270 */
[----:B------:R-:W-:Y:S01]  /*1de0*/  @!P2 IMAD.IADD R3, R3, 0x1, -R2 ;  /* 0x000000010303a824 */ /* 0x000fe200078e0a02 */
[----:B------:R-:W-:Y:S01]  /*1df0*/  LOP3.LUT R249, R4, R5, RZ, 0x3c, !PT ;  /* 0x0000000504f97212 */ /* 0x000fe200078e3cff */
[--C-:B------:R-:W-:Y:S01]  /*1e00*/  @!P1 IMAD.IADD R49, R49, 0x1, -R0.reuse ;  /* 0x0000000131319824 */ /* 0x100fe200078e0a00 */
[----:B------:R-:W-:Y:S01]  /*1e10*/  ISETP.GE.AND P1, PT, R32, RZ, PT ;  /* 0x000000ff2000720c */ /* 0x000fe20003f26270 */
[----:B------:R-:W1:Y:S01]  /*1e20*/  LDC.64 R4, c[0x0][0x230] ;  /* 0x00008c00ff047b82 */ /* 0x000e620000000a00 */
[----:B------:R-:W-:Y:S01]  /*1e30*/  ISETP.GT.U32.AND P4, PT, R2, R3, PT ;  /* 0x000000030200720c */ /* 0x000fe20003f84070 */
[----:B------:R-:W-:Y:S01]  /*1e40*/  @!P3 IMAD.IADD R51, R51, 0x1, -R0 ;  /* 0x000000013333b824 */ /* 0x000fe200078e0a00 */
[----:B------:R-:W-:Y:S01]  /*1e50*/  ISETP.GT.U32.AND P2, PT, R0, R57, PT ;  /* 0x000000390000720c */ /* 0x000fe20003f44070 */
[----:B------:R-:W-:Y:S01]  /*1e60*/  @!P5 IMAD.IADD R11, R11, 0x1, -R2 ;  /* 0x000000010b0bd824 */ /* 0x000fe200078e0a02 */
[----:B------:R-:W-:Y:S01]  /*1e70*/  ISETP.GE.AND P3, PT, R34, RZ, PT ;  /* 0x000000ff2200720c */ /* 0x000fe20003f66270 */
[----:B------:R-:W-:Y:S01]  /*1e80*/  @!P6 IMAD.IADD R53, R53, 0x1, -R0 ;  /* 0x000000013535e824 */ /* 0x000fe200078e0a00 */
[----:B------:R-:W-:Y:S01]  /*1e90*/  ISETP.GE.AND P5, PT, R12, RZ, PT ;  /* 0x000000ff0c00720c */ /* 0x000fe20003fa6270 */
[----:B------:R-:W-:Y:S01]  /*1ea0*/  VIADD R231, R16, UR12 ;  /* 0x0000000c10e77c36 */ /* 0x000fe20008000000 */
[----:B------:R-:W-:Y:S01]  /*1eb0*/  ISETP.GE.AND P6, PT, R36, RZ, PT ;  /* 0x000000ff2400720c */ /* 0x000fe20003fc6270 */
[----:B------:R-:W-:Y:S01]  /*1ec0*/  @!P0 IMAD.MOV R53, RZ, RZ, -R53 ;  /* 0x000000ffff358224 */ /* 0x000fe200078e0a35 */
[----:B------:R-:W-:Y:S01]  /*1ed0*/  ISETP.GE.AND P0, PT, R13, RZ, PT ;  /* 0x000000ff0d00720c */ /* 0x000fe20003f06270 */
[----:B------:R-:W-:Y:S01]  /*1ee0*/  @!P1 IMAD.MOV R47, RZ, RZ, -R47 ;  /* 0x000000ffff2f9224 */ /* 0x000fe200078e0a2f */
[----:B------:R-:W-:Y:S01]  /*1ef0*/  ISETP.NE.AND P1, PT, R44, RZ, PT ;  /* 0x000000ff2c00720c */ /* 0x000fe20003f25270 */
[----:B------:R-:W-:Y:S01]  /*1f00*/  @!P4 IMAD.IADD R3, R3, 0x1, -R2 ;  /* 0x000000010303c824 */ /* 0x000fe200078e0a02 */
[----:B------:R-:W-:Y:S01]  /*1f10*/  ISETP.GE.AND P4, PT, R26, RZ, PT ;  /* 0x000000ff1a00720c */ /* 0x000fe20003f86270 */
[----:B------:R-:W-:Y:S01]  /*1f20*/  @!P2 IMAD.IADD R57, R57, 0x1, -R0 ;  /* 0x000000013939a824 */ /* 0x000fe200078e0a00 */
[C---:B------:R-:W-:Y:S01]  /*1f30*/  SEL R236, R27.reuse, R25, !P1 ;  /* 0x000000191bec7207 */ /* 0x040fe20004800000 */
[----:B------:R-:W-:Y:S01]  /*1f40*/  @!P3 IMAD.MOV R49, RZ, RZ, -R49 ;  /* 0x000000ffff31b224 */ /* 0x000fe200078e0a31 */
[----:B------:R-:W-:Y:S01]  /*1f50*/  ISETP.NE.AND P3, PT, R42, RZ, PT ;  /* 0x000000ff2a00720c */ /* 0x000fe20003f65270 */
[----:B------:R-:W-:Y:S01]  /*1f60*/  @!P5 IMAD.MOV R3, RZ, RZ, -R3 ;  /* 0x000000ffff03d224 */ /* 0x000fe200078e0a03 */
[----:B------:R-:W-:Y:S01]  /*1f70*/  LOP3.LUT R0, RZ, R42, RZ, 0x33, !PT ;  /* 0x0000002aff007212 */ /* 0x000fe200078e33ff */
[----:B------:R-:W-:Y:S01]  /*1f80*/  IMAD.MOV.U32 R25, RZ, RZ, R11 ;  /* 0x000000ffff197224 */ /* 0x000fe200078e000b */
[----:B------:R-:W-:Y:S01]  /*1f90*/  ISETP.GE.AND P2, PT, R40, RZ, PT ;  /* 0x000000ff2800720c */ /* 0x000fe20003f46270 */
[----:B------:R-:W-:Y:S01]  /*1fa0*/  @!P6 IMAD.MOV R51, RZ, RZ, -R51 ;  /* 0x000000ffff33e224 */ /* 0x000fe200078e0a33 */
[----:B------:R-:W-:Y:S01]  /*1fb0*/  SEL R2, R0, R3, !P3 ;  /* 0x0000000300027207 */ /* 0x000fe20005800000 */
[----:B------:R-:W-:Y:S01]  /*1fc0*/  @!P0 IMAD.MOV R25, RZ, RZ, -R25 ;  /* 0x000000ffff198224 */ /* 0x000fe200078e0a19 */
[C---:B------:R-:W-:Y:S01]  /*1fd0*/  SEL R239, R27.reuse, R21, !P1 ;  /* 0x000000151bef7207 */ /* 0x040fe20004800000 */
[----:B-1----:R-:W-:Y:S01]  /*1fe0*/  VIADD R3, R4, 0xfffffffe ;  /* 0xfffffffe04037836 */ /* 0x002fe20000000000 */
[----:B------:R-:W-:Y:S01]  /*1ff0*/  SEL R243, R27, R15, !P1 ;  /* 0x0000000f1bf37207 */ /* 0x000fe20004800000 */
[----:B------:R-:W-:Y:S01]  /*2000*/  IMAD R247, R2, R5, RZ ;  /* 0x0000000502f77224 */ /* 0x000fe200078e02ff */
[----:B------:R-:W-:Y:S01]  /*2010*/  SEL R248, R0, R25, !P3 ;  /* 0x0000001900f87207 */ /* 0x000fe20005800000 */
[----:B------:R-:W-:Y:S01]  /*2020*/  VIADD R0, R4, 0xffffffff ;  /* 0xffffffff04007836 */ /* 0x000fe20000000000 */
[----:B------:R-:W-:Y:S01]  /*2030*/  ISETP.GE.U32.AND P3, PT, R3, 0x7fffffdf, PT ;  /* 0x7fffffdf0300780c */ /* 0x000fe20003f66070 */
[----:B------:R-:W-:Y:S01]  /*2040*/  @!P4 IMAD.MOV R57, RZ, RZ, -R57 ;  /* 0x000000ffff39c224 */ /* 0x000fe200078e0a39 */
[----:B------:R-:W1:Y:S01]  /*2050*/  LDC.64 R2, c[0x0][0x238] ;  /* 0x00008e00ff027b82 */ /* 0x000e620000000a00 */
[----:B------:R-:W-:Y:S01]  /*2060*/  IMAD R248, R248, R5, RZ ;  /* 0x00000005f8f87224 */ /* 0x000fe200078e02ff */
[----:B------:R-:W-:Y:S01]  /*2070*/  ISETP.GE.U32.AND P4, PT, R0, 0x7fffffe0, PT ;  /* 0x7fffffe00000780c */ /* 0x000fe20003f86070 */
[----:B------:R-:W-:Y:S01]  /*2080*/  @!P2 IMAD.MOV R55, RZ, RZ, -R55 ;  /* 0x000000ffff37a224 */ /* 0x000fe200078e0a37 */
[C---:B------:R-:W-:Y:S01]  /*2090*/  SEL R242, R27.reuse, R17, !P1 ;  /* 0x000000111bf27207 */ /* 0x040fe20004800000 */
[----:B------:R-:W-:Y:S01]  /*20a0*/  VIADD R0, R4, 0xfffffffb ;  /* 0xfffffffb04007836 */ /* 0x000fe20000000000 */
[----:B------:R-:W-:Y:S01]  /*20b0*/  SEL R241, R27, R8, !P1 ;  /* 0x000000081bf17207 */ /* 0x000fe20004800000 */
[----:B------:R-:W-:Y:S01]  /*20c0*/  IMAD.SHL.U32 R28, R247, 0x4, RZ ;  /* 0x00000004f71c7824 */ /* 0x000fe200078e00ff */
[C---:B------:R-:W-:Y:S01]  /*20d0*/  SEL R240, R27.reuse, R19, !P1 ;  /* 0x000000131bf07207 */ /* 0x040fe20004800000 */
[----:B------:R-:W-:Y:S01]  /*20e0*/  IMAD.SHL.U32 R26, R248, 0x4, RZ ;  /* 0x00000004f81a7824 */ /* 0x000fe200078e00ff */
[C---:B------:R-:W-:Y:S01]  /*20f0*/  SEL R238, R27.reuse, R23, !P1 ;  /* 0x000000171bee7207 */ /* 0x040fe20004800000 */
[C---:B------:R-:W-:Y:S01]  /*2100*/  VIADD R5, R4.reuse, 0xfffffff9 ;  /* 0xfffffff904057836 */ /* 0x040fe20000000000 */
[C---:B------:R-:W-:Y:S01]  /*2110*/  SEL R235, R27.reuse, R18, !P1 ;  /* 0x000000121beb7207 */ /* 0x040fe20004800000 */
[----:B------:R-:W-:Y:S01]  /*2120*/  STL [R1+0x160], R249 ;  /* 0x000160f901007387 */ /* 0x000fe20000100800 */
[C---:B------:R-:W-:Y:S01]  /*2130*/  SEL R229, R27.reuse, R20, !P1 ;  /* 0x000000141be57207 */ /* 0x040fe20004800000 */
[C---:B------:R-:W-:Y:S01]  /*2140*/  VIADD R7, R4.reuse, 0xffffffce ;  /* 0xffffffce04077836 */ /* 0x040fe20000000000 */
[C---:B------:R-:W-:Y:S01]  /*2150*/  SEL R227, R27.reuse, R22, !P1 ;  /* 0x000000161be37207 */ /* 0x040fe20004800000 */
[----:B------:R-:W-:Y:S01]  /*2160*/  STL [R1+0x154], R28 ;  /* 0x0001541c01007387 */ /* 0x000fe20000100800 */
[C---:B------:R-:W-:Y:S01]  /*2170*/  SEL R21, R27.reuse, R6, !P1 ;  /* 0x000000061b157207 */ /* 0x040fe20004800000 */
[C---:B------:R-:W-:Y:S01]  /*2180*/  VIADD R30, R4.reuse, 0xffffffc7 ;  /* 0xffffffc7041e7836 */ /* 0x040fe20000000000 */
[C---:B------:R-:W-:Y:S01]  /*2190*/  SEL R246, R27.reuse, R246, !P1 ;  /* 0x000000f61bf67207 */ /* 0x040fe20004800000 */
[----:B------:R2:W-:Y:S01]  /*21a0*/  STL [R1+0x150], R26 ;  /* 0x0001501a01007387 */ /* 0x0005e20000100800 */
[C---:B------:R-:W-:Y:S01]  /*21b0*/  SEL R244, R27.reuse, R244, !P1 ;  /* 0x000000f41bf47207 */ /* 0x040fe20004800000 */
[C---:B------:R-:W-:Y:S01]  /*21c0*/  VIADD R34, R4.reuse, 0xffffffdc ;  /* 0xffffffdc04227836 */ /* 0x040fe20000000000 */
[C---:B------:R-:W-:Y:S01]  /*21d0*/  SEL R237, R27.reuse, R14, !P1 ;  /* 0x0000000e1bed7207 */ /* 0x040fe20004800000 */
[----:B------:R-:W-:Y:S01]  /*21e0*/  VIADD R14, R4, 0xfffffffd ;  /* 0xfffffffd040e7836 */ /* 0x000fe20000000000 */
[C---:B------:R-:W-:Y:S01]  /*21f0*/  SEL R234, R27.reuse, R234, !P1 ;  /* 0x000000ea1bea7207 */ /* 0x040fe20004800000 */
[----:B-1----:R-:W-:Y:S01]  /*2200*/  IMAD R25, R2, 0x3, RZ ;  /* 0x0000000302197824 */ /* 0x002fe200078e02ff */
[C---:B------:R-:W-:Y:S01]  /*2210*/  SEL R233, R27.reuse, R29, !P1 ;  /* 0x0000001d1be97207 */ /* 0x040fe20004800000 */
[C---:B------:R-:W-:Y:S01]  /*2220*/  VIADD R29, R4.reuse, 0xffffffc6 ;  /* 0xffffffc6041d7836 */ /* 0x040fe20000000000 */
        /* <DEDUP_REMOVED lines=9> */
[----:B------:R-:W-:Y:S01]  /*22c0*/  VIADD R66, R4, 0xffffffc0 ;  /* 0xffffffc004427836 */ /* 0x000fe20000000000 */
[C---:B------:R-:W-:Y:S01]  /*22d0*/  SEL R23, R27.reuse, R39, !P1 ;  /* 0x000000271b177207 */ /* 0x040fe20004800000 */
[----:B------:R-:W-:Y:S01]  /*22e0*/  IMAD R68, R2, 0xd, RZ ;  /* 0x0000000d02447824 */ /* 0x000fe200078e02ff */
[C---:B------:R-:W-:Y:S01]  /*22f0*/  SEL R22, R27.reuse, R41, !P1 ;  /* 0x000000291b167207 */ /* 0x040fe20004800000 */
[----:B------:R-:W-:Y:S01]  /*2300*/  IMAD R246, R246, UR8, RZ ;  /* 0x00000008f6f67c24 */ /* 0x000fe2000f8e02ff */
[----:B------:R-:W-:Y:S01]  /*2310*/  SEL R20, R27, R43, !P1 ;  /* 0x0000002b1b147207 */ /* 0x000fe20004800000 */
[----:B------:R-:W-:Y:S01]  /*2320*/  IMAD R243, R243, UR8, RZ ;  /* 0x00000008f3f37c24 */ /* 0x000fe2000f8e02ff */
[----:B------:R-:W-:Y:S01]  /*2330*/  SEL R19, R27, R45, !P1 ;  /* 0x0000002d1b137207 */ /* 0x000fe20004800000 */
[----:B------:R-:W-:Y:S01]  /*2340*/  IMAD R241, R241, UR8, RZ ;  /* 0x00000008f1f17c24 */ /* 0x000fe2000f8e02ff */
[----:B------:R-:W-:Y:S01]  /*2350*/  SEL R18, R27, R47, !P1 ;  /* 0x0000002f1b127207 */ /* 0x000fe20004800000 */
[----:B------:R-:W-:Y:S01]  /*2360*/  IMAD R239, R239, UR8, RZ ;  /* 0x00000008efef7c24 */ /* 0x000fe2000f8e02ff */
[C---:B------:R-:W-:Y:S01]  /*2370*/  SEL R17, R27.reuse, R49, !P1 ;  /* 0x000000311b117207 */ /* 0x040fe20004800000 */
[----:B------:R-:W-:Y:S01]  /*2380*/  VIADD R49, R4, 0xffffffd2 ;  /* 0xffffffd204317836 */ /* 0x000fe20000000000 */
[----:B------:R-:W-:Y:S01]  /*2390*/  SEL R15, R27, R51, !P1 ;  /* 0x000000331b0f7207 */ /* 0x000fe20004800000 */
[----:B------:R-:W-:Y:S01]  /*23a0*/  IMAD R237, R237, UR8, RZ ;  /* 0x00000008eded7c24 */ /* 0x000fe2000f8e02ff */
[----:B------:R-:W-:Y:S01]  /*23b0*/  SEL R11, R27, R53, !P1 ;  /* 0x000000351b0b7207 */ /* 0x000fe20004800000 */
[----:B------:R-:W-:Y:S01]  /*23c0*/  IMAD R235, R235, UR8, RZ ;  /* 0x00000008ebeb7c24 */ /* 0x000fe2000f8e02ff */
[----:B------:R-:W-:Y:S01]  /*23d0*/  SEL R10, R27, R55, !P1 ;  /* 0x000000371b0a7207 */ /* 0x000fe20004800000 */
[----:B------:R-:W-:Y:S01]  /*23e0*/  IMAD R233, R233, UR8, RZ ;  /* 0x00000008e9e97c24 */ /* 0x000fe2000f8e02ff */
[C---:B------:R-:W-:Y:S01]  /*23f0*/  SEL R8, R27.reuse, R57, !P1 ;  /* 0x000000391b087207 */ /* 0x040fe20004800000 */
[----:B------:R-:W-:Y:S01]  /*2400*/  IMAD R230, R230, UR8, RZ ;  /* 0x00000008e6e67c24 */ /* 0x000fe2000f8e02ff */
[----:B------:R-:W-:Y:S01]  /*2410*/  SEL R6, R27, R24, !P1 ;  /* 0x000000181b067207 */ /* 0x000fe20004800000 */
[----:B------:R-:W-:Y:S01]  /*2420*/  VIADD R24, R4, 0xfffffffc ;  /* 0xfffffffc04187836 */ /* 0x000fe20000000000 */
[----:B------:R-:W-:Y:S01]  /*2430*/  ISETP.GE.U32.AND P1, PT, R0, 0x7fffffdc, PT ;  /* 0x7fffffdc0000780c */ /* 0x000fe20003f26070 */
[----:B------:R-:W-:Y:S01]  /*2440*/  VIADD R0, R4, 0xfffffffa ;  /* 0xfffffffa04007836 */ /* 0x000fe20000000000 */
[----:B------:R-:W-:Y:S01]  /*2450*/  IADD3 R218, P6, R28, UR6, RZ ;  /* 0x000000061cda7c10 */ /* 0x000fe2000ffde0ff */
[----:B------:R-:W-:Y:S01]  /*2460*/  IMAD R228, R228, UR8, RZ ;  /* 0x00000008e4e47c24 */ /* 0x000fe2000f8e02ff */
[----:B------:R-:W-:Y:S01]  /*2470*/  IADD3 R92, P0, R26, UR6, RZ ;  /* 0x000000061a5c7c10 */ /* 0x000fe2000ff1e0ff */
[----:B--2---:R-:W-:Y:S01]  /*2480*/  VIADD R26, R4, 0xffffffc4 ;  /* 0xffffffc4041a7836 */ /* 0x004fe20000000000 */
[----:B------:R-:W-:Y:S01]  /*2490*/  LEA.HI.X.SX32 R219, R247, UR7, 0x2, P6 ;  /* 0x00000007f7db7c11 */ /* 0x000fe2000b0f16ff */
[----:B------:R-:W-:Y:S01]  /*24a0*/  IMAD R217, R217, UR8, RZ ;  /* 0x00000008d9d97c24 */ /* 0x000fe2000f8e02ff */
[----:B------:R-:W-:Y:S01]  /*24b0*/  ISETP.GE.U32.AND P6, PT, R0, 0x7fffffdb, PT ;  /* 0x7fffffdb0000780c */ /* 0x000fe20003fc6070 */
[----:B------:R-:W-:Y:S01]  /*24c0*/  VIADD R0, R4, 0xfffffff8 ;  /* 0xfffffff804007836 */ /* 0x000fe20000000000 */
[----:B------:R-:W-:Y:S01]  /*24d0*/  LEA.HI.X.SX32 R93, R248, UR7, 0x2, P0 ;  /* 0x00000007f85d7c11 */ /* 0x000fe200080f16ff */
[----:B------:R-:W-:Y:S01]  /*24e0*/  @!PT LDS RZ, [RZ] ;  /* 0x00000000fffff984 */ /* 0x000fe20000000800 */
[----:B------:R-:W-:Y:S01]  /*24f0*/  @!PT LDS RZ, [RZ] ;  /* 0x00000000fffff984 */ /* 0x000fe20000000800 */
[----:B------:R-:W-:Y:S01]  /*2500*/  @!PT LDS RZ, [RZ] ;  /* 0x00000000fffff984 */ /* 0x000fe20000000800 */
[----:B------:R1:W-:Y:S01]  /*2510*/  LDGSTS.E [R231], desc[UR16][R218.64], !P4 ;  /* 0x00000000dae77fae */ /* 0x0003e2000e121850 */
[----:B------:R-:W-:Y:S01]  /*2520*/  ISETP.GE.U32.AND P5, PT, R14, 0x7fffffde, PT ;  /* 0x7fffffde0e00780c */ /* 0x000fe20003fa6070 */
[----:B------:R-:W-:Y:S01]  /*2530*/  IMAD.SHL.U32 R14, R2, 0x2, RZ ;  /* 0x00000002020e7824 */ /* 0x000fe200078e00ff */
[----:B------:R-:W-:Y:S01]  /*2540*/  ISETP.GE.U32.AND P2, PT, R24, 0x7fffffdd, PT ;  /* 0x7fffffdd1800780c */ /* 0x000fe20003f46070 */
[----:B------:R2:W-:Y:S01]  /*2550*/  LDGSTS.E [R231+0x4000], desc[UR16][R92.64], !P4 ;  /* 0x040000005ce77fae */ /* 0x0005e2000e121850 */
[----:B------:R-:W-:Y:S01]  /*2560*/  IMAD.WIDE R94, R2, 0x4, R218 ;  /* 0x00000004025e7825 */ /* 0x000fe200078e02da */
[----:B------:R-:W-:-:S02]  /*2570*/  ISETP.GE.U32.AND P4, PT, R0, 0x7fffffd9, PT ;  /* 0x7fffffd90000780c */ /* 0x000fc40003f86070 */
[----:B------:R-:W-:Y:S01]  /*2580*/  ISETP.GE.U32.AND P0, PT, R5, 0x7fffffda, PT ;  /* 0x7fffffda0500780c */ /* 0x000fe20003f06070 */
[----:B------:R-:W-:Y:S01]  /*2590*/  IMAD.WIDE R96, R2, 0x4, R92 ;  /* 0x0000000402607825 */ /* 0x000fe200078e025c */
[----:B------:R3:W-:Y:S01]  /*25a0*/  LDGSTS.E [R231+0x4], desc[UR16][R94.64], !P3 ;  /* 0x000040005ee77fae */ /* 0x0007e2000d921850 */
[----:B------:R-:W-:Y:S02]  /*25b0*/  LOP3.LUT R24, R16, 0x10, RZ, 0x3c, !PT ;  /* 0x0000001010187812 */ /* 0x000fe400078e3cff */
[----:B------:R-:W-:Y:S01]  /*25c0*/  VIADD R0, R4, 0xfffffff7 ;  /* 0xfffffff704007836 */ /* 0x000fe20000000000 */
[----:B------:R4:W-:Y:S01]  /*25d0*/  LDGSTS.E [R231+0x4004], desc[UR16][R96.64], !P3 ;  /* 0x0400400060e77fae */ /* 0x0009e2000d921850 */
[C---:B------:R-:W-:Y:S01]  /*25e0*/  IMAD.WIDE R98, R14.reuse, 0x4, R218 ;  /* 0x000000040e627825 */ /* 0x040fe200078e02da */
[----:B------:R-:W-:Y:S02]  /*25f0*/  LOP3.LUT R245, R249, 0x40, RZ, 0x3c, !PT ;  /* 0x00000040f9f57812 */ /* 0x000fe400078e3cff */
[----:B------:R5:W-:Y:S01]  /*2600*/  STL [R1+0x1e0], R14 ;  /* 0x0001e00e01007387 */ /* 0x000be20000100800 */
[----:B------:R-:W-:Y:S01]  /*2610*/  IMAD.WIDE R100, R14, 0x4, R92 ;  /* 0x000000040e647825 */ /* 0x000fe200078e025c */
[----:B------:R-:W-:-:S02]  /*2620*/  ISETP.GE.U32.AND P3, PT, R0, 0x7fffffd8, PT ;  /* 0x7fffffd80000780c */ /* 0x000fc40003f66070 */
[----:B------:R4:W-:Y:S01]  /*2630*/  LDGSTS.E [R231+0x8], desc[UR16][R98.64], !P5 ;  /* 0x0000800062e77fae */ /* 0x0009e2000e921850 */
[----:B------:R-:W-:-:S03]  /*2640*/  IMAD.WIDE R102, R25, 0x4, R218 ;  /* 0x0000000419667825 */ /* 0x000fc600078e02da */
[----:B------:R4:W-:Y:S01]  /*2650*/  LDGSTS.E [R231+0x4008], desc[UR16][R100.64], !P5 ;  /* 0x0400800064e77fae */ /* 0x0009e2000e921850 */
[----:B------:R-:W-:-:S03]  /*2660*/  IMAD.WIDE R104, R25, 0x4, R92 ;  /* 0x0000000419687825 */ /* 0x000fc600078e025c */
[----:B------:R4:W-:Y:S01]  /*2670*/  LDGSTS.E [R231+0xc], desc[UR16][R102.64], !P2 ;  /* 0x0000c00066e77fae */ /* 0x0009e2000d121850 */
[----:B------:R-:W-:Y:S02]  /*2680*/  VIADD R5, R4, 0xfffffff6 ;  /* 0xfffffff604057836 */ /* 0x000fe40000000000 */
[----:B-----5:R-:W-:Y:S01]  /*2690*/  IMAD.SHL.U32 R14, R2, 0x4, RZ ;  /* 0x00000004020e7824 */ /* 0x020fe200078e00ff */
[----:B------:R5:W-:Y:S01]  /*26a0*/  LDGSTS.E [R231+0x400c], desc[UR16][R104.64], !P2 ;  /* 0x0400c00068e77fae */ /* 0x000be2000d121850 */
[----:B------:R-:W-:Y:S01]  /*26b0*/  VIADD R0, R4, 0xfffffff5 ;  /* 0xfffffff504007836 */ /* 0x000fe20000000000 */
[----:B------:R-:W-:Y:S01]  /*26c0*/  ISETP.GE.U32.AND P5, PT, R5, 0x7fffffd7, PT ;  /* 0x7fffffd70500780c */ /* 0x000fe20003fa6070 */
[----:B------:R-:W-:Y:S01]  /*26d0*/  VIADD R226, R24, UR12 ;  /* 0x0000000c18e27c36 */ /* 0x000fe20008000000 */
[----:B------:R1:W-:Y:S01]  /*26e0*/  STL [R1+0x1dc], R25 ;  /* 0x0001dc1901007387 */ /* 0x0003e20000100800 */
[----:B------:R-:W-:Y:S01]  /*26f0*/  IMAD.WIDE R106, R14, 0x4, R218 ;  /* 0x000000040e6a7825 */ /* 0x000fe200078e02da */
[----:B------:R-:W-:-:S02]  /*2700*/  ISETP.GE.U32.AND P2, PT, R0, 0x7fffffd6, PT ;  /* 0x7fffffd60000780c */ /* 0x000fc40003f46070 */
[----:B------:R2:W-:Y:S01]  /*2710*/  STL [R1+0x1d4], R14 ;  /* 0x0001d40e01007387 */ /* 0x0005e20000100800 */
[----:B------:R-:W-:Y:S01]  /*2720*/  IMAD.WIDE R108, R14, 0x4, R92 ;  /* 0x000000040e6c7825 */ /* 0x000fe200078e025c */
[----:B------:R-:W-:Y:S02]  /*2730*/  LOP3.LUT R24, R16, 0x20, RZ, 0x3c, !PT ;  /* 0x0000002010187812 */ /* 0x000fe400078e3cff */
[----:B------:R5:W-:Y:S01]  /*2740*/  LDGSTS.E [R226], desc[UR16][R106.64], !P1 ;  /* 0x000000006ae27fae */ /* 0x000be2000c921850 */
[----:B------:R-:W-:Y:S02]  /*2750*/  VIADD R0, R4, 0xfffffff4 ;  /* 0xfffffff404007836 */ /* 0x000fe40000000000 */
[C---:B------:R-:W-:Y:S01]  /*2760*/  IMAD R5, R2.reuse, 0x5, RZ ;  /* 0x0000000502057824 */ /* 0x040fe200078e02ff */
[----:B------:R5:W-:Y:S01]  /*2770*/  LDGSTS.E [R226+0x4000], desc[UR16][R108.64], !P1 ;  /* 0x040000006ce27fae */ /* 0x000be2000c921850 */
[----:B-1----:R-:W-:Y:S01]  /*2780*/  IMAD R25, R2, 0x7, RZ ;  /* 0x0000000702197824 */ /* 0x002fe200078e02ff */
[----:B------:R-:W-:Y:S01]  /*2790*/  ISETP.GE.U32.AND P1, PT, R0, 0x7fffffd5, PT ;  /* 0x7fffffd50000780c */ /* 0x000fe20003f26070 */
[----:B--2---:R-:W-:Y:S01]  /*27a0*/  IMAD R14, R2, 0x6, RZ ;  /* 0x00000006020e7824 */ /* 0x004fe200078e02ff */
[----:B------:R-:W-:Y:S01]  /*27b0*/  STL [R1+0x1d8], R5 ;  /* 0x0001d80501007387 */ /* 0x000fe20000100800 */
[----:B------:R-:W-:-:S03]  /*27c0*/  IMAD.WIDE R110, R5, 0x4, R218 ;  /* 0x00000004056e7825 */ /* 0x000fc600078e02da */
[----:B------:R1:W-:Y:S01]  /*27d0*/  STL [R1+0x1d0], R14 ;  /* 0x0001d00e01007387 */ /* 0x0003e20000100800 */
[----:B------:R-:W-:-:S03]  /*27e0*/  IMAD.WIDE R112, R5, 0x4, R92 ;  /* 0x0000000405707825 */ /* 0x000fc600078e025c */
[----:B------:R2:W-:Y:S01]  /*27f0*/  LDGSTS.E [R226+0x4], desc[UR16][R110.64], !P6 ;  /* 0x000040006ee27fae */ /* 0x0005e2000f121850 */
[----:B------:R-:W-:Y:S02]  /*2800*/  VIADD R0, R4, 0xfffffff3 ;  /* 0xfffffff304007836 */ /* 0x000fe40000000000 */
[----:B------:R-:W-:Y:S01]  /*2810*/  IMAD.WIDE R114, R14, 0x4, R218 ;  /* 0x000000040e727825 */ /* 0x000fe200078e02da */
[----:B------:R2:W-:Y:S02]  /*2820*/  LDGSTS.E [R226+0x4004], desc[UR16][R112.64], !P6 ;  /* 0x0400400070e27fae */ /* 0x0005e4000f121850 */
[----:B------:R-:W-:Y:S01]  /*2830*/  ISETP.GE.U32.AND P6, PT, R0, 0x7fffffd4, PT ;  /* 0x7fffffd40000780c */ /* 0x000fe20003fc6070 */
[----:B------:R-:W-:Y:S01]  /*2840*/  IMAD.WIDE R116, R14, 0x4, R92 ;  /* 0x000000040e747825 */ /* 0x000fe200078e025c */
[----:B------:R2:W-:Y:S03]  /*2850*/  LDGSTS.E [R226+0x8], desc[UR16][R114.64], !P0 ;  /* 0x0000800072e27fae */ /* 0x0005e6000c121850 */
[C---:B------:R-:W-:Y:S01]  /*2860*/  IMAD.WIDE R118, R25.reuse, 0x4, R218 ;  /* 0x0000000419767825 */ /* 0x040fe200078e02da */
[----:B------:R2:W-:Y:S03]  /*2870*/  LDGSTS.E [R226+0x4008], desc[UR16][R116.64], !P0 ;  /* 0x0400800074e27fae */ /* 0x0005e6000c121850 */
[----:B------:R-:W-:Y:S01]  /*2880*/  IMAD.WIDE R120, R25, 0x4, R92 ;  /* 0x0000000419787825 */ /* 0x000fe200078e025c */
[----:B------:R2:W-:Y:S03]  /*2890*/  LDGSTS.E [R226+0xc], desc[UR16][R118.64], !P4 ;  /* 0x0000c00076e27fae */ /* 0x0005e6000e121850 */
[----:B-1----:R-:W-:Y:S01]  /*28a0*/  IMAD.SHL.U32 R14, R2, 0x8, RZ ;  /* 0x00000008020e7824 */ /* 0x002fe200078e00ff */
[----:B------:R-:W-:Y:S01]  /*28b0*/  STL [R1+0x1cc], R25 ;  /* 0x0001cc1901007387 */ /* 0x000fe20000100800 */
[----:B------:R-:W-:-:S02]  /*28c0*/  VIADD R0, R4, 0xfffffff1 ;  /* 0xfffffff104007836 */ /* 0x000fc40000000000 */
[----:B------:R-:W-:Y:S01]  /*28d0*/  VIADD R225, R24, UR12 ;  /* 0x0000000c18e17c36 */ /* 0x000fe20008000000 */
[----:B------:R1:W-:Y:S01]  /*28e0*/  LDGSTS.E [R226+0x400c], desc[UR16][R120.64], !P4 ;  /* 0x0400c00078e27fae */ /* 0x0003e2000e121850 */
[----:B------:R-:W-:Y:S01]  /*28f0*/  IMAD.WIDE R122, R14, 0x4, R218 ;  /* 0x000000040e7a7825 */ /* 0x000fe200078e02da */
[----:B------:R-:W-:Y:S02]  /*2900*/  ISETP.GE.U32.AND P4, PT, R0, 0x7fffffd2, PT ;  /* 0x7fffffd20000780c */ /* 0x000fe40003f86070 */
[----:B------:R3:W-:Y:S01]  /*2910*/  STL [R1+0x1c8], R14 ;  /* 0x0001c80e01007387 */ /* 0x0007e20000100800 */
[----:B------:R-:W-:Y:S02]  /*2920*/  IMAD R24, R2, 0x9, RZ ;  /* 0x0000000902187824 */ /* 0x000fe400078e02ff */
[----:B------:R-:W-:Y:S01]  /*2930*/  IMAD.WIDE R124, R14, 0x4, R92 ;  /* 0x000000040e7c7825 */ /* 0x000fe200078e025c */
[----:B------:R1:W-:Y:S03]  /*2940*/  LDGSTS.E [R225], desc[UR16][R122.64], !P3 ;  /* 0x000000007ae17fae */ /* 0x0003e6000d921850 */
[----:B------:R-:W-:Y:S01]  /*2950*/  VIADD R0, R4, 0xfffffff0 ;  /* 0xfffffff004007836 */ /* 0x000fe20000000000 */
[----:B------:R1:W-:Y:S01]  /*2960*/  LDGSTS.E [R225+0x4000], desc[UR16][R124.64], !P3 ;  /* 0x040000007ce17fae */ /* 0x0003e2000d921850 */
[----:B------:R-:W-:-:S03]  /*2970*/  IMAD.WIDE R126, R24, 0x4, R218 ;  /* 0x00000004187e7825 */ /* 0x000fc600078e02da */
[----:B------:R-:W-:Y:S01]  /*2980*/  ISETP.GE.U32.AND P3, PT, R0, 0x7fffffd1, PT ;  /* 0x7fffffd10000780c */ /* 0x000fe20003f66070 */
[----:B---3--:R-:W-:Y:S01]  /*2990*/  IMAD R14, R2, 0xa, RZ ;  /* 0x0000000a020e7824 */ /* 0x008fe200078e02ff */
[----:B------:R3:W-:Y:S01]  /*29a0*/  LDGSTS.E [R225+0x4], desc[UR16][R126.64], !P5 ;  /* 0x000040007ee17fae */ /* 0x0007e2000e921850 */
[----:B------:R-:W-:-:S03]  /*29b0*/  IMAD.WIDE R128, R24, 0x4, R92 ;  /* 0x0000000418807825 */ /* 0x000fc600078e025c */
[----:B------:R4:W-:Y:S01]  /*29c0*/  STL [R1+0x1c4], R24 ;  /* 0x0001c41801007387 */ /* 0x0009e20000100800 */
[----:B------:R-:W-:-:S03]  /*29d0*/  IMAD.WIDE R130, R14, 0x4, R218 ;  /* 0x000000040e827825 */ /* 0x000fc600078e02da */
[----:B------:R3:W-:Y:S01]  /*29e0*/  LDGSTS.E [R225+0x4004], desc[UR16][R128.64], !P5 ;  /* 0x0400400080e17fae */ /* 0x0007e2000e921850 */
[----:B------:R-:W-:-:S03]  /*29f0*/  IMAD.WIDE R132, R14, 0x4, R92 ;  /* 0x000000040e847825 */ /* 0x000fc600078e025c */
[----:B------:R3:W-:Y:S01]  /*2a00*/  LDGSTS.E [R225+0x8], desc[UR16][R130.64], !P2 ;  /* 0x0000800082e17fae */ /* 0x0007e2000d121850 */
[----:B------:R-:W-:Y:S01]  /*2a10*/  VIADD R0, R4, 0xffffffed ;  /* 0xffffffed04007836 */ /* 0x000fe20000000000 */
[----:B----4-:R-:W-:Y:S01]  /*2a20*/  LOP3.LUT R24, R16, 0x30, RZ, 0x3c, !PT ;  /* 0x0000003010187812 */ /* 0x010fe200078e3cff */
[----:B------:R-:W-:Y:S01]  /*2a30*/  IMAD R25, R2, 0xb, RZ ;  /* 0x0000000b02197824 */ /* 0x000fe200078e02ff */
[----:B------:R4:W-:Y:S01]  /*2a40*/  LDGSTS.E [R225+0x4008], desc[UR16][R132.64], !P2 ;  /* 0x0400800084e17fae */ /* 0x0009e2000d121850 */
[----:B------:R-:W-:Y:S01]  /*2a50*/  VIADD R5, R4, 0xfffffff2 ;  /* 0xfffffff204057836 */ /* 0x000fe20000000000 */
[----:B------:R-:W-:Y:S01]  /*2a60*/  ISETP.GE.U32.AND P2, PT, R0, 0x7fffffce, PT ;  /* 0x7fffffce0000780c */ /* 0x000fe20003f46070 */
[----:B------:R-:W-:Y:S01]  /*2a70*/  IMAD.WIDE R134, R25, 0x4, R218 ;  /* 0x0000000419867825 */ /* 0x000fe200078e02da */
[----:B------:R5:W-:Y:S02]  /*2a80*/  STL [R1+0x1c0], R14 ;  /* 0x0001c00e01007387 */ /* 0x000be40000100800 */
[----:B------:R-:W-:Y:S01]  /*2a90*/  ISETP.GE.U32.AND P0, PT, R5, 0x7fffffd3, PT ;  /* 0x7fffffd30500780c */ /* 0x000fe20003f06070 */
[----:B------:R-:W-:Y:S01]  /*2aa0*/  IMAD.WIDE R136, R25, 0x4, R92 ;  /* 0x0000000419887825 */ /* 0x000fe200078e025c */
[----:B------:R4:W-:Y:S01]  /*2ab0*/  LDGSTS.E [R225+0xc], desc[UR16][R134.64], !P1 ;  /* 0x0000c00086e17fae */ /* 0x0009e2000c921850 */
[----:B------:R-:W-:-:S02]  /*2ac0*/  SEL R57, RZ, 0x1fffe, P2 ;  /* 0x0001fffeff397807 */ /* 0x000fc40001000000 */
[----:B------:R-:W-:Y:S01]  /*2ad0*/  VIADD R0, R4, 0xffffffee ;  /* 0xffffffee04007836 */ /* 0x000fe20000000000 */
[----:B------:R4:W-:Y:S01]  /*2ae0*/  LDGSTS.E [R225+0x400c], desc[UR16][R136.64], !P1 ;  /* 0x0400c00088e17fae */ /* 0x0009e2000c921850 */
[----:B------:R-:W-:Y:S02]  /*2af0*/  VIADD R224, R24, UR12 ;  /* 0x0000000c18e07c36 */ /* 0x000fe40008000000 */
[----:B-----5:R-:W-:Y:S01]  /*2b00*/  IMAD R14, R2, 0xc, RZ ;  /* 0x0000000c020e7824 */ /* 0x020fe200078e02ff */
[----:B------:R-:W-:Y:S01]  /*2b10*/  ISETP.GE.U32.AND P1, PT, R0, 0x7fffffcf, PT ;  /* 0x7fffffcf0000780c */ /* 0x000fe20003f26070 */
[----:B------:R-:W-:Y:S01]  /*2b20*/  VIADD R0, R4, 0xffffffef ;  /* 0xffffffef04007836 */ /* 0x000fe20000000000 */
[----:B------:R-:W-:Y:S01]  /*2b30*/  STL [R1+0x1bc], R25 ;  /* 0x0001bc1901007387 */ /* 0x000fe20000100800 */
[C---:B------:R-:W-:Y:S01]  /*2b40*/  IMAD.WIDE R138, R14.reuse, 0x4, R218 ;  /* 0x000000040e8a7825 */ /* 0x040fe200078e02da */
[----:B------:R-:W-:Y:S02]  /*2b50*/  SEL R52, RZ, 0x4, P1 ;  /* 0x00000004ff347807 */ /* 0x000fe40000800000 */
[----:B------:R5:W-:Y:S01]  /*2b60*/  STL [R1+0x1b8], R14 ;  /* 0x0001b80e01007387 */ /* 0x000be20000100800 */
[----:B------:R-:W-:-:S03]  /*2b70*/  IMAD.WIDE R140, R14, 0x4, R92 ;  /* 0x000000040e8c7825 */ /* 0x000fc600078e025c */
[----:B------:R4:W-:Y:S01]  /*2b80*/  LDGSTS.E [R224], desc[UR16][R138.64], !P6 ;  /* 0x000000008ae07fae */ /* 0x0009e2000f121850 */
[C---:B------:R-:W-:Y:S02]  /*2b90*/  VIADD R5, R4.reuse, 0xffffffec ;  /* 0xffffffec04057836 */ /* 0x040fe40000000000 */
[----:B------:R-:W-:Y:S01]  /*2ba0*/  VIADD R24, R4, 0xffffffcf ;  /* 0xffffffcf04187836 */ /* 0x000fe20000000000 */
[----:B------:R4:W-:Y:S01]  /*2bb0*/  LDGSTS.E [R224+0x4000], desc[UR16][R140.64], !P6 ;  /* 0x040000008ce07fae */ /* 0x0009e2000f121850 */
[----:B------:R-:W-:Y:S01]  /*2bc0*/  ISETP.GE.U32.AND P6, PT, R0, 0x7fffffd0, PT ;  /* 0x7fffffd00000780c */ /* 0x000fe20003fc6070 */
[C---:B------:R-:W-:Y:S01]  /*2bd0*/  VIADD R0, R4.reuse, 0xffffffe9 ;  /* 0xffffffe904007836 */ /* 0x040fe20000000000 */
[----:B------:R-:W-:Y:S01]  /*2be0*/  ISETP.GE.U32.AND P5, PT, R5, 0x7fffffcd, PT ;  /* 0x7fffffcd0500780c */ /* 0x000fe20003fa6070 */
[C---:B------:R-:W-:Y:S01]  /*2bf0*/  VIADD R5, R4.reuse, 0xffffffe8 ;  /* 0xffffffe804057836 */ /* 0x040fe20000000000 */
[----:B------:R-:W-:Y:S01]  /*2c00*/  SEL R55, RZ, 0x7fff8, P6 ;  /* 0x0007fff8ff377807 */ /* 0x000fe20003000000 */
[C---:B-----5:R-:W-:Y:S01]  /*2c10*/  VIADD R14, R4.reuse, 0xffffffe6 ;  /* 0xffffffe6040e7836 */ /* 0x060fe20000000000 */
[----:B------:R-:W-:Y:S01]  /*2c20*/  SEL R48, RZ, 0x1, P5 ;  /* 0x00000001ff307807 */ /* 0x000fe20002800000 */
[----:B------:R-:W-:Y:S01]  /*2c30*/  VIADD R25, R4, 0xffffffca ;  /* 0xffffffca04197836 */ /* 0x000fe20000000000 */
[----:B------:R-:W-:Y:S01]  /*2c40*/  ISETP.GE.U32.AND P2, PT, R0, 0x7fffffca, PT ;  /* 0x7fffffca0000780c */ /* 0x000fe20003f46070 */
[C---:B------:R-:W-:Y:S01]  /*2c50*/  VIADD R0, R4.reuse, 0xffffffeb ;  /* 0xffffffeb04007836 */ /* 0x040fe20000000000 */
[----:B------:R-:W-:Y:S01]  /*2c60*/  ISETP.GE.U32.AND P5, PT, R5, 0x7fffffc9, PT ;  /* 0x7fffffc90500780c */ /* 0x000fe20003fa6070 */
[----:B------:R-:W-:Y:S01]  /*2c70*/  VIADD R5, R4, 0xffffffea ;  /* 0xffffffea04057836 */ /* 0x000fe20000000000 */
[----:B------:R-:W-:Y:S01]  /*2c80*/  SEL R61, RZ, 0x1fffe, P2 ;  /* 0x0001fffeff3d7807 */ /* 0x000fe20001000000 */
[----:B------:R-:W-:Y:S01]  /*2c90*/  IMAD.IADD R57, R48, 0x1, R57 ;  /* 0x0000000130397824 */ /* 0x000fe200078e0239 */
[----:B------:R-:W-:Y:S01]  /*2ca0*/  ISETP.GE.U32.AND P6, PT, R0, 0x7fffffcc, PT ;  /* 0x7fffffcc0000780c */ /* 0x000fe20003fc6070 */
[C---:B------:R-:W-:Y:S01]  /*2cb0*/  VIADD R0, R4.reuse, 0xffffffe5 ;  /* 0xffffffe504007836 */ /* 0x040fe20000000000 */
[----:B------:R-:W-:Y:S01]  /*2cc0*/  ISETP.GE.U32.AND P1, PT, R5, 0x7fffffcb, PT ;  /* 0x7fffffcb0500780c */ /* 0x000fe20003f26070 */
[----:B------:R-:W-:Y:S01]  /*2cd0*/  VIADD R5, R4, 0xffffffe4 ;  /* 0xffffffe404057836 */ /* 0x000fe20000000000 */
[----:B------:R-:W-:Y:S01]  /*2ce0*/  SEL R56, RZ, 0x1, P5 ;  /* 0x00000001ff387807 */ /* 0x000fe20002800000 */
[----:B------:R5:W-:Y:S01]  /*2cf0*/  STL [R1+0x164], R66 ;  /* 0x0001644201007387 */ /* 0x000be20000100800 */
[----:B------:R-:W-:Y:S01]  /*2d00*/  ISETP.GE.U32.AND P2, PT, R0, 0x7fffffc6, PT ;  /* 0x7fffffc60000780c */ /* 0x000fe20003f46070 */
[C---:B------:R-:W-:Y:S01]  /*2d10*/  VIADD R0, R4.reuse, 0xffffffe1 ;  /* 0xffffffe104007836 */ /* 0x040fe20000000000 */
[----:B------:R-:W-:Y:S01]  /*2d20*/  ISETP.GE.U32.AND P5, PT, R5, 0x7fffffc5, PT ;  /* 0x7fffffc50500780c */ /* 0x000fe20003fa6070 */
[----:B------:R-:W-:Y:S01]  /*2d30*/  VIADD R5, R4, 0xffffffe7 ;  /* 0xffffffe704057836 */ /* 0x000fe20000000000 */
[----:B------:R-:W-:Y:S01]  /*2d40*/  SEL R54, RZ, 0x4, P1 ;  /* 0x00000004ff367807 */ /* 0x000fe20000800000 */
[----:B------:R-:W-:Y:S01]  /*2d50*/  IMAD.IADD R56, R56, 0x1, R61 ;  /* 0x0000000138387824 */ /* 0x000fe200078e023d */
[----:B------:R-:W-:Y:S01]  /*2d60*/  SEL R60, RZ, 0x1, P5 ;  /* 0x00000001ff3c7807 */ /* 0x000fe20002800000 */
[----:B------:R-:W-:Y:S01]  /*2d70*/  IMAD.WIDE R142, R68, 0x4, R218 ;  /* 0x00000004448e7825 */ /* 0x000fe200078e02da */
[----:B------:R-:W-:Y:S01]  /*2d80*/  SEL R59, RZ, 0x7fff8, P6 ;  /* 0x0007fff8ff3b7807 */ /* 0x000fe20003000000 */
[----:B------:R-:W-:Y:S01]  /*2d90*/  STL [R1+0x1b4], R68 ;  /* 0x0001b44401007387 */ /* 0x000fe20000100800 */
[----:B------:R-:W-:Y:S01]  /*2da0*/  ISETP.GE.U32.AND P5, PT, R0, 0x7fffffc2, PT ;  /* 0x7fffffc20000780c */ /* 0x000fe20003fa6070 */
[----:B------:R-:W-:Y:S01]  /*2db0*/  VIADD R0, R4, 0xffffffe3 ;  /* 0xffffffe304007836 */ /* 0x000fe20000000000 */
[----:B------:R-:W-:Y:S01]  /*2dc0*/  ISETP.GE.U32.AND P1, PT, R14, 0x7fffffc7, PT ;  /* 0x7fffffc70e00780c */ /* 0x000fe20003f26070 */
[C---:B------:R-:W-:Y:S01]  /*2dd0*/  VIADD R14, R4.reuse, 0xffffffcc ;  /* 0xffffffcc040e7836 */ /* 0x040fe20000000000 */
[----:B------:R-:W-:Y:S01]  /*2de0*/  ISETP.GE.U32.AND P6, PT, R5, 0x7fffffc8, PT ;  /* 0x7fffffc80500780c */ /* 0x000fe20003fc6070 */
[----:B------:R-:W-:Y:S01]  /*2df0*/  VIADD R5, R4, 0xffffffe2 ;  /* 0xffffffe204057836 */ /* 0x000fe20000000000 */
[----:B------:R-:W-:Y:S01]  /*2e00*/  SEL R58, RZ, 0x4, P1 ;  /* 0x00000004ff3a7807 */ /* 0x000fe20000800000 */
[----:B------:R-:W-:Y:S01]  /*2e10*/  IMAD.WIDE R144, R68, 0x4, R92 ;  /* 0x0000000444907825 */ /* 0x000fe200078e025c */
[----:B------:R-:W-:Y:S01]  /*2e20*/  SEL R65, RZ, 0x1fffe, P2 ;  /* 0x0001fffeff417807 */ /* 0x000fe20001000000 */
[----:B------:R4:W-:Y:S01]  /*2e30*/  LDGSTS.E [R224+0x4], desc[UR16][R142.64], !P0 ;  /* 0x000040008ee07fae */ /* 0x0009e2000c121850 */
[----:B------:R-:W-:Y:S01]  /*2e40*/  ISETP.GE.U32.AND P1, PT, R0, 0x7fffffc4, PT ;  /* 0x7fffffc40000780c */ /* 0x000fe20003f26070 */
[C---:B------:R-:W-:Y:S01]  /*2e50*/  VIADD R0, R4.reuse, 0x1f ;  /* 0x0000001f04007836 */ /* 0x040fe20000000000 */
[----:B------:R-:W-:Y:S01]  /*2e60*/  ISETP.GE.U32.AND P2, PT, R5, 0x7fffffc3, PT ;  /* 0x7fffffc30500780c */ /* 0x000fe20003f46070 */
[----:B------:R-:W-:Y:S01]  /*2e70*/  VIADD R5, R4, 0xffffffcd ;  /* 0xffffffcd04057836 */ /* 0x000fe20000000000 */
[----:B------:R-:W-:Y:S01]  /*2e80*/  SEL R69, RZ, 0x1fffe, P5 ;  /* 0x0001fffeff457807 */ /* 0x000fe20002800000 */
[----:B------:R-:W-:Y:S01]  /*2e90*/  IMAD.IADD R60, R60, 0x1, R65 ;  /* 0x000000013c3c7824 */ /* 0x000fe200078e0241 */
[----:B------:R-:W-:Y:S01]  /*2ea0*/  SEL R62, RZ, 0x4, P2 ;  /* 0x00000004ff3e7807 */ /* 0x000fe20001000000 */
[----:B------:R4:W-:Y:S01]  /*2eb0*/  LDGSTS.E [R224+0x4004], desc[UR16][R144.64], !P0 ;  /* 0x0400400090e07fae */ /* 0x0009e2000c121850 */
[----:B------:R-:W-:Y:S01]  /*2ec0*/  ISETP.GT.AND P2, PT, R0, 0x1f, PT ;  /* 0x0000001f0000780c */ /* 0x000fe20003f44270 */
[----:B------:R-:W-:Y:S01]  /*2ed0*/  IMAD R23, R23, UR8, RZ ;  /* 0x0000000817177c24 */ /* 0x000fe2000f8e02ff */
[----:B------:R-:W-:Y:S01]  /*2ee0*/  ISETP.GE.U32.AND P5, PT, R5, 0x7fffffae, PT ;  /* 0x7fffffae0500780c */ /* 0x000fe20003fa6070 */
[----:B------:R-:W-:Y:S01]  /*2ef0*/  IMAD R21, R21, UR8, RZ ;  /* 0x0000000815157c24 */ /* 0x000fe2000f8e02ff */
[----:B------:R-:W-:Y:S01]  /*2f00*/  SEL R67, RZ, 0x7fff8, P1 ;  /* 0x0007fff8ff437807 */ /* 0x000fe20000800000 */
[----:B------:R-:W-:Y:S01]  /*2f10*/  IMAD R19, R19, UR8, RZ ;  /* 0x0000000813137c24 */ /* 0x000fe2000f8e02ff */
[----:B------:R-:W-:Y:S01]  /*2f20*/  ISETP.GE.AND P1, PT, R64, R4, PT ;  /* 0x000000044000720c */ /* 0x000fe20003f26270 */
[----:B------:R-:W-:Y:S01]  /*2f30*/  IMAD R17, R17, UR8, RZ ;  /* 0x0000000811117c24 */ /* 0x000fe2000f8e02ff */
[----:B------:R-:W-:Y:S01]  /*2f40*/  SEL R5, RZ, 0x4, !P2 ;  /* 0x00000004ff057807 */ /* 0x000fe20005000000 */
[----:B------:R-:W-:Y:S01]  /*2f50*/  IMAD R11, R11, UR8, RZ ;  /* 0x000000080b0b7c24 */ /* 0x000fe2000f8e02ff */
[----:B------:R-:W-:Y:S01]  /*2f60*/  ISETP.GE.U32.AND P2, PT, R7, 0x7fffffaf, PT ;  /* 0x7fffffaf0700780c */ /* 0x000fe20003f46070 */
[----:B------:R-:W-:Y:S01]  /*2f70*/  IMAD R8, R8, UR8, RZ ;  /* 0x0000000808087c24 */ /* 0x000fe2000f8e02ff */
[----:B------:R-:W-:Y:S01]  /*2f80*/  SEL R7, R5, RZ, !P1 ;  /* 0x000000ff05077207 */ /* 0x000fe20004800000 */
[----:B------:R-:W-:Y:S01]  /*2f90*/  VIADD R5, R4, 0xffffffc9 ;  /* 0xffffffc904057836 */ /* 0x000fe20000000000 */
[----:B------:R-:W-:Y:S01]  /*2fa0*/  SEL R63, RZ, 0x7fff8, P6 ;  /* 0x0007fff8ff3f7807 */ /* 0x000fe20003000000 */
[----:B------:R-:W-:Y:S01]  /*2fb0*/  IMAD R244, R244, UR8, RZ ;  /* 0x00000008f4f47c24 */ /* 0x000fe2000f8e02ff */
[----:B------:R-:W-:Y:S01]  /*2fc0*/  ISETP.GE.U32.AND P6, PT, R14, 0x7fffffad, PT ;  /* 0x7fffffad0e00780c */ /* 0x000fe20003fc6070 */
[----:B------:R-:W-:Y:S01]  /*2fd0*/  VIADD R14, R4, 0xffffffc8 ;  /* 0xffffffc8040e7836 */ /* 0x000fe20000000000 */
[----:B------:R-:W-:Y:S01]  /*2fe0*/  SEL R27, RZ, 0x1fffe, P5 ;  /* 0x0001fffeff1b7807 */ /* 0x000fe20002800000 */
[----:B------:R-:W-:Y:S01]  /*2ff0*/  IMAD R242, R242, UR8, RZ ;  /* 0x00000008f2f27c24 */ /* 0x000fe2000f8e02ff */
[----:B------:R-:W-:Y:S01]  /*3000*/  ISETP.GE.U32.AND P1, PT, R24, 0x7fffffb0, PT ;  /* 0x7fffffb01800780c */ /* 0x000fe20003f26070 */
[----:B------:R-:W-:Y:S01]  /*3010*/  IMAD R240, R240, UR8, RZ ;  /* 0x00000008f0f07c24 */ /* 0x000fe2000f8e02ff */
[----:B------:R-:W-:Y:S01]  /*3020*/  ISETP.GE.U32.AND P5, PT, R5, 0x7fffffaa, PT ;  /* 0x7fffffaa0500780c */ /* 0x000fe20003fa6070 */
[----:B------:R-:W-:Y:S01]  /*3030*/  VIADD R5, R4, 0xffffffcb ;  /* 0xffffffcb04057836 */ /* 0x000fe20000000000 */
[----:B------:R-:W-:Y:S01]  /*3040*/  SEL R24, RZ, 0x1, P6 ;  /* 0x00000001ff187807 */ /* 0x000fe20003000000 */
[----:B------:R-:W-:Y:S01]  /*3050*/  IMAD R238, R238, UR8, RZ ;  /* 0x00000008eeee7c24 */ /* 0x000fe2000f8e02ff */
[----:B------:R-:W-:Y:S01]  /*3060*/  ISETP.GE.U32.AND P6, PT, R14, 0x7fffffa9, PT ;  /* 0x7fffffa90e00780c */ /* 0x000fe20003fc6070 */
[----:B------:R-:W-:Y:S01]  /*3070*/  IMAD R236, R236, UR8, RZ ;  /* 0x00000008ecec7c24 */ /* 0x000fe2000f8e02ff */
[----:B------:R-:W-:Y:S01]  /*3080*/  SEL R14, RZ, 0x4, P2 ;  /* 0x00000004ff0e7807 */ /* 0x000fe20001000000 */
[----:B------:R-:W-:Y:S01]  /*3090*/  IMAD.IADD R24, R24, 0x1, R27 ;  /* 0x0000000118187824 */ /* 0x000fe200078e021b */
[----:B------:R-:W-:Y:S01]  /*30a0*/  ISETP.GE.U32.AND P2, PT, R25, 0x7fffffab, PT ;  /* 0x7fffffab1900780c */ /* 0x000fe20003f46070 */
[----:B------:R-:W-:Y:S01]  /*30b0*/  IMAD R234, R234, UR8, RZ ;  /* 0x00000008eaea7c24 */ /* 0x000fe2000f8e02ff */
[----:B------:R-:W-:Y:S01]  /*30c0*/  SEL R25, RZ, 0x7fff8, P1 ;  /* 0x0007fff8ff197807 */ /* 0x000fe20000800000 */
[----:B------:R-:W-:Y:S01]  /*30d0*/  IMAD R232, R232, UR8, RZ ;  /* 0x00000008e8e87c24 */ /* 0x000fe2000f8e02ff */
[----:B------:R-:W-:Y:S01]  /*30e0*/  ISETP.GE.U32.AND P1, PT, R5, 0x7fffffac, PT ;  /* 0x7fffffac0500780c */ /* 0x000fe20003f26070 */
[----:B------:R-:W-:Y:S01]  /*30f0*/  VIADD R5, R4, 0xffffffc5 ;  /* 0xffffffc504057836 */ /* 0x000fe20000000000 */
[----:B------:R-:W-:Y:S01]  /*3100*/  SEL R28, RZ, 0x1, P6 ;  /* 0x00000001ff1c7807 */ /* 0x000fe20003000000 */
[----:B------:R-:W-:Y:S01]  /*3110*/  IMAD R229, R229, UR8, RZ ;  /* 0x00000008e5e57c24 */ /* 0x000fe2000f8e02ff */
[----:B------:R-:W-:Y:S01]  /*3120*/  SEL R31, RZ, 0x1fffe, P5 ;  /* 0x0001fffeff1f7807 */ /* 0x000fe20002800000 */
[----:B------:R-:W-:Y:S01]  /*3130*/  IMAD R227, R227, UR8, RZ ;  /* 0x00000008e3e37c24 */ /* 0x000fe2000f8e02ff */
[----:B------:R-:W-:Y:S01]  /*3140*/  ISETP.GE.U32.AND P6, PT, R26, 0x7fffffa5, PT ;  /* 0x7fffffa51a00780c */ /* 0x000fe20003fc6070 */
[----:B------:R-:W-:Y:S01]  /*3150*/  IMAD R216, R216, UR8, RZ ;  /* 0x00000008d8d87c24 */ /* 0x000fe2000f8e02ff */
[----:B------:R-:W-:Y:S01]  /*3160*/  ISETP.GE.U32.AND P5, PT, R5, 0x7fffffa6, PT ;  /* 0x7fffffa60500780c */ /* 0x000fe20003fa6070 */
[----:B------:R-:W-:Y:S01]  /*3170*/  VIADD R5, R4, 0xffffffc1 ;  /* 0xffffffc104057836 */ /* 0x000fe20000000000 */
        /* <DEDUP_REMOVED lines=19> */
[----:B------:R-:W-:Y:S01]  /*32b0*/  VIADD R5, R4, 0xffffffdd ;  /* 0xffffffdd04057836 */ /* 0x000fe20000000000 */
[----:B------:R-:W-:Y:S01]  /*32c0*/  SEL R39, RZ, 0x1fffe, P6 ;  /* 0x0001fffeff277807 */ /* 0x000fe20003000000 */
[----:B------:R-:W-:Y:S01]  /*32d0*/  IMAD R6, R6, UR8, RZ ;  /* 0x0000000806067c24 */ /* 0x000fe2000f8e02ff */
[----:B------:R-:W-:-:S02]  /*32e0*/  SEL R37, RZ, 0x7fff8, P2 ;  /* 0x0007fff8ff257807 */ /* 0x000fc40001000000 */
[----:B------:R-:W-:Y:S01]  /*32f0*/  ISETP.GE.U32.AND P6, PT, R5, 0x7fffffbe, PT ;  /* 0x7fffffbe0500780c */ /* 0x000fe20003fc6070 */
[C---:B------:R-:W-:Y:S01]  /*3300*/  VIADD R5, R4.reuse, 0xffffffdf ;  /* 0xffffffdf04057836 */ /* 0x040fe20000000000 */
[----:B------:R-:W-:Y:S02]  /*3310*/  SEL R33, RZ, 0x7fff8, P1 ;  /* 0x0007fff8ff217807 */ /* 0x000fe40000800000 */
[----:B------:R-:W-:Y:S02]  /*3320*/  SEL R43, RZ, 0x1fffe, P6 ;  /* 0x0001fffeff2b7807 */ /* 0x000fe40003000000 */
[----:B------:R-:W-:Y:S01]  /*3330*/  ISETP.GE.U32.AND P2, PT, R5, 0x7fffffc0, PT ;  /* 0x7fffffc00500780c */ /* 0x000fe20003f46070 */
[----:B------:R-:W-:Y:S01]  /*3340*/  VIADD R5, R4, 0xffffffd9 ;  /* 0xffffffd904057836 */ /* 0x000fe20000000000 */
[----:B------:R-:W-:Y:S02]  /*3350*/  ISETP.GE.U32.AND P1, PT, R34, 0x7fffffbd, PT ;  /* 0x7fffffbd2200780c */ /* 0x000fe40003f26070 */
[----:B------:R-:W-:-:S02]  /*3360*/  SEL R34, RZ, 0x4, P5 ;  /* 0x00000004ff227807 */ /* 0x000fc40002800000 */
[----:B------:R-:W-:Y:S01]  /*3370*/  ISETP.GE.U32.AND P6, PT, R5, 0x7fffffba, PT ;  /* 0x7fffffba0500780c */ /* 0x000fe20003fc6070 */
[----:B------:R-:W-:Y:S01]  /*3380*/  VIADD R5, R4, 0xffffffdb ;  /* 0xffffffdb04057836 */ /* 0x000fe20000000000 */
[----:B------:R-:W-:Y:S01]  /*3390*/  ISETP.GE.U32.AND P5, PT, R36, 0x7fffffbf, PT ;  /* 0x7fffffbf2400780c */ /* 0x000fe20003fa6070 */
[C---:B------:R-:W-:Y:S01]  /*33a0*/  VIADD R36, R4.reuse, 0xffffffd8 ;  /* 0xffffffd804247836 */ /* 0x040fe20000000000 */
[----:B------:R-:W-:Y:S02]  /*33b0*/  SEL R41, RZ, 0x7fff8, P2 ;  /* 0x0007fff8ff297807 */ /* 0x000fe40001000000 */
[----:B------:R-:W-:Y:S01]  /*33c0*/  ISETP.GE.U32.AND P2, PT, R5, 0x7fffffbc, PT ;  /* 0x7fffffbc0500780c */ /* 0x000fe20003f46070 */
[----:B------:R-:W-:Y:S01]  /*33d0*/  VIADD R5, R4, 0xffffffd5 ;  /* 0xffffffd504057836 */ /* 0x000fe20000000000 */
[----:B------:R-:W-:Y:S02]  /*33e0*/  SEL R38, RZ, 0x1, P1 ;  /* 0x00000001ff267807 */ /* 0x000fe40000800000 */
[----:B------:R-:W-:-:S02]  /*33f0*/  ISETP.GE.U32.AND P1, PT, R36, 0x7fffffb9, PT ;  /* 0x7fffffb92400780c */ /* 0x000fc40003f26070 */
[----:B------:R-:W-:Y:S01]  /*3400*/  SEL R36, RZ, 0x4, P5 ;  /* 0x00000004ff247807 */ /* 0x000fe20002800000 */
[----:B------:R-:W-:Y:S01]  /*3410*/  IMAD.IADD R38, R38, 0x1, R43 ;  /* 0x0000000126267824 */ /* 0x000fe200078e022b */
        /* <DEDUP_REMOVED lines=9> */
[----:B------:R-:W-:Y:S02]  /*34b0*/  SEL R45, RZ, 0x7fff8, P2 ;  /* 0x0007fff8ff2d7807 */ /* 0x000fe40001000000 */
[----:B------:R-:W-:Y:S01]  /*34c0*/  ISETP.GE.U32.AND P5, PT, R44, 0x7fffffb7, PT ;  /* 0x7fffffb72c00780c */ /* 0x000fe20003fa6070 */
[C---:B------:R-:W-:Y:S01]  /*34d0*/  VIADD R44, R4.reuse, 0xffffffd0 ;  /* 0xffffffd0042c7836 */ /* 0x040fe20000000000 */
[----:B------:R-:W-:Y:S01]  /*34e0*/  ISETP.GE.U32.AND P2, PT, R5, 0x7fffffb8, PT ;  /* 0x7fffffb80500780c */ /* 0x000fe20003f46070 */
[----:B------:R-:W-:Y:S01]  /*34f0*/  VIADD R5, R4, 0xffffffd1 ;  /* 0xffffffd104057836 */ /* 0x000fe20000000000 */
[----:B------:R-:W-:Y:S02]  /*3500*/  SEL R46, RZ, 0x1, P1 ;  /* 0x00000001ff2e7807 */ /* 0x000fe40000800000 */
[----:B------:R-:W-:-:S02]  /*3510*/  SEL R51, RZ, 0x1fffe, P6 ;  /* 0x0001fffeff337807 */ /* 0x000fc40003000000 */
[----:B------:R-:W-:Y:S02]  /*3520*/  ISETP.GE.U32.AND P1, PT, R44, 0x7fffffb1, PT ;  /* 0x7fffffb12c00780c */ /* 0x000fe40003f26070 */
[----:B------:R-:W-:Y:S01]  /*3530*/  ISETP.GE.U32.AND P6, PT, R5, 0x7fffffb2, PT ;  /* 0x7fffffb20500780c */ /* 0x000fe20003fc6070 */
[----:B------:R-:W-:Y:S01]  /*3540*/  VIADD R5, R4, 0xffffffe0 ;  /* 0xffffffe004057836 */ /* 0x000fe20000000000 */
[----:B------:R-:W-:Y:S01]  /*3550*/  SEL R44, RZ, 0x4, P5 ;  /* 0x00000004ff2c7807 */ /* 0x000fe20002800000 */
[----:B------:R-:W-:Y:S01]  /*3560*/  IMAD.IADD R46, R46, 0x1, R51 ;  /* 0x000000012e2e7824 */ /* 0x000fe200078e0233 */
[----:B------:R-:W-:Y:S02]  /*3570*/  ISETP.GE.U32.AND P5, PT, R49, 0x7fffffb3, PT ;  /* 0x7fffffb33100780c */ /* 0x000fe40003fa6070 */
[----:B------:R-:W-:Y:S02]  /*3580*/  SEL R49, RZ, 0x7fff8, P2 ;  /* 0x0007fff8ff317807 */ /* 0x000fe40001000000 */
[----:B------:R-:W-:-:S02]  /*3590*/  ISETP.GE.U32.AND P2, PT, R50, 0x7fffffb4, PT ;  /* 0x7fffffb43200780c */ /* 0x000fc40003f46070 */
[----:B------:R-:W-:Y:S02]  /*35a0*/  SEL R50, RZ, 0x1, P1 ;  /* 0x00000001ff327807 */ /* 0x000fe40000800000 */
[----:B------:R-:W-:Y:S02]  /*35b0*/  ISETP.GE.U32.AND P1, PT, R5, 0x7fffffc1, PT ;  /* 0x7fffffc10500780c */ /* 0x000fe40003f26070 */
[----:B------:R-:W-:Y:S02]  /*35c0*/  SEL R48, RZ, 0x4, P5 ;  /* 0x00000004ff307807 */ /* 0x000fe40002800000 */
[----:B------:R-:W-:Y:S02]  /*35d0*/  SEL R4, RZ, 0x1, P1 ;  /* 0x00000001ff047807 */ /* 0x000fe40000800000 */
[----:B------:R-:W-:Y:S01]  /*35e0*/  ISETP.GE.U32.AND P5, PT, R66, 0x7fffffa1, PT ;  /* 0x7fffffa14200780c */ /* 0x000fe20003fa6070 */
[----:B-----5:R-:W-:Y:S01]  /*35f0*/  IMAD R66, R2, 0xe, RZ ;  /* 0x0000000e02427824 */ /* 0x020fe200078e02ff */
[----:B------:R-:W-:Y:S01]  /*3600*/  SEL R53, RZ, 0x1fffe, P6 ;  /* 0x0001fffeff357807 */ /* 0x000fe20003000000 */
[----:B------:R-:W-:Y:S01]  /*3610*/  IMAD.IADD R69, R4, 0x1, R69 ;  /* 0x0000000104457824 */ /* 0x000fe200078e0245 */
[----:B------:R-:W-:Y:S01]  /*3620*/  SEL R4, RZ, 0x1, P5 ;  /* 0x00000001ff047807 */ /* 0x000fe20002800000 */
[----:B------:R-:W-:Y:S01]  /*3630*/  IMAD.WIDE R146, R66, 0x4, R218 ;  /* 0x0000000442927825 */ /* 0x000fe200078e02da */
[----:B------:R-:W-:Y:S01]  /*3640*/  LOP3.LUT R56, R56, 0x3, RZ, 0xc0, !PT ;  /* 0x0000000338387812 */ /* 0x000fe200078ec0ff */
[----:B------:R-:W-:Y:S01]  /*3650*/  STL [R1+0x1b0], R66 ;  /* 0x0001b04201007387 */ /* 0x000fe20000100800 */
[----:B------:R-:W-:Y:S01]  /*3660*/  LOP3.LUT R69, R69, 0x3, RZ, 0xc0, !PT ;  /* 0x0000000345457812 */ /* 0x000fe200078ec0ff */
[----:B------:R-:W-:Y:S01]  /*3670*/  IMAD.IADD R4, R4, 0x1, R39 ;  /* 0x0000000104047824 */ /* 0x000fe200078e0227 */
[----:B------:R-:W-:Y:S01]  /*3680*/  LOP3.LUT R60, R60, 0x3, RZ, 0xc0, !PT ;  /* 0x000000033c3c7812 */ /* 0x000fe200078ec0ff */
[----:B------:R-:W-:Y:S01]  /*3690*/  IMAD.IADD R50, R50, 0x1, R53 ;  /* 0x0000000132327824 */ /* 0x000fe200078e0235 */
[----:B------:R-:W-:Y:S01]  /*36a0*/  IADD3 R62, R69, R67, R62 ;  /* 0x00000043453e7210 */ /* 0x000fe20007ffe03e */
[----:B------:R-:W-:Y:S01]  /*36b0*/  IMAD.WIDE R148, R66, 0x4, R92 ;  /* 0x0000000442947825 */ /* 0x000fe200078e025c */
[----:B------:R-:W-:Y:S01]  /*36c0*/  LOP3.LUT R4, R4, 0x3, RZ, 0xc0, !PT ;  /* 0x0000000304047812 */ /* 0x000fe200078ec0ff */
[----:B------:R5:W-:Y:S01]  /*36d0*/  LDGSTS.E [R224+0x8], desc[UR16][R146.64], !P4 ;  /* 0x0000800092e07fae */ /* 0x000be2000e121850 */
[----:B------:R-:W-:-:S02]  /*36e0*/  LOP3.LUT R32, R32, 0x3, RZ, 0xc0, !PT ;  /* 0x0000000320207812 */ /* 0x000fc400078ec0ff */
[----:B------:R-:W-:Y:S01]  /*36f0*/  IADD3 R4, R4, R37, R34 ;  /* 0x0000002504047210 */ /* 0x000fe20007ffe022 */
[----:B------:R5:W-:Y:S01]  /*3700*/  LDGSTS.E [R224+0x4008], desc[UR16][R148.64], !P4 ;  /* 0x0400800094e07fae */ /* 0x000be2000e121850 */
[----:B------:R-:W-:Y:S02]  /*3710*/  SEL R27, RZ, 0x7fff8, P2 ;  /* 0x0007fff8ff1b7807 */ /* 0x000fe40001000000 */
[----:B------:R-:W-:Y:S02]  /*3720*/  LOP3.LUT R28, R28, 0x3, RZ, 0xc0, !PT ;  /* 0x000000031c1c7812 */ /* 0x000fe400078ec0ff */
[----:B------:R-:W-:Y:S02]  /*3730*/  LOP3.LUT R42, R42, 0x3, RZ, 0xc0, !PT ;  /* 0x000000032a2a7812 */ /* 0x000fe400078ec0ff */
[----:B------:R-:W-:Y:S02]  /*3740*/  LOP3.LUT R50, R50, 0x3, RZ, 0xc0, !PT ;  /* 0x0000000332327812 */ /* 0x000fe400078ec0ff */
[----:B------:R-:W-:-:S02]  /*3750*/  IADD3 R54, R56, R59, R54 ;  /* 0x0000003b38367210 */ /* 0x000fc40007ffe036 */
[----:B------:R-:W-:Y:S02]  /*3760*/  LOP3.LUT R24, R24, 0x3, RZ, 0xc0, !PT ;  /* 0x0000000318187812 */ /* 0x000fe400078ec0ff */
[----:B------:R-:W-:Y:S02]  /*3770*/  ISETP.GE.AND P6, PT, R64, R5, PT ;  /* 0x000000054000720c */ /* 0x000fe40003fc6270 */
[----:B------:R-:W-:Y:S02]  /*3780*/  ISETP.NE.U32.AND P2, PT, R7, RZ, PT ;  /* 0x000000ff0700720c */ /* 0x000fe40003f45070 */
[----:B------:R-:W-:Y:S02]  /*3790*/  IADD3 R58, R60, R63, R58 ;  /* 0x0000003f3c3a7210 */ /* 0x000fe40007ffe03a */
[----:B------:R-:W-:Y:S02]  /*37a0*/  IADD3 R30, R32, R33, R30 ;  /* 0x00000021201e7210 */ /* 0x000fe40007ffe01e */
[----:B------:R-:W-:-:S02]  /*37b0*/  LOP3.LUT R7, R62, 0xf, RZ, 0xc0, !PT ;  /* 0x0000000f3e077812 */ /* 0x000fc400078ec0ff */
[----:B------:R-:W-:Y:S02]  /*37c0*/  LOP3.LUT R5, R4, 0xf, RZ, 0xc0, !PT ;  /* 0x0000000f04057812 */ /* 0x000fe400078ec0ff */
[----:B------:R-:W-:Y:S01]  /*37d0*/  IADD3 R26, R28, R29, R26 ;  /* 0x0000001d1c1a7210 */ /* 0x000fe20007ffe01a */
[----:B------:R-:W-:Y:S01]  /*37e0*/  IMAD R58, R58, 0x10, R7 ;  /* 0x000000103a3a7824 */ /* 0x000fe200078e0207 */
[----:B------:R-:W-:Y:S01]  /*37f0*/  IADD3 R40, R42, R45, R40 ;  /* 0x0000002d2a287210 */ /* 0x000fe20007ffe028 */
[----:B------:R-:W-:Y:S01]  /*3800*/  IMAD R30, R30, 0x10, R5 ;  /* 0x000000101e1e7824 */ /* 0x000fe200078e0205 */
[----:B------:R-:W-:Y:S01]  /*3810*/  LOP3.LUT R46, R46, 0x3, RZ, 0xc0, !PT ;  /* 0x000000032e2e7812 */ /* 0x000fe200078ec0ff */
[----:B------:R-:W-:Y:S01]  /*3820*/  IMAD.SHL.U32 R5, R26, 0x100, RZ ;  /* 0x000001001a057824 */ /* 0x000fe200078e00ff */
[----:B------:R-:W-:Y:S01]  /*3830*/  IADD3 R27, R50, R27, R48 ;  /* 0x0000001b321b7210 */ /* 0x000fe20007ffe030 */
[----:B------:R-:W-:Y:S01]  /*3840*/  IMAD.SHL.U32 R7, R40, 0x100, RZ ;  /* 0x0000010028077824 */ /* 0x000fe200078e00ff */
[----:B------:R-:W-:Y:S01]  /*3850*/  IADD3 R14, R24, R25, R14 ;  /* 0x00000019180e7210 */ /* 0x000fe20007ffe00e */
[----:B------:R-:W-:Y:S01]  /*3860*/  IMAD.SHL.U32 R25, R54, 0x100, RZ ;  /* 0x0000010036197824 */ /* 0x000fe200078e00ff */
[----:B------:R-:W-:-:S02]  /*3870*/  LOP3.LUT R57, R57, 0x3, RZ, 0xc0, !PT ;  /* 0x0000000339397812 */ /* 0x000fc400078ec0ff */
[----:B------:R-:W-:Y:S02]  /*3880*/  IADD3 R44, R46, R49, R44 ;  /* 0x000000312e2c7210 */ /* 0x000fe40007ffe02c */
[----:B------:R-:W-:Y:S02]  /*3890*/  LOP3.LUT R27, R27, 0xf, RZ, 0xc0, !PT ;  /* 0x0000000f1b1b7812 */ /* 0x000fe400078ec0ff */
[----:B------:R-:W-:Y:S02]  /*38a0*/  LOP3.LUT R38, R38, 0x3, RZ, 0xc0, !PT ;  /* 0x0000000326267812 */ /* 0x000fe400078ec0ff */
[----:B------:R-:W-:Y:S01]  /*38b0*/  IADD3 R52, R57, R55, R52 ;  /* 0x0000003739347210 */ /* 0x000fe20007ffe034 */
[----:B------:R-:W-:Y:S01]  /*38c0*/  IMAD R27, R44, 0x10, R27 ;  /* 0x000000102c1b7824 */ /* 0x000fe200078e021b */
[----:B------:R-:W-:Y:S02]  /*38d0*/  LOP3.LUT R25, R25, 0xf00, RZ, 0xe2, !PT ;  /* 0x00000f0019197812 */ /* 0x000fe400078ee2ff */
[----:B------:R-:W-:-:S02]  /*38e0*/  IADD3 R36, R38, R41, R36 ;  /* 0x0000002926247210 */ /* 0x000fc40007ffe024 */
[----:B------:R-:W-:Y:S01]  /*38f0*/  LOP3.LUT R5, R5, 0xf00, RZ, 0xe2, !PT ;  /* 0x00000f0005057812 */ /* 0x000fe200078ee2ff */
[----:B------:R-:W-:Y:S01]  /*3900*/  IMAD R25, R52, 0x1000, R25 ;  /* 0x0000100034197824 */ /* 0x000fe200078e0219 */
[----:B------:R-:W-:Y:S02]  /*3910*/  LOP3.LUT R7, R7, 0xf00, RZ, 0xe2, !PT ;  /* 0x00000f0007077812 */ /* 0x000fe400078ee2ff */
[----:B------:R-:W-:Y:S01]  /*3920*/  LOP3.LUT R58, R58, 0xff, RZ, 0xc0, !PT ;  /* 0x000000ff3a3a7812 */ /* 0x000fe200078ec0ff */
[----:B------:R-:W-:Y:S01]  /*3930*/  IMAD R5, R14, 0x1000, R5 ;  /* 0x000010000e057824 */ /* 0x000fe200078e0205 */
[----:B------:R-:W-:Y:S01]  /*3940*/  LOP3.LUT R30, R30, 0xff, RZ, 0xc0, !PT ;  /* 0x000000ff1e1e7812 */ /* 0x000fe200078ec0ff */
[----:B------:R-:W-:Y:S01]  /*3950*/  IMAD R7, R36, 0x1000, R7 ;  /* 0x0000100024077824 */ /* 0x000fe200078e0207 */
[----:B------:R-:W-:Y:S01]  /*3960*/  LOP3.LUT R4, R27, 0xff, RZ, 0xc0, !PT ;  /* 0x000000ff1b047812 */ /* 0x000fe200078ec0ff */
[----:B------:R-:W-:Y:S01]  /*3970*/  IMAD.IADD R25, R25, 0x1, R58 ;  /* 0x0000000119197824 */ /* 0x000fe200078e023a */
[----:B------:R-:W-:Y:S01]  /*3980*/  SEL R14, RZ, 0x4, P6 ;  /* 0x00000004ff0e7807 */ /* 0x000fe20003000000 */
[----:B------:R-:W-:Y:S01]  /*3990*/  IMAD.IADD R5, R5, 0x1, R30 ;  /* 0x0000000105057824 */ /* 0x000fe200078e021e */
[----:B------:R-:W-:Y:S01]  /*39a0*/  ISETP.GT.AND P6, PT, R0, 0x3f, PT ;  /* 0x0000003f0000780c */ /* 0x000fe20003fc4270 */
[----:B------:R-:W-:Y:S01]  /*39b0*/  IMAD.IADD R4, R7, 0x1, R4 ;  /* 0x0000000107047824 */ /* 0x000fe200078e0204 */
[----:B------:R-:W-:Y:S01]  /*39c0*/  LOP3.LUT R25, R25, 0xffff, RZ, 0xc0, !PT ;  /* 0x0000ffff19197812 */ /* 0x000fe200078ec0ff */
[----:B------:R-:W-:Y:S01]  /*39d0*/  IMAD.SHL.U32 R7, R2, 0x10, RZ ;  /* 0x0000001002077824 */ /* 0x000fe200078e00ff */
[----:B------:R-:W-:-:S02]  /*39e0*/  SEL R14, R14, RZ, P6 ;  /* 0x000000ff0e0e7207 */ /* 0x000fc40003000000 */
[----:B------:R-:W-:Y:S01]  /*39f0*/  PRMT R221, R5, 0x5410, R4 ;  /* 0x0000541005dd7816 */ /* 0x000fe20000000004 */
[----:B------:R-:W-:Y:S01]  /*3a00*/  IMAD R5, R2, 0xf, RZ ;  /* 0x0000000f02057824 */ /* 0x000fe200078e02ff */
[----:B------:R-:W-:Y:S01]  /*3a10*/  SHF.R.U32.HI R4, RZ, 0xd, R25 ;  /* 0x0000000dff047819 */ /* 0x000fe20000011619 */
[--C-:B------:R-:W-:Y:S01]  /*3a20*/  IMAD.WIDE R154, R7, 0x4, R218.reuse ;  /* 0x00000004079a7825 */ /* 0x100fe200078e02da */
[----:B------:R-:W-:Y:S02]  /*3a30*/  ISETP.NE.U32.AND P6, PT, R14, RZ, PT ;  /* 0x000000ff0e00720c */ /* 0x000fe40003fc5070 */
[----:B------:R-:W-:Y:S01]  /*3a40*/  LOP3.LUT P0, RZ, R4, 0x1, RZ, 0xc0, !PT ;  /* 0x0000000104ff7812 */ /* 0x000fe2000780c0ff */
[C---:B------:R-:W-:Y:S01]  /*3a50*/  IMAD.WIDE R150, R5.reuse, 0x4, R218 ;  /* 0x0000000405967825 */ /* 0x040fe200078e02da */
[----:B------:R-:W-:Y:S01]  /*3a60*/  SHF.R.U32.HI R4, RZ, 0xf, R25 ;  /* 0x0000000fff047819 */ /* 0x000fe20000011619 */
[----:B------:R2:W-:Y:S01]  /*3a70*/  STL [R1+0x1ac], R5 ;  /* 0x0001ac0501007387 */ /* 0x0005e20000100800 */
[----:B------:R-:W-:Y:S01]  /*3a80*/  LOP3.LUT R14, R16, 0x40, RZ, 0x3c, !PT ;  /* 0x00000040100e7812 */ /* 0x000fe200078e3cff */
[----:B------:R-:W-:Y:S01]  /*3a90*/  IMAD.WIDE R152, R5, 0x4, R92 ;  /* 0x0000000405987825 */ /* 0x000fe200078e025c */
[----:B------:R-:W-:Y:S01]  /*3aa0*/  LOP3.LUT P4, RZ, R4, 0x1, RZ, 0xc0, !PT ;  /* 0x0000000104ff7812 */ /* 0x000fe2000788c0ff */
[----:B------:R5:W-:Y:S01]  /*3ab0*/  LDGSTS.E [R224+0xc], desc[UR16][R150.64], !P3 ;  /* 0x0000c00096e07fae */ /* 0x000be2000d921850 */
[--C-:B------:R-:W-:Y:S01]  /*3ac0*/  SHF.R.U32.HI R4, RZ, 0xe, R25.reuse ;  /* 0x0000000eff047819 */ /* 0x100fe20000011619 */
[----:B------:R-:W-:Y:S01]  /*3ad0*/  VIADD R223, R14, UR12 ;  /* 0x0000000c0edf7c36 */ /* 0x000fe20008000000 */
[----:B------:R-:W-:Y:S01]  /*3ae0*/  LOP3.LUT R14, R16, 0x50, RZ, 0x3c, !PT ;  /* 0x00000050100e7812 */ /* 0x000fe200078e3cff */
[----:B------:R5:W-:Y:S01]  /*3af0*/  LDGSTS.E [R224+0x400c], desc[UR16][R152.64], !P3 ;  /* 0x0400c00098e07fae */ /* 0x000be2000d921850 */
[----:B------:R-:W-:Y:S01]  /*3b00*/  LOP3.LUT P3, RZ, R4, 0x1, RZ, 0xc0, !PT ;  /* 0x0000000104ff7812 */ /* 0x000fe2000786c0ff */
[----:B--2---:R-:W-:Y:S01]  /*3b10*/  IMAD R5, R2, 0x11, RZ ;  /* 0x0000001102057824 */ /* 0x004fe200078e02ff */
[----:B------:R-:W-:Y:S01]  /*3b20*/  SHF.R.U32.HI R4, RZ, 0xa, R25 ;  /* 0x0000000aff047819 */ /* 0x000fe20000011619 */
[----:B------:R-:W-:Y:S01]  /*3b30*/  IMAD.WIDE R156, R7, 0x4, R92 ;  /* 0x00000004079c7825 */ /* 0x000fe200078e025c */
[----:B------:R2:W-:Y:S01]  /*3b40*/  STL [R1+0x1a8], R7 ;  /* 0x0001a80701007387 */ /* 0x0005e20000100800 */
[----:B------:R-:W-:-:S02]  /*3b50*/  LOP3.LUT R24, R16, 0x70, RZ, 0x3c, !PT ;  /* 0x0000007010187812 */ /* 0x000fc400078e3cff */
[C---:B------:R-:W-:Y:S01]  /*3b60*/  IMAD.WIDE R158, R5.reuse, 0x4, R218 ;  /* 0x00000004059e7825 */ /* 0x040fe200078e02da */
[----:B------:R1:W-:Y:S03]  /*3b70*/  STL [R1+0x1a4], R5 ;  /* 0x0001a40501007387 */ /* 0x0003e60000100800 */
[----:B------:R-:W-:Y:S01]  /*3b80*/  IMAD.WIDE R160, R5, 0x4, R92 ;  /* 0x0000000405a07825 */ /* 0x000fe200078e025c */
[----:B------:R5:W-:Y:S03]  /*3b90*/  LDGSTS.E [R223], desc[UR16][R154.64], P4 ;  /* 0x000000009adf7fae */ /* 0x000be6000a121850 */
[----:B--2---:R-:W-:Y:S01]  /*3ba0*/  IMAD R7, R2, 0x13, RZ ;  /* 0x0000001302077824 */ /* 0x004fe200078e02ff */
[----:B------:R2:W-:Y:S01]  /*3bb0*/  LDGSTS.E [R223+0x4000], desc[UR16][R156.64], P4 ;  /* 0x040000009cdf7fae */ /* 0x0005e2000a121850 */
[----:B------:R-:W-:Y:S01]  /*3bc0*/  LOP3.LUT P4, RZ, R4, 0x1, RZ, 0xc0, !PT ;  /* 0x0000000104ff7812 */ /* 0x000fe2000788c0ff */
[----:B-1----:R-:W-:Y:S01]  /*3bd0*/  IMAD R5, R2, 0x12, RZ ;  /* 0x0000001202057824 */ /* 0x002fe200078e02ff */
[----:B------:R-:W-:Y:S01]  /*3be0*/  SHF.R.U32.HI R4, RZ, 0xc, R25 ;  /* 0x0000000cff047819 */ /* 0x000fe20000011619 */
[----:B------:R1:W-:Y:S01]  /*3bf0*/  LDGSTS.E [R223+0x4], desc[UR16][R158.64], P3 ;  /* 0x000040009edf7fae */ /* 0x0003e20009921850 */
[----:B------:R-:W-:-:S03]  /*3c00*/  IMAD.WIDE R166, R7, 0x4, R218 ;  /* 0x0000000407a67825 */ /* 0x000fc600078e02da */
[----:B------:R1:W-:Y:S01]  /*3c10*/  LDGSTS.E [R223+0x4004], desc[UR16][R160.64], P3 ;  /* 0x04004000a0df7fae */ /* 0x0003e20009921850 */
[C---:B------:R-:W-:Y:S01]  /*3c20*/  IMAD.WIDE R162, R5.reuse, 0x4, R218 ;  /* 0x0000000405a27825 */ /* 0x040fe200078e02da */
[----:B------:R-:W-:Y:S02]  /*3c30*/  LOP3.LUT P3, RZ, R4, 0x1, RZ, 0xc0, !PT ;  /* 0x0000000104ff7812 */ /* 0x000fe4000786c0ff */
[----:B------:R-:W-:Y:S01]  /*3c40*/  SHF.R.U32.HI R4, RZ, 0xb, R25 ;  /* 0x0000000bff047819 */ /* 0x000fe20000011619 */
[--C-:B------:R-:W-:Y:S01]  /*3c50*/  IMAD.WIDE R164, R5, 0x4, R92.reuse ;  /* 0x0000000405a47825 */ /* 0x100fe200078e025c */
[----:B------:R1:W-:Y:S03]  /*3c60*/  LDGSTS.E [R223+0x8], desc[UR16][R162.64], P0 ;  /* 0x00008000a2df7fae */ /* 0x0003e60008121850 */
[----:B------:R-:W-:Y:S01]  /*3c70*/  IMAD.WIDE R168, R7, 0x4, R92 ;  /* 0x0000000407a87825 */ /* 0x000fe200078e025c */
[----:B------:R1:W-:Y:S01]  /*3c80*/  LDGSTS.E [R223+0x4008], desc[UR16][R164.64], P0 ;  /* 0x04008000a4df7fae */ /* 0x0003e20008121850 */
[----:B------:R-:W-:-:S02]  /*3c90*/  LOP3.LUT P0, RZ, R4, 0x1, RZ, 0xc0, !PT ;  /* 0x0000000104ff7812 */ /* 0x000fc4000780c0ff */
[----:B------:R-:W-:Y:S01]  /*3ca0*/  SHF.R.U32.HI R4, RZ, 0x9, R25 ;  /* 0x00000009ff047819 */ /* 0x000fe20000011619 */
[----:B------:R3:W-:Y:S01]  /*3cb0*/  STL [R1+0x1a0], R5 ;  /* 0x0001a00501007387 */ /* 0x0007e20000100800 */
[----:B------:R-:W-:Y:S02]  /*3cc0*/  VIADD R222, R14, UR12 ;  /* 0x0000000c0ede7c36 */ /* 0x000fe40008000000 */
[----:B------:R-:W-:Y:S01]  /*3cd0*/  IMAD R14, R2, 0x18, RZ ;  /* 0x00000018020e7824 */ /* 0x000fe200078e02ff */
[----:B------:R4:W-:Y:S01]  /*3ce0*/  STL [R1+0x19c], R7 ;  /* 0x00019c0701007387 */ /* 0x0009e20000100800 */
[----:B------:R-:W-:Y:S02]  /*3cf0*/  VIADD R220, R24, UR12 ;  /* 0x0000000c18dc7c36 */ /* 0x000fe40008000000 */
[----:B------:R-:W-:Y:S01]  /*3d00*/  IMAD.WIDE R186, R14, 0x4, R218 ;  /* 0x000000040eba7825 */ /* 0x000fe200078e02da */
[----:B------:R1:W-:Y:S03]  /*3d10*/  LDGSTS.E [R223+0xc], desc[UR16][R166.64], P3 ;  /* 0x0000c000a6df7fae */ /* 0x0003e60009921850 */
[----:B---3--:R-:W-:Y:S01]  /*3d20*/  IMAD R5, R2, 0x14, RZ ;  /* 0x0000001402057824 */ /* 0x008fe200078e02ff */
[----:B------:R3:W-:Y:S01]  /*3d30*/  LDGSTS.E [R223+0x400c], desc[UR16][R168.64], P3 ;  /* 0x0400c000a8df7fae */ /* 0x0007e20009921850 */
[----:B------:R-:W-:Y:S01]  /*3d40*/  LOP3.LUT P3, RZ, R4, 0x1, RZ, 0xc0, !PT ;  /* 0x0000000104ff7812 */ /* 0x000fe2000786c0ff */
[----:B----4-:R-:W-:Y:S01]  /*3d50*/  IMAD R7, R2, 0x15, RZ ;  /* 0x0000001502077824 */ /* 0x010fe200078e02ff */
[----:B------:R-:W-:Y:S01]  /*3d60*/  SHF.R.U32.HI R4, RZ, 0x8, R25 ;  /* 0x00000008ff047819 */ /* 0x000fe20000011619 */
[C---:B------:R-:W-:Y:S01]  /*3d70*/  IMAD.WIDE R170, R5.reuse, 0x4, R218 ;  /* 0x0000000405aa7825 */ /* 0x040fe200078e02da */
[----:B------:R4:W-:Y:S03]  /*3d80*/  STL [R1+0x198], R5 ;  /* 0x0001980501007387 */ /* 0x0009e60000100800 */
[----:B------:R-:W-:Y:S01]  /*3d90*/  IMAD.WIDE R172, R5, 0x4, R92 ;  /* 0x0000000405ac7825 */ /* 0x000fe200078e025c */
[----:B------:R3:W-:Y:S03]  /*3da0*/  LDGSTS.E [R222], desc[UR16][R170.64], P0 ;  /* 0x00000000aade7fae */ /* 0x0007e60008121850 */
[----:B------:R-:W-:Y:S01]  /*3db0*/  IMAD.WIDE R174, R7, 0x4, R218 ;  /* 0x0000000407ae7825 */ /* 0x000fe200078e02da */
[----:B------:R3:W-:Y:S01]  /*3dc0*/  LDGSTS.E [R222+0x4000], desc[UR16][R172.64], P0 ;  /* 0x04000000acde7fae */ /* 0x0007e20008121850 */
[----:B------:R-:W-:-:S02]  /*3dd0*/  LOP3.LUT P0, RZ, R4, 0x1, RZ, 0xc0, !PT ;  /* 0x0000000104ff7812 */ /* 0x000fc4000780c0ff */
[----:B----4-:R-:W-:Y:S01]  /*3de0*/  IMAD R5, R2, 0x16, RZ ;  /* 0x0000001602057824 */ /* 0x010fe200078e02ff */
[----:B------:R-:W-:Y:S01]  /*3df0*/  SHF.R.U32.HI R4, RZ, 0x5, R25 ;  /* 0x00000005ff047819 */ /* 0x000fe20000011619 */
[----:B------:R-:W-:Y:S01]  /*3e00*/  IMAD.WIDE R176, R7, 0x4, R92 ;  /* 0x0000000407b07825 */ /* 0x000fe200078e025c */
[----:B------:R4:W-:Y:S03]  /*3e10*/  STL [R1+0x194], R7 ;  /* 0x0001940701007387 */ /* 0x0009e60000100800 */
[C---:B------:R-:W-:Y:S01]  /*3e20*/  IMAD.WIDE R178, R5.reuse, 0x4, R218 ;  /* 0x0000000405b27825 */ /* 0x040fe200078e02da */
[----:B------:R5:W-:Y:S03]  /*3e30*/  STL [R1+0x190], R5 ;  /* 0x0001900501007387 */ /* 0x000be60000100800 */
[----:B------:R-:W-:Y:S01]  /*3e40*/  IMAD.WIDE R180, R5, 0x4, R92 ;  /* 0x0000000405b47825 */ /* 0x000fe200078e025c */
[----:B------:R-:W-:Y:S01]  /*3e50*/  LDGSTS.E [R222+0x4], desc[UR16][R174.64], P4 ;  /* 0x00004000aede7fae */ /* 0x000fe2000a121850 */
[----:B----4-:R-:W-:-:S02]  /*3e60*/  LOP3.LUT R7, R16, 0x60, RZ, 0x3c, !PT ;  /* 0x0000006010077812 */ /* 0x010fc400078e3cff */
[----:B------:R-:W-:Y:S01]  /*3e70*/  IMAD.WIDE R188, R14, 0x4, R92 ;  /* 0x000000040ebc7825 */ /* 0x000fe200078e025c */
[----:B------:R-:W-:Y:S01]  /*3e80*/  LDGSTS.E [R222+0x4004], desc[UR16][R176.64], P4 ;  /* 0x04004000b0de7fae */ /* 0x000fe2000a121850 */
[----:B------:R-:W-:Y:S02]  /*3e90*/  LOP3.LUT P4, RZ, R4, 0x1, RZ, 0xc0, !PT ;  /* 0x0000000104ff7812 */ /* 0x000fe4000788c0ff */
[----:B-----5:R-:W-:Y:S01]  /*3ea0*/  IMAD R5, R2, 0x17, RZ ;  /* 0x0000001702057824 */ /* 0x020fe200078e02ff */
[----:B------:R-:W-:Y:S01]  /*3eb0*/  SHF.R.U32.HI R4, RZ, 0x7, R25 ;  /* 0x00000007ff047819 */ /* 0x000fe20000011619 */
[----:B------:R-:W-:Y:S01]  /*3ec0*/  LDGSTS.E [R222+0x8], desc[UR16][R178.64], P3 ;  /* 0x00008000b2de7fae */ /* 0x000fe20009921850 */
[----:B------:R-:W-:Y:S02]  /*3ed0*/  VIADD R7, R7, UR12 ;  /* 0x0000000c07077c36 */ /* 0x000fe40008000000 */
[----:B------:R-:W-:Y:S01]  /*3ee0*/  IMAD.WIDE R182, R5, 0x4, R218 ;  /* 0x0000000405b67825 */ /* 0x000fe200078e02da */
[----:B------:R-:W-:Y:S01]  /*3ef0*/  LDGSTS.E [R222+0x4008], desc[UR16][R180.64], P3 ;  /* 0x04008000b4de7fae */ /* 0x000fe20009921850 */
[----:B------:R-:W-:-:S02]  /*3f00*/  LOP3.LUT P3, RZ, R4, 0x1, RZ, 0xc0, !PT ;  /* 0x0000000104ff7812 */ /* 0x000fc4000786c0ff */
[----:B------:R-:W-:Y:S01]  /*3f10*/  IMAD.WIDE R184, R5, 0x4, R92 ;  /* 0x0000000405b87825 */ /* 0x000fe200078e025c */
[----:B------:R-:W-:Y:S01]  /*3f20*/  SHF.R.U32.HI R4, RZ, 0x6, R25 ;  /* 0x00000006ff047819 */ /* 0x000fe20000011619 */
[----:B------:R-:W-:Y:S02]  /*3f30*/  LDGSTS.E [R222+0xc], desc[UR16][R182.64], P0 ;  /* 0x0000c000b6de7fae */ /* 0x000fe40008121850 */
[----:B------:R-:W-:Y:S02]  /*3f40*/  IMAD R24, R2, 0x1e, RZ ;  /* 0x0000001e02187824 */ /* 0x000fe400078e02ff */
[----:B------:R-:W-:Y:S01]  /*3f50*/  LDGSTS.E [R222+0x400c], desc[UR16][R184.64], P0 ;  /* 0x0400c000b8de7fae */ /* 0x000fe20008121850 */
[----:B------:R-:W-:Y:S01]  /*3f60*/  LOP3.LUT P0, RZ, R4, 0x1, RZ, 0xc0, !PT ;  /* 0x0000000104ff7812 */ /* 0x000fe2000780c0ff */
[C---:B------:R-:W-:Y:S01]  /*3f70*/  IMAD.WIDE R210, R24.reuse, 0x4, R218 ;  /* 0x0000000418d27825 */ /* 0x040fe200078e02da */
[----:B------:R-:W-:Y:S01]  /*3f80*/  SHF.R.U32.HI R4, RZ, 0x1, R25 ;  /* 0x00000001ff047819 */ /* 0x000fe20000011619 */
[----:B------:R4:W-:Y:S02]  /*3f90*/  STL [R1+0x18c], R5 ;  /* 0x00018c0501007387 */ /* 0x0009e40000100800 */
[----:B------:R-:W-:-:S02]  /*3fa0*/  IMAD.WIDE R212, R24, 0x4, R92 ;  /* 0x0000000418d47825 */ /* 0x000fc400078e025c */
[----:B------:R-:W-:Y:S04]  /*3fb0*/  LDGSTS.E [R7], desc[UR16][R186.64], P3 ;  /* 0x00000000ba077fae */ /* 0x000fe80009921850 */
[----:B------:R-:W-:Y:S01]  /*3fc0*/  LDGSTS.E [R7+0x4000], desc[UR16][R188.64], P3 ;  /* 0x04000000bc077fae */ /* 0x000fe20009921850 */
[----:B------:R-:W-:Y:S01]  /*3fd0*/  LOP3.LUT P3, RZ, R4, 0x1, RZ, 0xc0, !PT ;  /* 0x0000000104ff7812 */ /* 0x000fe2000786c0ff */
[----:B----4-:R-:W-:Y:S01]  /*3fe0*/  IMAD R5, R2, 0x19, RZ ;  /* 0x0000001902057824 */ /* 0x010fe200078e02ff */
[----:B------:R-:W-:Y:S01]  /*3ff0*/  SHF.R.U32.HI R4, RZ, 0x4, R25 ;  /* 0x00000004ff047819 */ /* 0x000fe20000011619 */
[----:B------:R4:W-:Y:S02]  /*4000*/  STL [R1+0x188], R14 ;  /* 0x0001880e01007387 */ /* 0x0009e40000100800 */
[----:B------:R-:W-:-:S02]  /*4010*/  IMAD.WIDE R190, R5, 0x4, R218 ;  /* 0x0000000405be7825 */ /* 0x000fc400078e02da */
[----:B------:R5:W-:Y:S02]  /*4020*/  STL [R1+0x184], R5 ;  /* 0x0001840501007387 */ /* 0x000be40000100800 */
[----:B------:R-:W-:Y:S02]  /*4030*/  IMAD.WIDE R192, R5, 0x4, R92 ;  /* 0x0000000405c07825 */ /* 0x000fe400078e025c */
[----:B------:R-:W-:Y:S02]  /*4040*/  LDGSTS.E [R7+0x4], desc[UR16][R190.64], P0 ;  /* 0x00004000be077fae */ /* 0x000fe40008121850 */
[----:B----4-:R-:W-:Y:S02]  /*4050*/  IMAD R14, R2, 0x1b, RZ ;  /* 0x0000001b020e7824 */ /* 0x010fe400078e02ff */
[----:B------:R-:W-:Y:S01]  /*4060*/  LDGSTS.E [R7+0x4004], desc[UR16][R192.64], P0 ;  /* 0x04004000c0077fae */ /* 0x000fe20008121850 */
[----:B------:R-:W-:Y:S01]  /*4070*/  LOP3.LUT P0, RZ, R4, 0x1, RZ, 0xc0, !PT ;  /* 0x0000000104ff7812 */ /* 0x000fe2000780c0ff */
[----:B-----5:R-:W-:Y:S01]  /*4080*/  IMAD R5, R2, 0x1a, RZ ;  /* 0x0000001a02057824 */ /* 0x020fe200078e02ff */
[----:B------:R-:W-:Y:S01]  /*4090*/  SHF.R.U32.HI R4, RZ, 0x3, R25 ;  /* 0x00000003ff047819 */ /* 0x000fe20000011619 */
[----:B------:R-:W-:Y:S01]  /*40a0*/  IMAD.WIDE R198, R14, 0x4, R218 ;  /* 0x000000040ec67825 */ /* 0x000fe200078e02da */
[----:B------:R-:W-:-:S02]  /*40b0*/  SHF.R.U32.HI R25, RZ, 0x2, R25 ;  /* 0x00000002ff197819 */ /* 0x000fc40000011619 */
[----:B------:R4:W-:Y:S01]  /*40c0*/  STL [R1+0x180], R5 ;  /* 0x0001800501007387 */ /* 0x0009e20000100800 */
[----:B------:R-:W-:-:S03]  /*40d0*/  IMAD.WIDE R194, R5, 0x4, R218 ;  /* 0x0000000405c27825 */ /* 0x000fc600078e02da */
[----:B------:R5:W-:Y:S01]  /*40e0*/  STL [R1+0x17c], R14 ;  /* 0x00017c0e01007387 */ /* 0x000be20000100800 */
[----:B------:R-:W-:-:S03]  /*40f0*/  IMAD.WIDE R196, R5, 0x4, R92 ;  /* 0x0000000405c47825 */ /* 0x000fc600078e025c */
[----:B------:R-:W-:Y:S01]  /*4100*/  LDGSTS.E [R7+0x8], desc[UR16][R194.64], P4 ;  /* 0x00008000c2077fae */ /* 0x000fe2000a121850 */
[----:B------:R-:W-:-:S03]  /*4110*/  IMAD.WIDE R200, R14, 0x4, R92 ;  /* 0x000000040ec87825 */ /* 0x000fc600078e025c */
[----:B------:R-:W-:Y:S01]  /*4120*/  LDGSTS.E [R7+0x4008], desc[UR16][R196.64], P4 ;  /* 0x04008000c4077fae */ /* 0x000fe2000a121850 */
[----:B------:R-:W-:Y:S01]  /*4130*/  LOP3.LUT P4, RZ, R4, 0x1, RZ, 0xc0, !PT ;  /* 0x0000000104ff7812 */ /* 0x000fe2000788c0ff */
[C---:B----4-:R-:W-:Y:S01]  /*4140*/  IMAD R5, R2.reuse, 0x1c, RZ ;  /* 0x0000001c02057824 */ /* 0x050fe200078e02ff */
[----:B------:R-:W-:Y:S01]  /*4150*/  SHF.R.U64 R4, R221, 0x1f, RZ ;  /* 0x0000001fdd047819 */ /* 0x000fe200000012ff */
[----:B------:R-:W-:Y:S01]  /*4160*/  LDGSTS.E [R7+0xc], desc[UR16][R198.64], P0 ;  /* 0x0000c000c6077fae */ /* 0x000fe20008121850 */
[----:B-----5:R-:W-:Y:S02]  /*4170*/  IMAD R14, R2, 0x1d, RZ ;  /* 0x0000001d020e7824 */ /* 0x020fe400078e02ff */
[----:B------:R-:W-:Y:S01]  /*4180*/  IMAD.WIDE R202, R5, 0x4, R218 ;  /* 0x0000000405ca7825 */ /* 0x000fe200078e02da */
[----:B------:R-:W-:Y:S01]  /*4190*/  LDGSTS.E [R7+0x400c], desc[UR16][R200.64], P0 ;  /* 0x0400c000c8077fae */ /* 0x000fe20008121850 */
[----:B------:R-:W-:Y:S02]  /*41a0*/  LOP3.LUT P0, RZ, R25, 0x1, RZ, 0xc0, !PT ;  /* 0x0000000119ff7812 */ /* 0x000fe4000780c0ff */
[----:B------:R-:W-:Y:S01]  /*41b0*/  IMAD.WIDE R204, R5, 0x4, R92 ;  /* 0x0000000405cc7825 */ /* 0x000fe200078e025c */
[----:B------:R4:W-:Y:S03]  /*41c0*/  STL [R1+0x174], R5 ;  /* 0x0001740501007387 */ /* 0x0009e60000100800 */
[C---:B------:R-:W-:Y:S01]  /*41d0*/  IMAD.WIDE R206, R14.reuse, 0x4, R218 ;  /* 0x000000040ece7825 */ /* 0x040fe200078e02da */
[----:B------:R-:W-:Y:S03]  /*41e0*/  LDGSTS.E [R220], desc[UR16][R202.64], P4 ;  /* 0x00000000cadc7fae */ /* 0x000fe6000a121850 */
[----:B------:R-:W-:Y:S01]  /*41f0*/  IMAD.WIDE R208, R14, 0x4, R92 ;  /* 0x000000040ed07825 */ /* 0x000fe200078e025c */
[----:B------:R-:W-:Y:S01]  /*4200*/  LDGSTS.E [R220+0x4000], desc[UR16][R204.64], P4 ;  /* 0x04000000ccdc7fae */ /* 0x000fe2000a121850 */
[----:B------:R-:W-:-:S02]  /*4210*/  LOP3.LUT P4, RZ, R4, 0x1, RZ, 0xc0, !PT ;  /* 0x0000000104ff7812 */ /* 0x000fc4000788c0ff */
[----:B----4-:R-:W-:Y:S01]  /*4220*/  IMAD R5, R64, R3, RZ ;  /* 0x0000000340057224 */ /* 0x010fe200078e02ff */
[----:B------:R4:W-:Y:S01]  /*4230*/  STL [R1+0x170], R14 ;  /* 0x0001700e01007387 */ /* 0x0009e20000100800 */
[----:B------:R-:W-:Y:S02]  /*4240*/  IMAD R25, R2, 0x1f, RZ ;  /* 0x0000001f02197824 */ /* 0x000fe400078e02ff */
[----:B------:R-:W-:Y:S01]  /*4250*/  IMAD.SHL.U32 R4, R5, 0x4, RZ ;  /* 0x0000000405047824 */ /* 0x000fe200078e00ff */
[----:B------:R-:W-:Y:S01]  /*4260*/  LDGSTS.E [R220+0x4], desc[UR16][R206.64], P0 ;  /* 0x00004000cedc7fae */ /* 0x000fe20008121850 */
[----:B------:R-:W-:-:S03]  /*4270*/  IMAD.WIDE R214, R25, 0x4, R218 ;  /* 0x0000000419d67825 */ /* 0x000fc600078e02da */
[----:B------:R-:W-:Y:S01]  /*4280*/  LDGSTS.E [R220+0x4004], desc[UR16][R208.64], P0 ;  /* 0x04004000d0dc7fae */ /* 0x000fe20008121850 */
[----:B------:R-:W-:Y:S01]  /*4290*/  IADD3 R30, P0, R4, UR4, RZ ;  /* 0x00000004041e7c10 */ /* 0x000fe2000ff1e0ff */
[----:B------:R-:W-:Y:S01]  /*42a0*/  IMAD.WIDE R26, R25, 0x4, R92 ;  /* 0x00000004191a7825 */ /* 0x000fe200078e025c */
[----:B----4-:R-:W-:Y:S01]  /*42b0*/  SHF.R.U64 R14, R221, 0x1e, RZ ;  /* 0x0000001edd0e7819 */ /* 0x010fe200000012ff */
[----:B------:R-:W-:Y:S04]  /*42c0*/  LDGSTS.E [R220+0x8], desc[UR16][R210.64], P3 ;  /* 0x00008000d2dc7fae */ /* 0x000fe80009921850 */
[----:B------:R-:W-:Y:S01]  /*42d0*/  LDGSTS.E [R220+0x4008], desc[UR16][R212.64], P3 ;  /* 0x04008000d4dc7fae */ /* 0x000fe20009921850 */
[----:B------:R-:W-:Y:S02]  /*42e0*/  LOP3.LUT P3, RZ, R14, 0x1, RZ, 0xc0, !PT ;  /* 0x000000010eff7812 */ /* 0x000fe4000786c0ff */
[----:B------:R-:W-:Y:S01]  /*42f0*/  LEA.HI.X.SX32 R14, R5, UR5, 0x2, P0 ;  /* 0x00000005050e7c11 */ /* 0x000fe200080f16ff */
[----:B------:R-:W-:Y:S01]  /*4300*/  LDGSTS.E [R220+0xc], desc[UR16][R214.64], !P1 ;  /* 0x0000c000d6dc7fae */ /* 0x000fe2000c921850 */
[----:B------:R-:W-:-:S03]  /*4310*/  LEA R90, P0, R246, R30, 0x2 ;  /* 0x0000001ef65a7211 */ /* 0x000fc600078010ff */
[----:B------:R-:W-:Y:S01]  /*4320*/  LDGSTS.E [R220+0x400c], desc[UR16][R26.64], !P1 ;  /* 0x0400c0001adc7fae */ /* 0x000fe2000c921850 */
[----:B------:R-:W-:Y:S02]  /*4330*/  LEA R88, P1, R243, R30, 0x2 ;  /* 0x0000001ef3587211 */ /* 0x000fe400078210ff */
[----:B------:R-:W-:Y:S01]  /*4340*/  LEA.HI.X.SX32 R91, R246, R14, 0x2, P0 ;  /* 0x0000000ef65b7211 */ /* 0x000fe200000f16ff */
[----:B------:R-:W-:Y:S01]  /*4350*/  STL [R1+0x16c], R24 ;  /* 0x00016c1801007387 */ /* 0x000fe20000100800 */
[----:B------:R-:W-:Y:S02]  /*4360*/  LEA R28, P0, R241, R30, 0x2 ;  /* 0x0000001ef11c7211 */ /* 0x000fe400078010ff */
[----:B------:R-:W-:Y:S01]  /*4370*/  LEA.HI.X.SX32 R89, R243, R14, 0x2, P1 ;  /* 0x0000000ef3597211 */ /* 0x000fe200008f16ff */
[----:B------:R4:W-:Y:S01]  /*4380*/  STL [R1+0x168], R25 ;  /* 0x0001681901007387 */ /* 0x0009e20000100800 */
[----:B------:R-:W-:Y:S02]  /*4390*/  LEA R86, P1, R239, R30, 0x2 ;  /* 0x0000001eef567211 */ /* 0x000fe400078210ff */
[----:B------:R-:W-:Y:S01]  /*43a0*/  LEA.HI.X.SX32 R29, R241, R14, 0x2, P0 ;  /* 0x0000000ef11d7211 */ /* 0x000fe200000f16ff */
[----:B------:R-:W0:Y:S01]  /*43b0*/  LDGDEPBAR ;  /* 0x00000000000079af */ /* 0x000e220000000000 */
[----:B------:R-:W-:-:S02]  /*43c0*/  LEA R84, P0, R237, R30, 0x2 ;  /* 0x0000001eed547211 */ /* 0x000fc400078010ff */
[----:B------:R-:W-:Y:S01]  /*43d0*/  LEA.HI.X.SX32 R87, R239, R14, 0x2, P1 ;  /* 0x0000000eef577211 */ /* 0x000fe200008f16ff */
[----:B------:R5:W-:Y:S01]  /*43e0*/  STL [R1+0x358], R245 ;  /* 0x000358f501007387 */ /* 0x000be20000100800 */
[----:B------:R-:W-:Y:S02]  /*43f0*/  LEA R82, P1, R235, R30, 0x2 ;  /* 0x0000001eeb527211 */ /* 0x000fe400078210ff */
[----:B------:R-:W-:Y:S01]  /*4400*/  LEA.HI.X.SX32 R85, R237, R14, 0x2, P0 ;  /* 0x0000000eed557211 */ /* 0x000fe200000f16ff */
[----:B------:R1:W-:Y:S01]  /*4410*/  STL [R1], RZ ;  /* 0x000000ff01007387 */ /* 0x0003e20000100800 */
[----:B------:R-:W-:Y:S02]  /*4420*/  LEA R80, P0, R233, R30, 0x2 ;  /* 0x0000001ee9507211 */ /* 0x000fe400078010ff */
[----:B------:R-:W-:Y:S01]  /*4430*/  LEA.HI.X.SX32 R83, R235, R14, 0x2, P1 ;  /* 0x0000000eeb537211 */ /* 0x000fe200008f16ff */
[----:B------:R1:W-:Y:S01]  /*4440*/  STL [R1+0x4], RZ ;  /* 0x000004ff01007387 */ /* 0x0003e20000100800 */
[----:B------:R-:W-:-:S02]  /*4450*/  LEA R78, P1, R230, R30, 0x2 ;  /* 0x0000001ee64e7211 */ /* 0x000fc400078210ff */
[----:B------:R-:W-:Y:S01]  /*4460*/  LEA.HI.X.SX32 R81, R233, R14, 0x2, P0 ;  /* 0x0000000ee9517211 */ /* 0x000fe200000f16ff */
[----:B------:R1:W-:Y:S01]  /*4470*/  STL [R1+0x8], RZ ;  /* 0x000008ff01007387 */ /* 0x0003e20000100800 */
[----:B------:R-:W-:Y:S02]  /*4480*/  LEA R76, P0, R228, R30, 0x2 ;  /* 0x0000001ee44c7211 */ /* 0x000fe400078010ff */
[----:B------:R-:W-:Y:S01]  /*4490*/  LEA.HI.X.SX32 R79, R230, R14, 0x2, P1 ;  /* 0x0000000ee64f7211 */ /* 0x000fe200008f16ff */
[----:B------:R1:W-:Y:S01]  /*44a0*/  STL [R1+0xc], RZ ;  /* 0x00000cff01007387 */ /* 0x0003e20000100800 */
        /* <DEDUP_REMOVED lines=60> */
[C---:B------:R-:W-:Y:S02]  /*4870*/  LEA R34, P1, R15.reuse, R30, 0x2 ;  /* 0x0000001e0f227211 */ /* 0x040fe400078210ff */
[----:B------:R-:W-:Y:S01]  /*4880*/  LEA.HI.X.SX32 R37, R18, R14, 0x2, P0 ;  /* 0x0000000e12257211 */ /* 0x000fe200000f16ff */
[----:B------:R1:W-:Y:S01]  /*4890*/  STL [R1+0x60], RZ ;  /* 0x000060ff01007387 */ /* 0x0003e20000100800 */
[----:B------:R-:W-:Y:S02]  /*48a0*/  LEA R32, P0, R10, R30, 0x2 ;  /* 0x0000001e0a207211 */ /* 0x000fe400078010ff */
[----:B------:R-:W-:Y:S01]  /*48b0*/  LEA.HI.X.SX32 R35, R15, R14, 0x2, P1 ;  /* 0x0000000e0f237211 */ /* 0x000fe200008f16ff */
[----:B------:R1:W-:Y:S01]  /*48c0*/  STL [R1+0x64], RZ ;  /* 0x000064ff01007387 */ /* 0x0003e20000100800 */
[----:B------:R-:W-:-:S02]  /*48d0*/  LEA R30, P1, R6, R30, 0x2 ;  /* 0x0000001e061e7211 */ /* 0x000fc400078210ff */
[----:B----4-:R-:W-:Y:S01]  /*48e0*/  SHF.R.U64 R25, R221, 0x1c, RZ ;  /* 0x0000001cdd197819 */ /* 0x010fe200000012ff */
[----:B------:R4:W-:Y:S01]  /*48f0*/  STL [R1+0x68], RZ ;  /* 0x000068ff01007387 */ /* 0x0009e20000100800 */
[-C--:B------:R-:W-:Y:S02]  /*4900*/  LEA.HI.X.SX32 R31, R6, R14.reuse, 0x2, P1 ;  /* 0x0000000e061f7211 */ /* 0x080fe400008f16ff */
[----:B------:R-:W-:Y:S01]  /*4910*/  LOP3.LUT P1, RZ, R25, 0x1, RZ, 0xc0, !PT ;  /* 0x0000000119ff7812 */ /* 0x000fe2000782c0ff */
[----:B------:R-:W-:Y:S01]  /*4920*/  VIADD R25, R249, UR12 ;  /* 0x0000000cf9197c36 */ /* 0x000fe20008000000 */
[----:B------:R-:W-:Y:S01]  /*4930*/  SHF.R.U64 R24, R221, 0x1d, RZ ;  /* 0x0000001ddd187819 */ /* 0x000fe200000012ff */
[----:B------:R4:W-:Y:S01]  /*4940*/  STL [R1+0x6c], RZ ;  /* 0x00006cff01007387 */ /* 0x0009e20000100800 */
[----:B------:R-:W-:Y:S01]  /*4950*/  LEA.HI.X.SX32 R33, R10, R14, 0x2, P0 ;  /* 0x0000000e0a217211 */ /* 0x000fe200000f16ff */
[----:B------:R-:W-:Y:S01]  /*4960*/  IMAD.SHL.U32 R14, R2, 0x20, RZ ;  /* 0x00000020020e7824 */ /* 0x000fe200078e00ff */
[----:B------:R-:W-:Y:S01]  /*4970*/  LOP3.LUT P0, RZ, R24, 0x1, RZ, 0xc0, !PT ;  /* 0x0000000118ff7812 */ /* 0x000fe2000780c0ff */
[----:B------:R-:W-:Y:S01]  /*4980*/  LDGSTS.E [R25+0x18000], desc[UR16][R90.64], P2 ;  /* 0x180000005a197fae */ /* 0x000fe20009121850 */
[----:B------:R-:W-:Y:S01]  /*4990*/  VIADD R24, R245, UR12 ;  /* 0x0000000cf5187c36 */ /* 0x000fe20008000000 */
[----:B-----5:R-:W-:Y:S01]  /*49a0*/  SHF.R.U64 R245, R221, 0x1b, RZ ;  /* 0x0000001bddf57819 */ /* 0x020fe200000012ff */
[C---:B------:R-:W-:Y:S01]  /*49b0*/  IMAD.WIDE R218, R14.reuse, 0x4, R218 ;  /* 0x000000040eda7825 */ /* 0x040fe200078e02da */
[----:B------:R-:W-:Y:S03]  /*49c0*/  LDGSTS.E [R25+0x18400], desc[UR16][R88.64], P2 ;  /* 0x1840000058197fae */ /* 0x000fe60009121850 */
        /* <DEDUP_REMOVED lines=58> */
[----:B------:R-:W-:Y:S01]  /*4d70*/  IMAD.WIDE R150, R14, 0x4, R150 ;  /* 0x000000040e967825 */ /* 0x000fe200078e0296 */
[----:B------:R-:W-:Y:S01]  /*4d80*/  LDGSTS.E [R24+0x1be00], desc[UR16][R30.64], P2 ;  /* 0x1be000001e187fae */ /* 0x000fe20009121850 */
[----:B------:R-:W-:-:S02]  /*4d90*/  LOP3.LUT P2, RZ, R245, 0x1, RZ, 0xc0, !PT ;  /* 0x00000001f5ff7812 */ /* 0x000fc4000784c0ff */
[C---:B------:R-:W-:Y:S01]  /*4da0*/  IMAD.WIDE R152, R14.reuse, 0x4, R152 ;  /* 0x000000040e987825 */ /* 0x040fe200078e0298 */
[----:B------:R-:W0:Y:S03]  /*4db0*/  LDGDEPBAR ;  /* 0x00000000000079af */ /* 0x000e260000000000 */
[C---:B------:R-:W-:Y:S01]  /*4dc0*/  IMAD.WIDE R154, R14.reuse, 0x4, R154 ;  /* 0x000000040e9a7825 */ /* 0x040fe200078e029a */
[----:B------:R-:W-:Y:S03]  /*4dd0*/  BAR.SYNC.DEFER_BLOCKING 0x0 ;  /* 0x0000000000007b1d */ /* 0x000fe60000010000 */
[----:B--2---:R-:W-:-:S04]  /*4de0*/  IMAD.WIDE R156, R14, 0x4, R156 ;  /* 0x000000040e9c7825 */ /* 0x004fc800078e029c */
[C---:B-1----:R-:W-:Y:S01]  /*4df0*/  IMAD.WIDE R158, R14.reuse, 0x4, R158 ;  /* 0x000000040e9e7825 */ /* 0x042fe200078e029e */
[----:B------:R4:W-:Y:S03]  /*4e00*/  STL [R1+0x70], RZ ;  /* 0x000070ff01007387 */ /* 0x0009e60000100800 */
[C---:B------:R-:W-:Y:S01]  /*4e10*/  IMAD.WIDE R160, R14.reuse, 0x4, R160 ;  /* 0x000000040ea07825 */ /* 0x040fe200078e02a0 */
[----:B------:R4:W-:Y:S03]  /*4e20*/  STL [R1+0x74], RZ ;  /* 0x000074ff01007387 */ /* 0x0009e60000100800 */
[C---:B------:R-:W-:Y:S01]  /*4e30*/  IMAD.WIDE R162, R14.reuse, 0x4, R162 ;  /* 0x000000040ea27825 */ /* 0x040fe200078e02a2 */
[----:B------:R4:W-:Y:S03]  /*4e40*/  STL [R1+0x78], RZ ;  /* 0x000078ff01007387 */ /* 0x0009e60000100800 */
[C---:B------:R-:W-:Y:S01]  /*4e50*/  IMAD.WIDE R164, R14.reuse, 0x4, R164 ;  /* 0x000000040ea47825 */ /* 0x040fe200078e02a4 */
[----:B------:R4:W-:Y:S03]  /*4e60*/  STL [R1+0x7c], RZ ;  /* 0x00007cff01007387 */ /* 0x0009e60000100800 */
[C---:B------:R-:W-:Y:S01]  /*4e70*/  IMAD.WIDE R166, R14.reuse, 0x4, R166 ;  /* 0x000000040ea67825 */ /* 0x040fe200078e02a6 */
[----:B------:R-:W-:Y:S01]  /*4e80*/  @!PT LDS RZ, [RZ] ;  /* 0x00000000fffff984 */ /* 0x000fe20000000800 */
[----:B------:R-:W-:Y:S01]  /*4e90*/  @!PT LDS RZ, [RZ] ;  /* 0x00000000fffff984 */ /* 0x000fe20000000800 */
[----:B------:R-:W-:Y:S01]  /*4ea0*/  @!PT LDS RZ, [RZ] ;  /* 0x00000000fffff984 */ /* 0x000fe20000000800 */
[----:B------:R1:W-:Y:S03]  /*4eb0*/  LDGSTS.E [R231+0x8000], desc[UR16][R218.64], P4 ;  /* 0x08000000dae77fae */ /* 0x0003e6000a121850 */
[C---:B---3--:R-:W-:Y:S01]  /*4ec0*/  IMAD.WIDE R168, R14.reuse, 0x4, R168 ;  /* 0x000000040ea87825 */ /* 0x048fe200078e02a8 */
[----:B------:R2:W-:Y:S03]  /*4ed0*/  LDGSTS.E [R231+0xc000], desc[UR16][R92.64], P4 ;  /* 0x0c0000005ce77fae */ /* 0x0005e6000a121850 */
[C---:B------:R-:W-:Y:S01]  /*4ee0*/  IMAD.WIDE R170, R14.reuse, 0x4, R170 ;  /* 0x000000040eaa7825 */ /* 0x040fe200078e02aa */
[----:B------:R3:W-:Y:S03]  /*4ef0*/  LDGSTS.E [R231+0x8004], desc[UR16][R94.64], P3 ;  /* 0x080040005ee77fae */ /* 0x0007e60009921850 */
[----:B------:R-:W-:Y:S01]  /*4f00*/  IMAD.WIDE R172, R14, 0x4, R172 ;  /* 0x000000040eac7825 */ /* 0x000fe200078e02ac */
[----:B------:R5:W-:Y:S01]  /*4f10*/  LDGSTS.E [R231+0xc004], desc[UR16][R96.64], P3 ;  /* 0x0c00400060e77fae */ /* 0x000be20009921850 */
[----:B-1----:R-:W-:-:S02]  /*4f20*/  SHF.R.U64 R218, R221, 0x1a, RZ ;  /* 0x0000001addda7819 */ /* 0x002fc400000012ff */
[----:B------:R-:W-:Y:S01]  /*4f30*/  IMAD.WIDE R174, R14, 0x4, R174 ;  /* 0x000000040eae7825 */ /* 0x000fe200078e02ae */
[C---:B--2---:R-:W-:Y:S01]  /*4f40*/  SHF.R.U64 R92, R221.reuse, 0x19, RZ ;  /* 0x00000019dd5c7819 */ /* 0x044fe200000012ff */
[----:B------:R1:W-:Y:S01]  /*4f50*/  LDGSTS.E [R231+0x8008], desc[UR16][R98.64], P0 ;  /* 0x0800800062e77fae */ /* 0x0003e20008121850 */
[----:B------:R-:W-:Y:S01]  /*4f60*/  LOP3.LUT P4, RZ, R218, 0x1, RZ, 0xc0, !PT ;  /* 0x00000001daff7812 */ /* 0x000fe2000788c0ff */
[----:B------:R-:W-:Y:S01]  /*4f70*/  IMAD.WIDE R176, R14, 0x4, R176 ;  /* 0x000000040eb07825 */ /* 0x000fe200078e02b0 */
[----:B------:R-:W-:Y:S01]  /*4f80*/  LOP3.LUT P3, RZ, R92, 0x1, RZ, 0xc0, !PT ;  /* 0x000000015cff7812 */ /* 0x000fe2000786c0ff */
[----:B------:R2:W-:Y:S01]  /*4f90*/  LDGSTS.E [R231+0xc008], desc[UR16][R100.64], P0 ;  /* 0x0c00800064e77fae */ /* 0x0005e20008121850 */
[C---:B------:R-:W-:Y:S01]  /*4fa0*/  SHF.R.U64 R92, R221.reuse, 0x18, RZ ;  /* 0x00000018dd5c7819 */ /* 0x040fe200000012ff */
[----:B------:R-:W-:Y:S01]  /*4fb0*/  IMAD.WIDE R178, R14, 0x4, R178 ;  /* 0x000000040eb27825 */ /* 0x000fe200078e02b2 */
[C---:B------:R-:W-:Y:S01]  /*4fc0*/  SHF.R.U64 R93, R221.reuse, 0x6, RZ ;  /* 0x00000006dd5d7819 */ /* 0x040fe200000012ff */
[----:B------:R4:W-:Y:S01]  /*4fd0*/  LDGSTS.E [R231+0x800c], desc[UR16][R102.64], P1 ;  /* 0x0800c00066e77fae */ /* 0x0009e20008921850 */
[----:B------:R-:W-:Y:S01]  /*4fe0*/  LOP3.LUT P0, RZ, R92, 0x1, RZ, 0xc0, !PT ;  /* 0x000000015cff7812 */ /* 0x000fe2000780c0ff */
[C---:B------:R-:W-:Y:S01]  /*4ff0*/  IMAD.WIDE R180, R14.reuse, 0x4, R180 ;  /* 0x000000040eb47825 */ /* 0x040fe200078e02b4 */
[C---:B------:R-:W-:Y:S01]  /*5000*/  SHF.R.U64 R92, R221.reuse, 0x17, RZ ;  /* 0x00000017dd5c7819 */ /* 0x040fe200000012ff */
[----:B------:R4:W-:Y:S01]  /*5010*/  LDGSTS.E [R231+0xc00c], desc[UR16][R104.64], P1 ;  /* 0x0c00c00068e77fae */ /* 0x0009e20008921850 */
[----:B---3--:R-:W-:Y:S01]  /*5020*/  CS2R R94, SRZ ;  /* 0x00000000005e7805 */ /* 0x008fe2000001ff00 */
[----:B------:R-:W-:Y:S01]  /*5030*/  IMAD.WIDE R182, R14, 0x4, R182 ;  /* 0x000000040eb67825 */ /* 0x000fe200078e02b6 */
[----:B------:R-:W-:Y:S01]  /*5040*/  LOP3.LUT P1, RZ, R92, 0x1, RZ, 0xc0, !PT ;  /* 0x000000015cff7812 */ /* 0x000fe2000782c0ff */
[----:B------:R3:W-:Y:S01]  /*5050*/  LDGSTS.E [R226+0x8000], desc[UR16][R106.64], P2 ;  /* 0x080000006ae27fae */ /* 0x0007e20009121850 */
[C---:B------:R-:W-:Y:S01]  /*5060*/  SHF.R.U64 R92, R221.reuse, 0x16, RZ ;  /* 0x00000016dd5c7819 */ /* 0x040fe200000012ff */
[----:B------:R-:W-:Y:S01]  /*5070*/  IMAD.WIDE R184, R14, 0x4, R184 ;  /* 0x000000040eb87825 */ /* 0x000fe200078e02b8 */
[----:B-----5:R-:W-:Y:S01]  /*5080*/  CS2R R96, SRZ ;  /* 0x0000000000607805 */ /* 0x020fe2000001ff00 */
[----:B------:R5:W-:Y:S01]  /*5090*/  LDGSTS.E [R226+0xc000], desc[UR16][R108.64], P2 ;  /* 0x0c0000006ce27fae */ /* 0x000be20009121850 */
[----:B------:R-:W-:Y:S01]  /*50a0*/  LOP3.LUT P2, RZ, R92, 0x1, RZ, 0xc0, !PT ;  /* 0x000000015cff7812 */ /* 0x000fe2000784c0ff */
[C---:B------:R-:W-:Y:S01]  /*50b0*/  IMAD.WIDE R186, R14.reuse, 0x4, R186 ;  /* 0x000000040eba7825 */ /* 0x040fe200078e02ba */
[C---:B------:R-:W-:Y:S01]  /*50c0*/  SHF.R.U64 R92, R221.reuse, 0x15, RZ ;  /* 0x00000015dd5c7819 */ /* 0x040fe200000012ff */
[----:B------:R5:W-:Y:S01]  /*50d0*/  LDGSTS.E [R226+0x8004], desc[UR16][R110.64], P4 ;  /* 0x080040006ee27fae */ /* 0x000be2000a121850 */
[----:B-1----:R-:W-:Y:S01]  /*50e0*/  CS2R R98, SRZ ;  /* 0x0000000000627805 */ /* 0x002fe2000001ff00 */
[----:B------:R-:W-:Y:S01]  /*50f0*/  IMAD.WIDE R188, R14, 0x4, R188 ;  /* 0x000000040ebc7825 */ /* 0x000fe200078e02bc */
[----:B--2---:R-:W-:Y:S01]  /*5100*/  CS2R R100, SRZ ;  /* 0x0000000000647805 */ /* 0x004fe2000001ff00 */
[----:B------:R1:W-:Y:S01]  /*5110*/  LDGSTS.E [R226+0xc004], desc[UR16][R112.64], P4 ;  /* 0x0c00400070e27fae */ /* 0x0003e2000a121850 */
[----:B------:R-:W-:Y:S01]  /*5120*/  LOP3.LUT P4, RZ, R92, 0x1, RZ, 0xc0, !PT ;  /* 0x000000015cff7812 */ /* 0x000fe2000788c0ff */
[C---:B------:R-:W-:Y:S01]  /*5130*/  IMAD.WIDE R190, R14.reuse, 0x4, R190 ;  /* 0x000000040ebe7825 */ /* 0x040fe200078e02be */
[C---:B------:R-:W-:Y:S01]  /*5140*/  SHF.R.U64 R92, R221.reuse, 0x14, RZ ;  /* 0x00000014dd5c7819 */ /* 0x040fe200000012ff */
[----:B------:R2:W-:Y:S01]  /*5150*/  LDGSTS.E [R226+0x8008], desc[UR16][R114.64], P3 ;  /* 0x0800800072e27fae */ /* 0x0005e20009921850 */
[----:B----4-:R-:W-:Y:S01]  /*5160*/  CS2R R102, SRZ ;  /* 0x0000000000667805 */ /* 0x010fe2000001ff00 */
[----:B------:R-:W-:Y:S01]  /*5170*/  IMAD.WIDE R192, R14, 0x4, R192 ;  /* 0x000000040ec07825 */ /* 0x000fe200078e02c0 */
[----:B------:R-:W-:Y:S01]  /*5180*/  CS2R R104, SRZ ;  /* 0x0000000000687805 */ /* 0x000fe2000001ff00 */
[----:B------:R4:W-:Y:S01]  /*5190*/  LDGSTS.E [R226+0xc008], desc[UR16][R116.64], P3 ;  /* 0x0c00800074e27fae */ /* 0x0009e20009921850 */
[----:B------:R-:W-:Y:S01]  /*51a0*/  LOP3.LUT P3, RZ, R92, 0x1, RZ, 0xc0, !PT ;  /* 0x000000015cff7812 */ /* 0x000fe2000786c0ff */
[C---:B------:R-:W-:Y:S01]  /*51b0*/  IMAD.WIDE R194, R14.reuse, 0x4, R194 ;  /* 0x000000040ec27825 */ /* 0x040fe200078e02c2 */
[C---:B------:R-:W-:Y:S01]  /*51c0*/  SHF.R.U64 R92, R221.reuse, 0x13, RZ ;  /* 0x00000013dd5c7819 */ /* 0x040fe200000012ff */
[----:B------:R4:W-:Y:S01]  /*51d0*/  LDGSTS.E [R226+0x800c], desc[UR16][R118.64], P0 ;  /* 0x0800c00076e27fae */ /* 0x0009e20008121850 */
[----:B---3--:R-:W-:Y:S01]  /*51e0*/  CS2R R106, SRZ ;  /* 0x00000000006a7805 */ /* 0x008fe2000001ff00 */
[----:B------:R-:W-:Y:S01]  /*51f0*/  IMAD.WIDE R196, R14, 0x4, R196 ;  /* 0x000000040ec47825 */ /* 0x000fe200078e02c4 */
[----:B-----5:R-:W-:Y:S01]  /*5200*/  CS2R R108, SRZ ;  /* 0x00000000006c7805 */ /* 0x020fe2000001ff00 */
[----:B------:R3:W-:Y:S01]  /*5210*/  LDGSTS.E [R226+0xc00c], desc[UR16][R120.64], P0 ;  /* 0x0c00c00078e27fae */ /* 0x0007e20008121850 */
[----:B------:R-:W-:Y:S01]  /*5220*/  LOP3.LUT P0, RZ, R92, 0x1, RZ, 0xc0, !PT ;  /* 0x000000015cff7812 */ /* 0x000fe2000780c0ff */
[C---:B------:R-:W-:Y:S01]  /*5230*/  IMAD.WIDE R198, R14.reuse, 0x4, R198 ;  /* 0x000000040ec67825 */ /* 0x040fe200078e02c6 */
[C---:B------:R-:W-:Y:S01]  /*5240*/  SHF.R.U64 R92, R221.reuse, 0x12, RZ ;  /* 0x00000012dd5c7819 */ /* 0x040fe200000012ff */
[----:B------:R5:W-:Y:S01]  /*5250*/  LDGSTS.E [R225+0x8000], desc[UR16][R122.64], P1 ;  /* 0x080000007ae17fae */ /* 0x000be20008921850 */
[----:B------:R-:W-:Y:S01]  /*5260*/  CS2R R110, SRZ ;  /* 0x00000000006e7805 */ /* 0x000fe2000001ff00 */
[----:B------:R-:W-:Y:S01]  /*5270*/  IMAD.WIDE R200, R14, 0x4, R200 ;  /* 0x000000040ec87825 */ /* 0x000fe200078e02c8 */
[----:B-1----:R-:W-:Y:S01]  /*5280*/  CS2R R112, SRZ ;  /* 0x0000000000707805 */ /* 0x002fe2000001ff00 */
[----:B------:R1:W-:Y:S01]  /*5290*/  LDGSTS.E [R225+0xc000], desc[UR16][R124.64], P1 ;  /* 0x0c0000007ce17fae */ /* 0x0003e20008921850 */
[----:B------:R-:W-:Y:S01]  /*52a0*/  LOP3.LUT P1, RZ, R92, 0x1, RZ, 0xc0, !PT ;  /* 0x000000015cff7812 */ /* 0x000fe2000782c0ff */
[C---:B------:R-:W-:Y:S01]  /*52b0*/  IMAD.WIDE R202, R14.reuse, 0x4, R202 ;  /* 0x000000040eca7825 */ /* 0x040fe200078e02ca */
[C---:B------:R-:W-:Y:S01]  /*52c0*/  SHF.R.U64 R92, R221.reuse, 0x11, RZ ;  /* 0x00000011dd5c7819 */ /* 0x040fe200000012ff */
[----:B------:R1:W-:Y:S01]  /*52d0*/  LDGSTS.E [R225+0x8004], desc[UR16][R126.64], P2 ;  /* 0x080040007ee17fae */ /* 0x0003e20009121850 */
[----:B--2---:R-:W-:Y:S01]  /*52e0*/  CS2R R114, SRZ ;  /* 0x0000000000727805 */ /* 0x004fe2000001ff00 */
[----:B------:R-:W-:Y:S01]  /*52f0*/  IMAD.WIDE R204, R14, 0x4, R204 ;  /* 0x000000040ecc7825 */ /* 0x000fe200078e02cc */
[----:B----4-:R-:W-:Y:S01]  /*5300*/  CS2R R116, SRZ ;  /* 0x0000000000747805 */ /* 0x010fe2000001ff00 */
[----:B------:R2:W-:Y:S01]  /*5310*/  LDGSTS.E [R225+0xc004], desc[UR16][R128.64], P2 ;  /* 0x0c00400080e17fae */ /* 0x0005e20009121850 */
[----:B------:R-:W-:Y:S01]  /*5320*/  LOP3.LUT P2, RZ, R92, 0x1, RZ, 0xc0, !PT ;  /* 0x000000015cff7812 */ /* 0x000fe2000784c0ff */
[C---:B------:R-:W-:Y:S01]  /*5330*/  IMAD.WIDE R206, R14.reuse, 0x4, R206 ;  /* 0x000000040ece7825 */ /* 0x040fe200078e02ce */
[C---:B------:R-:W-:Y:S01]  /*5340*/  SHF.R.U64 R92, R221.reuse, 0x10, RZ ;  /* 0x00000010dd5c7819 */ /* 0x040fe200000012ff */
[----:B------:R4:W-:Y:S01]  /*5350*/  LDGSTS.E [R225+0x8008], desc[UR16][R130.64], P4 ;  /* 0x0800800082e17fae */ /* 0x0009e2000a121850 */
[----:B------:R-:W-:Y:S01]  /*5360*/  CS2R R118, SRZ ;  /* 0x0000000000767805 */ /* 0x000fe2000001ff00 */
[----:B------:R-:W-:Y:S01]  /*5370*/  IMAD.WIDE R208, R14, 0x4, R208 ;  /* 0x000000040ed07825 */ /* 0x000fe200078e02d0 */
[----:B---3--:R-:W-:Y:S01]  /*5380*/  CS2R R120, SRZ ;  /* 0x0000000000787805 */ /* 0x008fe2000001ff00 */
[----:B------:R3:W-:Y:S01]  /*5390*/  LDGSTS.E [R225+0xc008], desc[UR16][R132.64], P4 ;  /* 0x0c00800084e17fae */ /* 0x0007e2000a121850 */
[----:B------:R-:W-:Y:S01]  /*53a0*/  LOP3.LUT P4, RZ, R92, 0x1, RZ, 0xc0, !PT ;  /* 0x000000015cff7812 */ /* 0x000fe2000788c0ff */
[C---:B------:R-:W-:Y:S01]  /*53b0*/  IMAD.WIDE R210, R14.reuse, 0x4, R210 ;  /* 0x000000040ed27825 */ /* 0x040fe200078e02d2 */
[C---:B------:R-:W-:Y:S01]  /*53c0*/  SHF.R.U64 R92, R221.reuse, 0xf, RZ ;  /* 0x0000000fdd5c7819 */ /* 0x040fe200000012ff */
[----:B------:R3:W-:Y:S01]  /*53d0*/  LDGSTS.E [R225+0x800c], desc[UR16][R134.64], P3 ;  /* 0x0800c00086e17fae */ /* 0x0007e20009921850 */
[----:B-----5:R-:W-:Y:S01]  /*53e0*/  CS2R R122, SRZ ;  /* 0x00000000007a7805 */ /* 0x020fe2000001ff00 */
[----:B------:R-:W-:Y:S01]  /*53f0*/  IMAD.WIDE R212, R14, 0x4, R212 ;  /* 0x000000040ed47825 */ /* 0x000fe200078e02d4 */
[----:B-1----:R-:W-:Y:S01]  /*5400*/  CS2R R124, SRZ ;  /* 0x00000000007c7805 */ /* 0x002fe2000001ff00 */
[----:B------:R1:W-:Y:S01]  /*5410*/  LDGSTS.E [R225+0xc00c], desc[UR16][R136.64], P3 ;  /* 0x0c00c00088e17fae */ /* 0x0003e20009921850 */
[----:B------:R-:W-:Y:S01]  /*5420*/  LOP3.LUT P3, RZ, R92, 0x1, RZ, 0xc0, !PT ;  /* 0x000000015cff7812 */ /* 0x000fe2000786c0ff */
[C---:B------:R-:W-:Y:S01]  /*5430*/  IMAD.WIDE R214, R14.reuse, 0x4, R214 ;  /* 0x000000040ed67825 */ /* 0x040fe200078e02d6 */
[----:B------:R-:W-:Y:S01]  /*5440*/  SHF.R.U64 R92, R221, 0xe, RZ ;  /* 0x0000000edd5c7819 */ /* 0x000fe200000012ff */
[----:B------:R5:W-:Y:S01]  /*5450*/  LDGSTS.E [R224+0x8000], desc[UR16][R138.64], P0 ;  /* 0x080000008ae07fae */ /* 0x000be20008121850 */
[----:B------:R-:W-:Y:S01]  /*5460*/  CS2R R126, SRZ ;  /* 0x00000000007e7805 */ /* 0x000fe2000001ff00 */
[----:B------:R-:W-:Y:S01]  /*5470*/  IMAD.WIDE R26, R14, 0x4, R26 ;  /* 0x000000040e1a7825 */ /* 0x000fe200078e021a */
[----:B--2---:R-:W-:Y:S01]  /*5480*/  CS2R R128, SRZ ;  /* 0x0000000000807805 */ /* 0x004fe2000001ff00 */
[----:B------:R2:W-:Y:S01]  /*5490*/  LDGSTS.E [R224+0xc000], desc[UR16][R140.64], P0 ;  /* 0x0c0000008ce07fae */ /* 0x0005e20008121850 */
[----:B------:R-:W-:-:S02]  /*54a0*/  LOP3.LUT P0, RZ, R92, 0x1, RZ, 0xc0, !PT ;  /* 0x000000015cff7812 */ /* 0x000fc4000780c0ff */
[----:B----4-:R-:W-:Y:S02]  /*54b0*/  CS2R R130, SRZ ;  /* 0x0000000000827805 */ /* 0x010fe4000001ff00 */
[----:B------:R-:W-:Y:S01]  /*54c0*/  SHF.R.U64 R92, R221, 0xd, RZ ;  /* 0x0000000ddd5c7819 */ /* 0x000fe200000012ff */
[----:B------:R4:W-:Y:S01]  /*54d0*/  LDGSTS.E [R224+0x8004], desc[UR16][R142.64], P1 ;  /* 0x080040008ee07fae */ /* 0x0009e20008921850 */
[----:B---3--:R-:W-:Y:S02]  /*54e0*/  CS2R R132, SRZ ;  /* 0x0000000000847805 */ /* 0x008fe4000001ff00 */
[----:B------:R-:W-:Y:S02]  /*54f0*/  CS2R R134, SRZ ;  /* 0x0000000000867805 */ /* 0x000fe4000001ff00 */
[----:B-1----:R-:W-:Y:S01]  /*5500*/  CS2R R136, SRZ ;  /* 0x0000000000887805 */ /* 0x002fe2000001ff00 */
[----:B------:R1:W-:Y:S01]  /*5510*/  LDGSTS.E [R224+0xc004], desc[UR16][R144.64], P1 ;  /* 0x0c00400090e07fae */ /* 0x0003e20008921850 */
[----:B------:R-:W-:-:S02]  /*5520*/  LOP3.LUT P1, RZ, R92, 0x1, RZ, 0xc0, !PT ;  /* 0x000000015cff7812 */ /* 0x000fc4000782c0ff */
[----:B-----5:R-:W-:Y:S02]  /*5530*/  CS2R R138, SRZ ;  /* 0x00000000008a7805 */ /* 0x020fe4000001ff00 */
[----:B------:R-:W-:Y:S01]  /*5540*/  SHF.R.U64 R92, R221, 0xc, RZ ;  /* 0x0000000cdd5c7819 */ /* 0x000fe200000012ff */
[----:B------:R3:W-:Y:S01]  /*5550*/  LDGSTS.E [R224+0x8008], desc[UR16][R146.64], P2 ;  /* 0x0800800092e07fae */ /* 0x0007e20009121850 */
[----:B--2---:R-:W-:-:S03]  /*5560*/  CS2R R140, SRZ ;  /* 0x00000000008c7805 */ /* 0x004fc6000001ff00 */
[----:B------:R2:W-:Y:S01]  /*5570*/  LDGSTS.E [R224+0xc008], desc[UR16][R148.64], P2 ;  /* 0x0c00800094e07fae */ /* 0x0005e20009121850 */
[----:B------:R-:W-:Y:S02]  /*5580*/  LOP3.LUT P2, RZ, R92, 0x1, RZ, 0xc0, !PT ;  /* 0x000000015cff7812 */ /* 0x000fe4000784c0ff */
[----:B----4-:R-:W-:Y:S02]  /*5590*/  CS2R R142, SRZ ;  /* 0x00000000008e7805 */ /* 0x010fe4000001ff00 */
[----:B------:R-:W-:Y:S01]  /*55a0*/  SHF.R.U64 R92, R221, 0xb, RZ ;  /* 0x0000000bdd5c7819 */ /* 0x000fe200000012ff */
[----:B------:R4:W-:Y:S01]  /*55b0*/  LDGSTS.E [R224+0x800c], desc[UR16][R150.64], P4 ;  /* 0x0800c00096e07fae */ /* 0x0009e2000a121850 */
[----:B-1----:R-:W-:-:S03]  /*55c0*/  CS2R R144, SRZ ;  /* 0x0000000000907805 */ /* 0x002fc6000001ff00 */
[----:B------:R1:W-:Y:S01]  /*55d0*/  LDGSTS.E [R224+0xc00c], desc[UR16][R152.64], P4 ;  /* 0x0c00c00098e07fae */ /* 0x0003e2000a121850 */
[----:B------:R-:W-:Y:S02]  /*55e0*/  LOP3.LUT P4, RZ, R92, 0x1, RZ, 0xc0, !PT ;  /* 0x000000015cff7812 */ /* 0x000fe4000788c0ff */
[----:B---3--:R-:W-:Y:S02]  /*55f0*/  CS2R R146, SRZ ;  /* 0x0000000000927805 */ /* 0x008fe4000001ff00 */
        /* <DEDUP_REMOVED lines=42> */
[C---:B------:R-:W-:Y:S01]  /*58a0*/  SHF.R.U64 R92, R221.reuse, 0x2, RZ ;  /* 0x00000002dd5c7819 */ /* 0x040fe200000012ff */
[----:B------:R4:W-:Y:S01]  /*58b0*/  LDGSTS.E [R222+0x800c], desc[UR16][R182.64], P1 ;  /* 0x0800c000b6de7fae */ /* 0x0009e20008921850 */
[----:B------:R-:W-:Y:S02]  /*58c0*/  SHF.R.U64 R221, R221, 0x1, RZ ;  /* 0x00000001dddd7819 */ /* 0x000fe400000012ff */
[----:B-1----:R-:W-:Y:S01]  /*58d0*/  CS2R R176, SRZ ;  /* 0x0000000000b07805 */ /* 0x002fe2000001ff00 */
[----:B------:R1:W-:Y:S01]  /*58e0*/  LDGSTS.E [R222+0xc00c], desc[UR16][R184.64], P1 ;  /* 0x0c00c000b8de7fae */ /* 0x0003e20008921850 */
[----:B------:R-:W-:-:S02]  /*58f0*/  LOP3.LUT P1, RZ, R93, 0x1, RZ, 0xc0, !PT ;  /* 0x000000015dff7812 */ /* 0x000fc4000782c0ff */
[----:B---3--:R-:W-:Y:S01]  /*5900*/  CS2R R178, SRZ ;  /* 0x0000000000b27805 */ /* 0x008fe2000001ff00 */
[----:B------:R3:W-:Y:S01]  /*5910*/  LDGSTS.E [R7+0x8000], desc[UR16][R186.64], P2 ;  /* 0x08000000ba077fae */ /* 0x0007e20009121850 */
[----:B--2---:R-:W-:-:S03]  /*5920*/  CS2R R180, SRZ ;  /* 0x0000000000b47805 */ /* 0x004fc6000001ff00 */
[----:B------:R2:W-:Y:S01]  /*5930*/  LDGSTS.E [R7+0xc000], desc[UR16][R188.64], P2 ;  /* 0x0c000000bc077fae */ /* 0x0005e20009121850 */
[----:B------:R-:W-:Y:S02]  /*5940*/  LOP3.LUT P2, RZ, R92, 0x1, RZ, 0xc0, !PT ;  /* 0x000000015cff7812 */ /* 0x000fe4000784c0ff */
[----:B----4-:R-:W-:Y:S02]  /*5950*/  CS2R R182, SRZ ;  /* 0x0000000000b67805 */ /* 0x010fe4000001ff00 */
[----:B------:R-:W-:Y:S01]  /*5960*/  CS2R R92, SRZ ;  /* 0x00000000005c7805 */ /* 0x000fe2000001ff00 */
[----:B------:R4:W-:Y:S01]  /*5970*/  LDGSTS.E [R7+0x8004], desc[UR16][R190.64], P4 ;  /* 0x08004000be077fae */ /* 0x0009e2000a121850 */
[----:B-1----:R-:W-:-:S03]  /*5980*/  CS2R R184, SRZ ;  /* 0x0000000000b87805 */ /* 0x002fc6000001ff00 */
[----:B------:R1:W-:Y:S01]  /*5990*/  LDGSTS.E [R7+0xc004], desc[UR16][R192.64], P4 ;  /* 0x0c004000c0077fae */ /* 0x0003e2000a121850 */
[----:B------:R-:W-:Y:S02]  /*59a0*/  LOP3.LUT P4, RZ, R221, 0x1, RZ, 0xc0, !PT ;  /* 0x00000001ddff7812 */ /* 0x000fe4000788c0ff */
[----:B---3--:R-:W-:Y:S01]  /*59b0*/  CS2R R186, SRZ ;  /* 0x0000000000ba7805 */ /* 0x008fe2000001ff00 */
[----:B------:R3:W-:Y:S01]  /*59c0*/  STL [R1+0x80], RZ ;  /* 0x000080ff01007387 */ /* 0x0007e20000100800 */
[----:B--2---:R-:W-:-:S03]  /*59d0*/  CS2R R188, SRZ ;  /* 0x0000000000bc7805 */ /* 0x004fc6000001ff00 */
[----:B------:R3:W-:Y:S01]  /*59e0*/  STL [R1+0x84], RZ ;  /* 0x000084ff01007387 */ /* 0x0007e20000100800 */
[----:B----4-:R-:W-:-:S03]  /*59f0*/  CS2R R190, SRZ ;  /* 0x0000000000be7805 */ /* 0x010fc6000001ff00 */
[----:B------:R3:W-:Y:S01]  /*5a00*/  STL [R1+0x88], RZ ;  /* 0x000088ff01007387 */ /* 0x0007e20000100800 */
[----:B-1----:R-:W-:-:S03]  /*5a10*/  CS2R R192, SRZ ;  /* 0x0000000000c07805 */ /* 0x002fc6000001ff00 */
[----:B------:R1:W-:Y:S04]  /*5a20*/  LDGSTS.E [R7+0x8008], desc[UR16][R194.64], P3 ;  /* 0x08008000c2077fae */ /* 0x0003e80009921850 */
[----:B------:R3:W-:Y:S04]  /*5a30*/  STL [R1+0x8c], RZ ;  /* 0x00008cff01007387 */ /* 0x0007e80000100800 */
[----:B------:R2:W-:Y:S04]  /*5a40*/  LDGSTS.E [R7+0xc008], desc[UR16][R196.64], P3 ;  /* 0x0c008000c4077fae */ /* 0x0005e80009921850 */
[----:B------:R3:W-:Y:S01]  /*5a50*/  STL [R1+0x90], RZ ;  /* 0x000090ff01007387 */ /* 0x0007e20000100800 */
[----:B-1----:R-:W-:-:S03]  /*5a60*/  CS2R R194, SRZ ;  /* 0x0000000000c27805 */ /* 0x002fc6000001ff00 */
[----:B------:R1:W-:Y:S04]  /*5a70*/  LDGSTS.E [R7+0x800c], desc[UR16][R198.64], P0 ;  /* 0x0800c000c6077fae */ /* 0x0003e80008121850 */
[----:B------:R3:W-:Y:S01]  /*5a80*/  STL [R1+0x94], RZ ;  /* 0x000094ff01007387 */ /* 0x0007e20000100800 */
[----:B--2---:R-:W-:-:S03]  /*5a90*/  CS2R R196, SRZ ;  /* 0x0000000000c47805 */ /* 0x004fc6000001ff00 */
[----:B------:R2:W-:Y:S01]  /*5aa0*/  LDGSTS.E [R7+0xc00c], desc[UR16][R200.64], P0 ;  /* 0x0c00c000c8077fae */ /* 0x0005e20008121850 */
[----:B------:R-:W-:-:S03]  /*5ab0*/  ISETP.GE.AND P0, PT, R0, 0x20, PT ;  /* 0x000000200000780c */ /* 0x000fc60003f06270 */
[----:B------:R3:W-:Y:S01]  /*5ac0*/  STL [R1+0x98], RZ ;  /* 0x000098ff01007387 */ /* 0x0007e20000100800 */
[----:B-1----:R-:W-:-:S03]  /*5ad0*/  CS2R R198, SRZ ;  /* 0x0000000000c67805 */ /* 0x002fc6000001ff00 */
[----:B------:R1:W-:Y:S01]  /*5ae0*/  LDGSTS.E [R220+0x8000], desc[UR16][R202.64], P1 ;  /* 0x08000000cadc7fae */ /* 0x0003e20008921850 */
[----:B--2---:R-:W-:-:S03]  /*5af0*/  IMAD.SHL.U32 R7, R3, 0x20, RZ ;  /* 0x0000002003077824 */ /* 0x004fc600078e00ff */
[----:B------:R3:W-:Y:S01]  /*5b00*/  STL [R1+0x9c], RZ ;  /* 0x00009cff01007387 */ /* 0x0007e20000100800 */
[----:B------:R-:W-:Y:S01]  /*5b10*/  CS2R R200, SRZ ;  /* 0x0000000000c87805 */ /* 0x000fe2000001ff00 */
[C---:B------:R-:W-:Y:S02]  /*5b20*/  IMAD.WIDE R90, R7.reuse, 0x4, R90 ;  /* 0x00000004075a7825 */ /* 0x040fe400078e025a */
[----:B------:R2:W-:Y:S02]  /*5b30*/  LDGSTS.E [R220+0xc000], desc[UR16][R204.64], P1 ;  /* 0x0c000000ccdc7fae */ /* 0x0005e40008921850 */
[C---:B------:R-:W-:Y:S02]  /*5b40*/  IMAD.WIDE R88, R7.reuse, 0x4, R88 ;  /* 0x0000000407587825 */ /* 0x040fe400078e0258 */
[----:B------:R3:W-:Y:S01]  /*5b50*/  STL [R1+0xa0], RZ ;  /* 0x0000a0ff01007387 */ /* 0x0007e20000100800 */
[----:B-1----:R-:W-:Y:S01]  /*5b60*/  CS2R R202, SRZ ;  /* 0x0000000000ca7805 */ /* 0x002fe2000001ff00 */
[----:B------:R-:W-:-:S02]  /*5b70*/  IMAD.WIDE R28, R7, 0x4, R28 ;  /* 0x00000004071c7825 */ /* 0x000fc400078e021c */
[----:B------:R1:W-:Y:S02]  /*5b80*/  LDGSTS.E [R220+0x8004], desc[UR16][R206.64], P2 ;  /* 0x08004000cedc7fae */ /* 0x0003e40009121850 */
[C---:B------:R-:W-:Y:S02]  /*5b90*/  IMAD.WIDE R86, R7.reuse, 0x4, R86 ;  /* 0x0000000407567825 */ /* 0x040fe400078e0256 */
[----:B------:R3:W-:Y:S01]  /*5ba0*/  STL [R1+0xa4], RZ ;  /* 0x0000a4ff01007387 */ /* 0x0007e20000100800 */
[----:B--2---:R-:W-:Y:S01]  /*5bb0*/  CS2R R204, SRZ ;  /* 0x0000000000cc7805 */ /* 0x004fe2000001ff00 */
[C---:B------:R-:W-:Y:S02]  /*5bc0*/  IMAD.WIDE R84, R7.reuse, 0x4, R84 ;  /* 0x0000000407547825 */ /* 0x040fe400078e0254 */
[----:B------:R2:W-:Y:S02]  /*5bd0*/  LDGSTS.E [R220+0xc004], desc[UR16][R208.64], P2 ;  /* 0x0c004000d0dc7fae */ /* 0x0005e40009121850 */
[----:B------:R-:W-:-:S02]  /*5be0*/  IMAD.WIDE R82, R7, 0x4, R82 ;  /* 0x0000000407527825 */ /* 0x000fc400078e0252 */
[----:B------:R3:W-:Y:S01]  /*5bf0*/  STL [R1+0xa8], RZ ;  /* 0x0000a8ff01007387 */ /* 0x0007e20000100800 */
[----:B-1----:R-:W-:Y:S01]  /*5c00*/  CS2R R206, SRZ ;  /* 0x0000000000ce7805 */ /* 0x002fe2000001ff00 */
[C---:B------:R-:W-:Y:S02]  /*5c10*/  IMAD.WIDE R80, R7.reuse, 0x4, R80 ;  /* 0x0000000407507825 */ /* 0x040fe400078e0250 */
[----:B------:R1:W-:Y:S02]  /*5c20*/  LDGSTS.E [R220+0x8008], desc[UR16][R210.64], P4 ;  /* 0x08008000d2dc7fae */ /* 0x0003e4000a121850 */
[C---:B------:R-:W-:Y:S02]  /*5c30*/  IMAD.WIDE R78, R7.reuse, 0x4, R78 ;  /* 0x00000004074e7825 */ /* 0x040fe400078e024e */
[----:B------:R3:W-:Y:S01]  /*5c40*/  STL [R1+0xac], RZ ;  /* 0x0000acff01007387 */ /* 0x0007e20000100800 */
[----:B--2---:R-:W-:Y:S01]  /*5c50*/  CS2R R208, SRZ ;  /* 0x0000000000d07805 */ /* 0x004fe2000001ff00 */
[----:B------:R-:W-:-:S02]  /*5c60*/  IMAD.WIDE R76, R7, 0x4, R76 ;  /* 0x00000004074c7825 */ /* 0x000fc400078e024c */
[----:B------:R2:W-:Y:S02]  /*5c70*/  LDGSTS.E [R220+0xc008], desc[UR16][R212.64], P4 ;  /* 0x0c008000d4dc7fae */ /* 0x0005e4000a121850 */
[C---:B------:R-:W-:Y:S02]  /*5c80*/  IMAD.WIDE R74, R7.reuse, 0x4, R74 ;  /* 0x00000004074a7825 */ /* 0x040fe400078e024a */
[----:B------:R3:W-:Y:S01]  /*5c90*/  STL [R1+0xb0], RZ ;  /* 0x0000b0ff01007387 */ /* 0x0007e20000100800 */
[----:B-1----:R-:W-:Y:S01]  /*5ca0*/  CS2R R210, SRZ ;  /* 0x0000000000d27805 */ /* 0x002fe2000001ff00 */
[C---:B------:R-:W-:Y:S02]  /*5cb0*/  IMAD.WIDE R72, R7.reuse, 0x4, R72 ;  /* 0x0000000407487825 */ /* 0x040fe400078e0248 */
[----:B------:R1:W-:Y:S02]  /*5cc0*/  LDGSTS.E [R220+0x800c], desc[UR16][R214.64], !P5 ;  /* 0x0800c000d6dc7fae */ /* 0x0003e4000e921850 */
[----:B------:R-:W-:-:S02]  /*5cd0*/  IMAD.WIDE R70, R7, 0x4, R70 ;  /* 0x0000000407467825 */ /* 0x000fc400078e0246 */
[----:B------:R3:W-:Y:S01]  /*5ce0*/  STL [R1+0xb4], RZ ;  /* 0x0000b4ff01007387 */ /* 0x0007e20000100800 */
[----:B--2---:R-:W-:Y:S01]  /*5cf0*/  CS2R R212, SRZ ;  /* 0x0000000000d47805 */ /* 0x004fe2000001ff00 */
[C---:B------:R-:W-:Y:S02]  /*5d00*/  IMAD.WIDE R68, R7.reuse, 0x4, R68 ;  /* 0x0000000407447825 */ /* 0x040fe400078e0244 */
[----:B------:R2:W-:Y:S02]  /*5d10*/  LDGSTS.E [R220+0xc00c], desc[UR16][R26.64], !P5 ;  /* 0x0c00c0001adc7fae */ /* 0x0005e4000e921850 */
[C---:B------:R-:W-:Y:S02]  /*5d20*/  IMAD.WIDE R66, R7.reuse, 0x4, R66 ;  /* 0x0000000407427825 */ /* 0x040fe400078e0242 */
[----:B------:R3:W-:Y:S01]  /*5d30*/  STL [R1+0xb8], RZ ;  /* 0x0000b8ff01007387 */ /* 0x0007e20000100800 */
[----:B-1----:R-:W-:Y:S01]  /*5d40*/  CS2R R214, SRZ ;  /* 0x0000000000d67805 */ /* 0x002fe2000001ff00 */
[----:B------:R-:W-:-:S02]  /*5d50*/  IMAD.WIDE R64, R7, 0x4, R64 ;  /* 0x0000000407407825 */ /* 0x000fc400078e0240 */
[----:B------:R-:W0:Y:S02]  /*5d60*/  LDGDEPBAR ;  /* 0x00000000000079af */ /* 0x000e240000000000 */
[C---:B------:R-:W-:Y:S02]  /*5d70*/  IMAD.WIDE R62, R7.reuse, 0x4, R62 ;  /* 0x00000004073e7825 */ /* 0x040fe400078e023e */
[----:B------:R3:W-:Y:S01]  /*5d80*/  STL [R1+0xbc], RZ ;  /* 0x0000bcff01007387 */ /* 0x0007e20000100800 */
[----:B--2---:R-:W-:Y:S01]  /*5d90*/  CS2R R26, SRZ ;  /* 0x00000000001a7805 */ /* 0x004fe2000001ff00 */
[C---:B------:R-:W-:Y:S02]  /*5da0*/  IMAD.WIDE R60, R7.reuse, 0x4, R60 ;  /* 0x00000004073c7825 */ /* 0x040fe400078e023c */
[----:B------:R1:W-:Y:S02]  /*5db0*/  LDGSTS.E [R25+0x1c000], desc[UR16][R90.64], P6 ;  /* 0x1c0000005a197fae */ /* 0x0003e4000b121850 */
[----:B------:R-:W-:-:S02]  /*5dc0*/  IMAD.WIDE R58, R7, 0x4, R58 ;  /* 0x00000004073a7825 */ /* 0x000fc400078e023a */
[----:B------:R3:W-:Y:S02]  /*5dd0*/  STL [R1+0xc0], RZ ;  /* 0x0000c0ff01007387 */ /* 0x0007e40000100800 */
        /* <DEDUP_REMOVED lines=26> */
[----:B------:R1:W-:Y:S02]  /*5f80*/  LDGSTS.E [R25+0x1d800], desc[UR16][R80.64], P6 ;  /* 0x1d80000050197fae */ /* 0x0003e4000b121850 */
[----:B------:R-:W-:-:S02]  /*5f90*/  IMAD.WIDE R34, R7, 0x4, R34 ;  /* 0x0000000407227825 */ /* 0x000fc400078e0222 */
[----:B------:R3:W-:Y:S01]  /*5fa0*/  STL [R1+0xd8], RZ ;  /* 0x0000d8ff01007387 */ /* 0x0007e20000100800 */
[----:B--2---:R-:W-:Y:S01]  /*5fb0*/  CS2R R82, SRZ ;  /* 0x0000000000527805 */ /* 0x004fe2000001ff00 */
[C---:B------:R-:W-:Y:S02]  /*5fc0*/  IMAD.WIDE R32, R7.reuse, 0x4, R32 ;  /* 0x0000000407207825 */ /* 0x040fe400078e0220 */
[----:B------:R2:W-:Y:S02]  /*5fd0*/  LDGSTS.E [R25+0x1dc00], desc[UR16][R78.64], P6 ;  /* 0x1dc000004e197fae */ /* 0x0005e4000b121850 */
[----:B------:R-:W-:Y:S02]  /*5fe0*/  IMAD.WIDE R30, R7, 0x4, R30 ;  /* 0x00000004071e7825 */ /* 0x000fe400078e021e */
[----:B------:R3:W-:Y:S01]  /*5ff0*/  STL [R1+0xdc], RZ ;  /* 0x0000dcff01007387 */ /* 0x0007e20000100800 */
[----:B-1----:R-:W-:-:S03]  /*6000*/  CS2R R80, SRZ ;  /* 0x0000000000507805 */ /* 0x002fc6000001ff00 */
[----:B------:R1:W-:Y:S04]  /*6010*/  LDGSTS.E [R25+0x1e000], desc[UR16][R76.64], P6 ;  /* 0x1e0000004c197fae */ /* 0x0003e8000b121850 */
[----:B------:R3:W-:Y:S01]  /*6020*/  STL [R1+0xe0], RZ ;  /* 0x0000e0ff01007387 */ /* 0x0007e20000100800 */
[----:B--2---:R-:W-:-:S03]  /*6030*/  CS2R R78, SRZ ;  /* 0x00000000004e7805 */ /* 0x004fc6000001ff00 */
[----:B------:R2:W-:Y:S04]  /*6040*/  LDGSTS.E [R25+0x1e400], desc[UR16][R74.64], P6 ;  /* 0x1e4000004a197fae */ /* 0x0005e8000b121850 */
        /* <DEDUP_REMOVED lines=21> */
[----:B------:R4:W-:Y:S01]  /*61a0*/  LDGSTS.E [R24+0x1c600], desc[UR16][R58.64], P6 ;  /* 0x1c6000003a187fae */ /* 0x0009e2000b121850 */
[----:B--2---:R-:W-:-:S03]  /*61b0*/  CS2R R62, SRZ ;  /* 0x00000000003e7805 */ /* 0x004fc6000001ff00 */
[----:B------:R2:W-:Y:S04]  /*61c0*/  LDGSTS.E [R24+0x1ca00], desc[UR16][R56.64], P6 ;  /* 0x1ca0000038187fae */ /* 0x0005e8000b121850 */
[----:B------:R5:W-:Y:S01]  /*61d0*/  LDGSTS.E [R24+0x1ce00], desc[UR16][R54.64], P6 ;  /* 0x1ce0000036187fae */ /* 0x000be2000b121850 */
[----:B-1----:R-:W-:-:S03]  /*61e0*/  CS2R R60, SRZ ;  /* 0x00000000003c7805 */ /* 0x002fc6000001ff00 */
[----:B------:R1:W-:Y:S01]  /*61f0*/  LDGSTS.E [R24+0x1d200], desc[UR16][R52.64], P6 ;  /* 0x1d20000034187fae */ /* 0x0003e2000b121850 */
[----:B----4-:R-:W-:-:S03]  /*6200*/  CS2R R58, SRZ ;  /* 0x00000000003a7805 */ /* 0x010fc6000001ff00 */
[----:B------:R4:W-:Y:S01]  /*6210*/  LDGSTS.E [R24+0x1d600], desc[UR16][R50.64], P6 ;  /* 0x1d60000032187fae */ /* 0x0009e2000b121850 */
[----:B--2---:R-:W-:-:S03]  /*6220*/  CS2R R56, SRZ ;  /* 0x0000000000387805 */ /* 0x004fc6000001ff00 */
[----:B------:R2:W-:Y:S01]  /*6230*/  LDGSTS.E [R24+0x1da00], desc[UR16][R48.64], P6 ;  /* 0x1da0000030187fae */ /* 0x0005e2000b121850 */
[----:B-----5:R-:W-:-:S03]  /*6240*/  CS2R R54, SRZ ;  /* 0x0000000000367805 */ /* 0x020fc6000001ff00 */
        /* <DEDUP_REMOVED lines=18> */
[----:B------:R-:W0:Y:S01]  /*6370*/  LDGDEPBAR ;  /* 0x00000000000079af */ /* 0x000e220000000000 */
[----:B----4-:R-:W-:Y:S02]  /*6380*/  CS2R R34, SRZ ;  /* 0x0000000000227805 */ /* 0x010fe4000001ff00 */
[----:B--2---:R-:W-:Y:S02]  /*6390*/  CS2R R32, SRZ ;  /* 0x0000000000207805 */ /* 0x004fe4000001ff00 */
[----:B-----5:R-:W-:Y:S02]  /*63a0*/  CS2R R24, SRZ ;  /* 0x0000000000187805 */ /* 0x020fe4000001ff00 */
[----:B------:R-:W-:Y:S01]  /*63b0*/  CS2R R30, SRZ ;  /* 0x00000000001e7805 */ /* 0x000fe2000001ff00 */
[----:B---3--:R-:W-:Y:S06]  /*63c0*/  @!P0 BRA `(.L_x_0) ;  /* 0x0000006c00948947 */ /* 0x008fec0003800000 */
[----:B------:R-:W-:Y:S01]  /*63d0*/  STL [R1+0x37c], R16 ;  /* 0x00037c1001007387 */ /* 0x000fe20000100800 */
[----:B------:R-:W-:Y:S01]  /*63e0*/  SHF.R.S32.HI R3, RZ, 0x1f, R248 ;  /* 0x0000001fff037819 */ /* 0x000fe200000114f8 */
[C---:B------:R-:W-:Y:S01]  /*63f0*/  IMAD.SHL.U32 R67, R7.reuse, 0x8, RZ ;  /* 0x0000000807437824 */ /* 0x040fe200078e00ff */
[----:B------:R-:W-:Y:S01]  /*6400*/  SHF.R.S32.HI R24, RZ, 0x1f, R7 ;  /* 0x0000001fff187819 */ /* 0x000fe20000011407 */
[----:B------:R-:W-:Y:S01]  /*6410*/  STL [R1+0x378], R13 ;  /* 0x0003780d01007387 */ /* 0x000fe20000100800 */
[----:B------:R-:W-:Y:S02]  /*6420*/  SHF.R.S32.HI R25, RZ, 0x1f, R6 ;  /* 0x0000001fff197819 */ /* 0x000fe40000011406 */
[----:B------:R-:W-:Y:S01]  /*6430*/  SHF.R.S32.HI R87, RZ, 0x1f, R0 ;  /* 0x0000001fff577819 */ /* 0x000fe20000011400 */
[----:B------:R-:W-:Y:S01]  /*6440*/  STL [R1+0x374], R12 ;  /* 0x0003740c01007387 */ /* 0x000fe20000100800 */
[----:B------:R-:W-:Y:S02]  /*6450*/  SHF.L.U64.HI R66, R7, 0x3, R24 ;  /* 0x0000000307427819 */ /* 0x000fe40000010218 */
[----:B------:R-:W-:Y:S01]  /*6460*/  LEA R64, P0, R6, R67, 0x2 ;  /* 0x0000004306407211 */ /* 0x000fe200078010ff */
[----:B------:R1:W-:Y:S01]  /*6470*/  STL [R1+0x370], R9 ;  /* 0x0003700901007387 */ /* 0x0003e20000100800 */
[----:B------:R-:W-:-:S02]  /*6480*/  LEA.HI R87, R87, R0, RZ, 0x5 ;  /* 0x0000000057577211 */ /* 0x000fc400078f28ff */
[----:B------:R-:W-:Y:S01]  /*6490*/  LEA.HI.X R65, R6, R66, R25, 0x2, P0 ;  /* 0x0000004206417211 */ /* 0x000fe200000f1419 */
[----:B------:R2:W-:Y:S01]  /*64a0*/  STL [R1+0x36c], R4 ;  /* 0x00036c0401007387 */ /* 0x0005e20000100800 */
[----:B------:R-:W-:Y:S02]  /*64b0*/  SHF.R.S32.HI R25, RZ, 0x1f, R8 ;  /* 0x0000001fff197819 */ /* 0x000fe40000011408 */
[----:B------:R-:W-:Y:S02]  /*64c0*/  SHF.R.S32.HI R0, RZ, 0x1f, R15 ;  /* 0x0000001fff007819 */ /* 0x000fe4000001140f */
[----:B------:R-:W-:Y:S02]  /*64d0*/  LEA R62, P0, R8, R67, 0x2 ;  /* 0x00000043083e7211 */ /* 0x000fe400078010ff */
[----:B-1----:R-:W-:Y:S02]  /*64e0*/  SHF.L.U64.HI R9, R248, 0x2, R3 ;  /* 0x00000002f8097819 */ /* 0x002fe40000010203 */
[----:B------:R-:W-:-:S02]  /*64f0*/  SHF.R.S32.HI R3, RZ, 0x1f, R2 ;  /* 0x0000001fff037819 */ /* 0x000fc40000011402 */
[-C--:B------:R-:W-:Y:S02]  /*6500*/  LEA R60, P1, R10, R67.reuse, 0x2 ;  /* 0x000000430a3c7211 */ /* 0x080fe400078210ff */
[----:B------:R-:W-:Y:S02]  /*6510*/  SHF.L.U64.HI R86, R2, 0x2, R3 ;  /* 0x0000000202567819 */ /* 0x000fe40000010203 */
[----:B------:R-:W-:Y:S02]  /*6520*/  SHF.R.S32.HI R3, RZ, 0x1f, R10 ;  /* 0x0000001fff037819 */ /* 0x000fe4000001140a */
[----:B------:R-:W-:Y:S02]  /*6530*/  SHF.R.S32.HI R2, RZ, 0x1f, R11 ;  /* 0x0000001fff027819 */ /* 0x000fe4000001140b */
[-C--:B------:R-:W-:Y:S02]  /*6540*/  LEA R58, P2, R11, R67.reuse, 0x2 ;  /* 0x000000430b3a7211 */ /* 0x080fe400078410ff */
[----:B------:R-:W-:-:S02]  /*6550*/  LEA R218, P3, R15, R67, 0x2 ;  /* 0x000000430fda7211 */ /* 0x000fc400078610ff */
[-C--:B------:R-:W-:Y:S02]  /*6560*/  LEA.HI.X R63, R8, R66.reuse, R25, 0x2, P0 ;  /* 0x00000042083f7211 */ /* 0x080fe400000f1419 */
[-C--:B------:R-:W-:Y:S02]  /*6570*/  LEA.HI.X R61, R10, R66.reuse, R3, 0x2, P1 ;  /* 0x000000420a3d7211 */ /* 0x080fe400008f1403 */
[-C--:B------:R-:W-:Y:S02]  /*6580*/  LEA.HI.X R59, R11, R66.reuse, R2, 0x2, P2 ;  /* 0x000000420b3b7211 */ /* 0x080fe400010f1402 */
[----:B------:R-:W-:Y:S02]  /*6590*/  LEA.HI.X R57, R15, R66, R0, 0x2, P3 ;  /* 0x000000420f397211 */ /* 0x000fe400018f1400 */
[----:B------:R-:W-:Y:S02]  /*65a0*/  SHF.R.S32.HI R2, RZ, 0x1f, R17 ;  /* 0x0000001fff027819 */ /* 0x000fe40000011411 */
[----:B------:R-:W-:-:S02]  /*65b0*/  SHF.R.S32.HI R0, RZ, 0x1f, R19 ;  /* 0x0000001fff007819 */ /* 0x000fc40000011413 */
[----:B------:R-:W-:Y:S02]  /*65c0*/  SHF.R.S32.HI R3, RZ, 0x1f, R20 ;  /* 0x0000001fff037819 */ /* 0x000fe40000011414 */
[-C--:B------:R-:W-:Y:S02]  /*65d0*/  LEA R220, P0, R17, R67.reuse, 0x2 ;  /* 0x0000004311dc7211 */ /* 0x080fe400078010ff */
[-C--:B------:R-:W-:Y:S02]  /*65e0*/  LEA R224, P2, R19, R67.reuse, 0x2 ;  /* 0x0000004313e07211 */ /* 0x080fe400078410ff */
[----:B------:R-:W-:Y:S02]  /*65f0*/  LEA R226, P3, R20, R67, 0x2 ;  /* 0x0000004314e27211 */ /* 0x000fe400078610ff */
[-C--:B------:R-:W-:Y:S02]  /*6600*/  LEA.HI.X R219, R17, R66.reuse, R2, 0x2, P0 ;  /* 0x0000004211db7211 */ /* 0x080fe400000f1402 */
[----:B------:R-:W-:-:S02]  /*6610*/  LEA.HI.X R223, R19, R66, R0, 0x2, P2 ;  /* 0x0000004213df7211 */ /* 0x000fc400010f1400 */
[----:B------:R-:W-:Y:S02]  /*6620*/  LEA.HI.X R225, R20, R66, R3, 0x2, P3 ;  /* 0x0000004214e17211 */ /* 0x000fe400018f1403 */
[----:B------:R-:W-:Y:S02]  /*6630*/  SHF.R.S32.HI R11, RZ, 0x1f, R18 ;  /* 0x0000001fff0b7819 */ /* 0x000fe40000011412 */
[----:B------:R-:W-:Y:S02]  /*6640*/  LEA R222, P1, R18, R67, 0x2 ;  /* 0x0000004312de7211 */ /* 0x000fe400078210ff */
[----:B------:R-:W-:Y:S02]  /*6650*/  SHF.R.S32.HI R2, RZ, 0x1f, R21 ;  /* 0x0000001fff027819 */ /* 0x000fe40000011415 */
[----:B------:R-:W-:Y:S02]  /*6660*/  SHF.R.S32.HI R0, RZ, 0x1f, R23 ;  /* 0x0000001fff007819 */ /* 0x000fe40000011417 */
[----:B------:R-:W-:-:S02]  /*6670*/  SHF.R.S32.HI R3, RZ, 0x1f, R216 ;  /* 0x0000001fff037819 */ /* 0x000fc400000114d8 */
[-C--:B------:R-:W-:Y:S02]  /*6680*/  LEA R55, P0, R21, R67.reuse, 0x2 ;  /* 0x0000004315377211 */ /* 0x080fe400078010ff */
[-C--:B------:R-:W-:Y:S02]  /*6690*/  LEA R52, P2, R23, R67.reuse, 0x2 ;  /* 0x0000004317347211 */ /* 0x080fe400078410ff */
[----:B------:R-:W-:Y:S02]  /*66a0*/  LEA R50, P3, R216, R67, 0x2 ;  /* 0x00000043d8327211 */ /* 0x000fe400078610ff */
[-C--:B------:R-:W-:Y:S02]  /*66b0*/  LEA.HI.X R221, R18, R66.reuse, R11, 0x2, P1 ;  /* 0x0000004212dd7211 */ /* 0x080fe400008f140b */
        /* <DEDUP_REMOVED lines=11> */
[----:B------:R-:W-:Y:S02]  /*6770*/  SHF.R.S32.HI R26, RZ, 0x1f, R247 ;  /* 0x0000001fff1a7819 */ /* 0x000fe400000114f7 */
[-C--:B------:R-:W-:Y:S02]  /*6780*/  LEA.HI.X R54, R22, R66.reuse, R11, 0x2, P1 ;  /* 0x0000004216367211 */ /* 0x080fe400008f140b */
[----:B------:R-:W-:-:S02]  /*6790*/  LEA.HI.X R49, R217, R66, R6, 0x2, P0 ;  /* 0x00000042d9317211 */ /* 0x000fc400000f1406 */
[-C--:B------:R-:W-:Y:S02]  /*67a0*/  LEA.HI.X R45, R228, R66.reuse, R3, 0x2, P2 ;  /* 0x00000042e42d7211 */ /* 0x080fe400010f1403 */
[----:B------:R-:W-:Y:S02]  /*67b0*/  LEA.HI.X R43, R229, R66, R0, 0x2, P3 ;  /* 0x00000042e52b7211 */ /* 0x000fe400018f1400 */
[----:B------:R-:W-:Y:S02]  /*67c0*/  SHF.R.S32.HI R2, RZ, 0x1f, R227 ;  /* 0x0000001fff027819 */ /* 0x000fe400000114e3 */
[----:B------:R-:W-:Y:S02]  /*67d0*/  LEA R46, P1, R227, R67, 0x2 ;  /* 0x00000043e32e7211 */ /* 0x000fe400078210ff */
[----:B------:R-:W-:Y:S02]  /*67e0*/  SHF.R.S32.HI R15, RZ, 0x1f, R230 ;  /* 0x0000001fff0f7819 */ /* 0x000fe400000114e6 */
[----:B------:R-:W-:-:S02]  /*67f0*/  SHF.R.S32.HI R0, RZ, 0x1f, R233 ;  /* 0x0000001fff007819 */ /* 0x000fc400000114e9 */
[-C--:B------:R-:W-:Y:S02]  /*6800*/  LEA R40, P0, R230, R67.reuse, 0x2 ;  /* 0x00000043e6287211 */ /* 0x080fe400078010ff */
[-C--:B------:R-:W-:Y:S02]  /*6810*/  LEA R248, P2, R233, R67.reuse, 0x2 ;  /* 0x00000043e9f87211 */ /* 0x080fe400078410ff */
[----:B------:R-:W-:Y:S02]  /*6820*/  SHF.R.S32.HI R3, RZ, 0x1f, R234 ;  /* 0x0000001fff037819 */ /* 0x000fe400000114ea */
[----:B------:R-:W-:Y:S02]  /*6830*/  LEA R250, P3, R234, R67, 0x2 ;  /* 0x00000043eafa7211 */ /* 0x000fe400078610ff */
[----:B--2---:R-:W-:Y:S02]  /*6840*/  SHF.L.U64.HI R4, R247, 0x2, R26 ;  /* 0x00000002f7047819 */ /* 0x004fe4000001021a */
[----:B------:R-:W-:-:S02]  /*6850*/  LEA.HI.X R47, R227, R66, R2, 0x2, P1 ;  /* 0x00000042e32f7211 */ /* 0x000fc400008f1402 */
[-C--:B------:R-:W-:Y:S01]  /*6860*/  LEA.HI.X R41, R230, R66.reuse, R15, 0x2, P0 ;  /* 0x00000042e6297211 */ /* 0x080fe200000f140f */
[----:B------:R-:W-:Y:S01]  /*6870*/  STL [R1+0x158], R4 ;  /* 0x0001580401007387 */ /* 0x000fe20000100800 */
[-C--:B------:R-:W-:Y:S02]  /*6880*/  LEA.HI.X R247, R233, R66.reuse, R0, 0x2, P2 ;  /* 0x00000042e9f77211 */ /* 0x080fe400010f1400 */
[----:B------:R-:W-:Y:S01]  /*6890*/  SHF.R.S32.HI R11, RZ, 0x1f, R232 ;  /* 0x0000001fff0b7819 */ /* 0x000fe200000114e8 */
[----:B------:R-:W-:Y:S01]  /*68a0*/  STL [R1+0x3f4], R4 ;  /* 0x0003f40401007387 */ /* 0x000fe20000100800 */
[----:B------:R-:W-:Y:S02]  /*68b0*/  LEA R39, P1, R232, R67, 0x2 ;  /* 0x00000043e8277211 */ /* 0x000fe400078210ff */
[----:B------:R-:W-:Y:S01]  /*68c0*/  LEA.HI.X R249, R234, R66, R3, 0x2, P3 ;  /* 0x00000042eaf97211 */ /* 0x000fe200018f1403 */
[----:B------:R-:W-:Y:S01]  /*68d0*/  STL [R1+0x15c], R9 ;  /* 0x00015c0901007387 */ /* 0x000fe20000100800 */
[----:B------:R-:W-:-:S02]  /*68e0*/  SHF.R.S32.HI R2, RZ, 0x1f, R235 ;  /* 0x0000001fff027819 */ /* 0x000fc400000114eb */
[----:B------:R-:W-:Y:S01]  /*68f0*/  SHF.R.S32.HI R0, RZ, 0x1f, R237 ;  /* 0x0000001fff007819 */ /* 0x000fe200000114ed */
[----:B------:R-:W-:Y:S01]  /*6900*/  STL [R1+0x3f8], R9 ;  /* 0x0003f80901007387 */ /* 0x000fe20000100800 */
[-C--:B------:R-:W-:Y:S02]  /*6910*/  LEA R252, P0, R235, R67.reuse, 0x2 ;  /* 0x00000043ebfc7211 */ /* 0x080fe400078010ff */
[-C--:B------:R-:W-:Y:S01]  /*6920*/  LEA R35, P2, R237, R67.reuse, 0x2 ;  /* 0x00000043ed237211 */ /* 0x080fe200078410ff */
[----:B------:R-:W-:Y:S01]  /*6930*/  STL [R1+0x380], R86 ;  /* 0x0003805601007387 */ /* 0x000fe20000100800 */
[----:B------:R-:W-:Y:S02]  /*6940*/  SHF.R.S32.HI R3, RZ, 0x1f, R238 ;  /* 0x0000001fff037819 */ /* 0x000fe400000114ee */
[----:B------:R-:W-:Y:S02]  /*6950*/  LEA R33, P3, R238, R67, 0x2 ;  /* 0x00000043ee217211 */ /* 0x000fe400078610ff */
[----:B------:R-:W-:-:S02]  /*6960*/  LEA.HI.X R245, R232, R66, R11, 0x2, P1 ;  /* 0x00000042e8f57211 */ /* 0x000fc400008f140b */
[-C--:B------:R-:W-:Y:S02]  /*6970*/  LEA.HI.X R251, R235, R66.reuse, R2, 0x2, P0 ;  /* 0x00000042ebfb7211 */ /* 0x080fe400000f1402 */
[-C--:B------:R-:W-:Y:S02]  /*6980*/  LEA.HI.X R36, R237, R66.reuse, R0, 0x2, P2 ;  /* 0x00000042ed247211 */ /* 0x080fe400010f1400 */
[----:B------:R-:W-:Y:S02]  /*6990*/  SHF.R.S32.HI R26, RZ, 0x1f, R5 ;  /* 0x0000001fff1a7819 */ /* 0x000fe40000011405 */
[----:B------:R-:W-:Y:S02]  /*69a0*/  SHF.R.S32.HI R11, RZ, 0x1f, R236 ;  /* 0x0000001fff0b7819 */ /* 0x000fe400000114ec */
[----:B------:R-:W-:Y:S02]  /*69b0*/  LEA R37, P1, R236, R67, 0x2 ;  /* 0x00000043ec257211 */ /* 0x000fe400078210ff */
[----:B------:R-:W-:-:S02]  /*69c0*/  LEA.HI.X R34, R238, R66, R3, 0x2, P3 ;  /* 0x00000042ee227211 */ /* 0x000fc400018f1403 */
[----:B------:R-:W-:Y:S02]  /*69d0*/  SHF.R.S32.HI R2, RZ, 0x1f, R239 ;  /* 0x0000001fff027819 */ /* 0x000fe400000114ef */
[----:B------:R-:W-:Y:S02]  /*69e0*/  SHF.R.S32.HI R0, RZ, 0x1f, R241 ;  /* 0x0000001fff007819 */ /* 0x000fe400000114f1 */
[-C--:B------:R-:W-:Y:S02]  /*69f0*/  LEA R31, P0, R239, R67.reuse, 0x2 ;  /* 0x00000043ef1f7211 */ /* 0x080fe400078010ff */
[-C--:B------:R-:W-:Y:S02]  /*6a00*/  LEA R27, P2, R241, R67.reuse, 0x2 ;  /* 0x00000043f11b7211 */ /* 0x080fe400078410ff */
[----:B------:R-:W-:Y:S02]  /*6a10*/  SHF.R.S32.HI R3, RZ, 0x1f, R242 ;  /* 0x0000001fff037819 */ /* 0x000fe400000114f2 */
[----:B------:R-:W-:-:S02]  /*6a20*/  LEA R25, P3, R242, R67, 0x2 ;  /* 0x00000043f2197211 */ /* 0x000fc400078610ff */
[----:B------:R-:W-:Y:S02]  /*6a30*/  SHF.L.U64.HI R5, R5, 0x2, R26 ;  /* 0x0000000205057819 */ /* 0x000fe4000001021a */
[-C--:B------:R-:W-:Y:S02]  /*6a40*/  LEA.HI.X R38, R236, R66.reuse, R11, 0x2, P1 ;  /* 0x00000042ec267211 */ /* 0x080fe400008f140b */
[-C--:B------:R-:W-:Y:S01]  /*6a50*/  LEA.HI.X R32, R239, R66.reuse, R2, 0x2, P0 ;  /* 0x00000042ef207211 */ /* 0x080fe200000f1402 */
[----:B------:R-:W-:Y:S01]  /*6a60*/  STL [R1+0x384], R5 ;  /* 0x0003840501007387 */ /* 0x000fe20000100800 */
[----:B------:R-:W-:Y:S02]  /*6a70*/  LEA.HI.X R28, R241, R66, R0, 0x2, P2 ;  /* 0x00000042f11c7211 */ /* 0x000fe400010f1400 */
[----:B------:R-:W-:Y:S01]  /*6a80*/  SHF.R.S32.HI R11, RZ, 0x1f, R240 ;  /* 0x0000001fff0b7819 */ /* 0x000fe200000114f0 */
[----:B------:R-:W-:Y:S01]  /*6a90*/  STL [R1+0x388], R87 ;  /* 0x0003885701007387 */ /* 0x000fe20000100800 */
[----:B------:R-:W-:-:S02]  /*6aa0*/  LEA R29, P1, R240, R67, 0x2 ;  /* 0x00000043f01d7211 */ /* 0x000fc400078210ff */
[-C--:B------:R-:W-:Y:S02]  /*6ab0*/  LEA.HI.X R26, R242, R66.reuse, R3, 0x2, P3 ;  /* 0x00000042f21a7211 */ /* 0x080fe400018f1403 */
[----:B------:R-:W-:Y:S02]  /*6ac0*/  SHF.R.S32.HI R0, RZ, 0x1f, R243 ;  /* 0x0000001fff007819 */ /* 0x000fe400000114f3 */
[----:B------:R-:W-:Y:S02]  /*6ad0*/  LEA R10, P0, R243, R67, 0x2 ;  /* 0x00000043f30a7211 */ /* 0x000fe400078010ff */
[----:B------:R-:W-:Y:S02]  /*6ae0*/  SHF.R.S32.HI R68, RZ, 0x1f, R14 ;  /* 0x0000001fff447819 */ /* 0x000fe4000001140e */
[----:B------:R-:W-:Y:S02]  /*6af0*/  LEA R2, P3, R14, UR6, 0x3 ;  /* 0x000000060e027c11 */ /* 0x000fe4000f8618ff */
[----:B------:R-:W-:-:S02]  /*6b00*/  LEA.HI.X R30, R240, R66, R11, 0x2, P1 ;  /* 0x00000042f01e7211 */ /* 0x000fc400008f140b */
[----:B------:R-:W-:Y:S01]  /*6b10*/  LEA.HI.X R15, R243, R66, R0, 0x2, P0 ;  /* 0x00000042f30f7211 */ /* 0x000fe200000f1400 */
[----:B------:R-:W-:Y:S01]  /*6b20*/  STL [R1+0x38c], R2 ;  /* 0x00038c0201007387 */ /* 0x000fe20000100800 */
[----:B------:R-:W-:Y:S02]  /*6b30*/  SHF.R.S32.HI R11, RZ, 0x1f, R244 ;  /* 0x0000001fff0b7819 */ /* 0x000fe400000114f4 */
[-C--:B------:R-:W-:Y:S02]  /*6b40*/  LEA R8, P1, R244, R67.reuse, 0x2 ;  /* 0x00000043f4087211 */ /* 0x080fe400078210ff */
[----:B------:R-:W-:Y:S02]  /*6b50*/  LEA.HI.X R0, R14, UR7, R68, 0x3, P3 ;  /* 0x000000070e007c11 */ /* 0x000fe400098f1c44 */
[----:B------:R-:W-:Y:S02]  /*6b60*/  SHF.R.S32.HI R3, RZ, 0x1f, R246 ;  /* 0x0000001fff037819 */ /* 0x000fe400000114f6 */
[----:B------:R-:W-:Y:S01]  /*6b70*/  LEA R6, P2, R246, R67, 0x2 ;  /* 0x00000043f6067211 */ /* 0x000fe200078410ff */
[----:B------:R1:W-:Y:S01]  /*6b80*/  STL [R1+0x394], R0 ;  /* 0x0003940001007387 */ /* 0x0003e20000100800 */
[----:B------:R-:W-:-:S02]  /*6b90*/  IADD3 R18, P4, R64, UR4, RZ ;  /* 0x0000000440127c10 */ /* 0x000fc4000ff9e0ff */
[----:B------:R-:W-:Y:S01]  /*6ba0*/  IADD3 R20, P6, R62, UR4, RZ ;  /* 0x000000043e147c10 */ /* 0x000fe2000ffde0ff */
[----:B------:R-:W-:Y:S01]  /*6bb0*/  STL [R1+0x390], R14 ;  /* 0x0003900e01007387 */ /* 0x000fe20000100800 */
[-C--:B------:R-:W-:Y:S02]  /*6bc0*/  LEA.HI.X R11, R244, R66.reuse, R11, 0x2, P1 ;  /* 0x00000042f40b7211 */ /* 0x080fe400008f140b */
[----:B------:R-:W-:Y:S01]  /*6bd0*/  IADD3 R22, P3, R60, UR4, RZ ;  /* 0x000000043c167c10 */ /* 0x000fe2000ff7e0ff */
[----:B------:R-:W-:Y:S01]  /*6be0*/  STL [R1+0x398], R18 ;  /* 0x0003981201007387 */ /* 0x000fe20000100800 */
[----:B------:R-:W-:Y:S02]  /*6bf0*/  IADD3 R216, P1, R58, UR4, RZ ;  /* 0x000000043ad87c10 */ /* 0x000fe4000ff3e0ff */
[----:B------:R-:W-:Y:S01]  /*6c00*/  LEA.HI.X R3, R246, R66, R3, 0x2, P2 ;  /* 0x00000042f6037211 */ /* 0x000fe200010f1403 */
[----:B------:R-:W-:Y:S01]  /*6c10*/  STL [R1+0x39c], R20 ;  /* 0x00039c1401007387 */ /* 0x000fe20000100800 */
[----:B------:R-:W-:-:S02]  /*6c20*/  IADD3 R218, P0, R218, UR4, RZ ;  /* 0x00000004dada7c10 */ /* 0x000fc4000ff1e0ff */
[----:B------:R-:W-:Y:S01]  /*6c30*/  IADD3 R220, P2, R220, UR4, RZ ;  /* 0x00000004dcdc7c10 */ /* 0x000fe2000ff5e0ff */
[----:B------:R-:W-:Y:S01]  /*6c40*/  STL [R1+0x3a0], R22 ;  /* 0x0003a01601007387 */ /* 0x000fe20000100800 */
[----:B------:R-:W-:Y:S02]  /*6c50*/  IADD3.X R17, R65, UR5, RZ, P4, !PT ;  /* 0x0000000541117c10 */ /* 0x000fe4000a7fe4ff */
[----:B------:R-:W-:Y:S01]  /*6c60*/  IADD3 R222, P5, R222, UR4, RZ ;  /* 0x00000004dede7c10 */ /* 0x000fe2000ffbe0ff */
[----:B------:R-:W-:Y:S01]  /*6c70*/  STL [R1+0x3a4], R216 ;  /* 0x0003a4d801007387 */ /* 0x000fe20000100800 */
[----:B------:R-:W-:Y:S02]  /*6c80*/  IADD3.X R19, R63, UR5, RZ, P6, !PT ;  /* 0x000000053f137c10 */ /* 0x000fe4000b7fe4ff */
[----:B------:R-:W-:Y:S01]  /*6c90*/  IADD3 R224, P4, R224, UR4, RZ ;  /* 0x00000004e0e07c10 */ /* 0x000fe2000ff9e0ff */
[----:B------:R-:W-:Y:S01]  /*6ca0*/  STL [R1+0x3a8], R218 ;  /* 0x0003a8da01007387 */ /* 0x000fe20000100800 */
[----:B------:R-:W-:-:S02]  /*6cb0*/  IADD3.X R21, R61, UR5, RZ, P3, !PT ;  /* 0x000000053d157c10 */ /* 0x000fc40009ffe4ff */
[----:B------:R-:W-:Y:S01]  /*6cc0*/  IADD3 R226, P3, R226, UR4, RZ ;  /* 0x00000004e2e27c10 */ /* 0x000fe2000ff7e0ff */
[----:B------:R-:W-:Y:S01]  /*6cd0*/  STL [R1+0x3ac], R220 ;  /* 0x0003acdc01007387 */ /* 0x000fe20000100800 */
[----:B------:R-:W-:Y:S02]  /*6ce0*/  IADD3.X R217, R57, UR5, RZ, P0, !PT ;  /* 0x0000000539d97c10 */ /* 0x000fe400087fe4ff */
[----:B------:R-:W-:Y:S01]  /*6cf0*/  IADD3.X R23, R59, UR5, RZ, P1, !PT ;  /* 0x000000053b177c10 */ /* 0x000fe20008ffe4ff */
[----:B------:R-:W-:Y:S01]  /*6d00*/  STL [R1+0x3b0], R17 ;  /* 0x0003b01101007387 */ /* 0x000fe20000100800 */
[----:B------:R-:W-:Y:S02]  /*6d10*/  IADD3 R230, P0, R53, UR4, RZ ;  /* 0x0000000435e67c10 */ /* 0x000fe4000ff1e0ff */
        /* <DEDUP_REMOVED lines=12> */
[----:B------:R-:W-:Y:S01]  /*6de0*/  IADD3.X R231, R231, UR5, RZ, P2, !PT ;  /* 0x00000005e7e77c10 */ /* 0x000fe200097fe4ff */
[----:B------:R-:W-:Y:S01]  /*6df0*/  STL [R1+0x3c4], R226 ;  /* 0x0003c4e201007387 */ /* 0x000fe20000100800 */
[----:B------:R-:W-:Y:S02]  /*6e00*/  IADD3 R236, P4, R48, UR4, RZ ;  /* 0x0000000430ec7c10 */ /* 0x000fe4000ff9e0ff */
[----:B------:R-:W-:Y:S01]  /*6e10*/  IADD3 R244, P2, R40, UR4, RZ ;  /* 0x0000000428f47c10 */ /* 0x000fe2000ff5e0ff */
[----:B------:R-:W-:Y:S01]  /*6e20*/  STL [R1+0x3c8], R23 ;  /* 0x0003c81701007387 */ /* 0x000fe20000100800 */
[----:B------:R-:W-:Y:S02]  /*6e30*/  IADD3.X R241, R43, UR5, RZ, P0, !PT ;  /* 0x000000052bf17c10 */ /* 0x000fe400087fe4ff */
[----:B------:R-:W-:Y:S01]  /*6e40*/  IADD3.X R233, R51, UR5, RZ, P5, !PT ;  /* 0x0000000533e97c10 */ /* 0x000fe2000affe4ff */
[----:B------:R-:W-:Y:S01]  /*6e50*/  STL [R1+0x3cc], R228 ;  /* 0x0003cce401007387 */ /* 0x000fe20000100800 */
[----:B-1----:R-:W-:-:S02]  /*6e60*/  IADD3 R0, P0, R37, UR4, RZ ;  /* 0x0000000425007c10 */ /* 0x002fc4000ff1e0ff */
[----:B------:R-:W-:Y:S01]  /*6e70*/  IADD3 R246, P5, R39, UR4, RZ ;  /* 0x0000000427f67c10 */ /* 0x000fe2000ffbe0ff */
[----:B------:R-:W-:Y:S01]  /*6e80*/  STL [R1+0x3d0], R217 ;  /* 0x0003d0d901007387 */ /* 0x000fe20000100800 */
[----:B------:R-:W-:Y:S02]  /*6e90*/  IADD3.X R243, R41, UR5, RZ, P2, !PT ;  /* 0x0000000529f37c10 */ /* 0x000fe400097fe4ff */
[----:B------:R-:W-:Y:S01]  /*6ea0*/  IADD3 R2, P2, R35, UR4, RZ ;  /* 0x0000000423027c10 */ /* 0x000fe2000ff5e0ff */
[----:B------:R-:W-:Y:S01]  /*6eb0*/  STL [R1+0x3d4], R230 ;  /* 0x0003d4e601007387 */ /* 0x000fe20000100800 */
[----:B------:R-:W-:Y:S02]  /*6ec0*/  IADD3.X R225, R225, UR5, RZ, P3, !PT ;  /* 0x00000005e1e17c10 */ /* 0x000fe40009ffe4ff */
[----:B------:R-:W-:Y:S01]  /*6ed0*/  IADD3.X R245, R245, UR5, RZ, P5, !PT ;  /* 0x00000005f5f57c10 */ /* 0x000fe2000affe4ff */
[----:B------:R-:W-:Y:S01]  /*6ee0*/  STL [R1+0x3e0], R219 ;  /* 0x0003e0db01007387 */ /* 0x000fe20000100800 */
[----:B------:R-:W-:-:S02]  /*6ef0*/  IADD3 R238, P3, R46, UR4, RZ ;  /* 0x000000042eee7c10 */ /* 0x000fc4000ff7e0ff */
[----:B------:R-:W-:Y:S01]  /*6f00*/  IADD3.X R235, R49, UR5, RZ, P4, !PT ;  /* 0x0000000531eb7c10 */ /* 0x000fe2000a7fe4ff */
[----:B------:R-:W-:Y:S01]  /*6f10*/  STL [R1+0x3e4], R232 ;  /* 0x0003e4e801007387 */ /* 0x000fe20000100800 */
[----:B------:R-:W-:Y:S02]  /*6f20*/  IADD3.X R227, R56, UR5, RZ, P1, !PT ;  /* 0x0000000538e37c10 */ /* 0x000fe40008ffe4ff */
[----:B------:R-:W-:Y:S01]  /*6f30*/  IADD3 R248, P4, R248, UR4, RZ ;  /* 0x00000004f8f87c10 */ /* 0x000fe2000ff9e0ff */
[----:B------:R-:W-:Y:S01]  /*6f40*/  STL [R1+0x3e8], R221 ;  /* 0x0003e8dd01007387 */ /* 0x000fe20000100800 */
[----:B------:R-:W-:Y:S02]  /*6f50*/  IADD3 R240, P1, R44, UR4, RZ ;  /* 0x000000042cf07c10 */ /* 0x000fe4000ff3e0ff */
[----:B------:R-:W-:Y:S01]  /*6f60*/  IADD3.X R237, R47, UR5, RZ, P3, !PT ;  /* 0x000000052fed7c10 */ /* 0x000fe20009ffe4ff */
[----:B------:R-:W-:Y:S01]  /*6f70*/  STL [R1+0x3ec], R234 ;  /* 0x0003ecea01007387 */ /* 0x000fe20000100800 */
[----:B------:R-:W-:-:S02]  /*6f80*/  IADD3 R250, P3, R250, UR4, RZ ;  /* 0x00000004fafa7c10 */ /* 0x000fc4000ff7e0ff */
[----:B------:R-:W-:Y:S01]  /*6f90*/  IADD3.X R247, R247, UR5, RZ, P4, !PT ;  /* 0x00000005f7f77c10 */ /* 0x000fe2000a7fe4ff */
[----:B------:R-:W-:Y:S01]  /*6fa0*/  STL [R1+0x3f0], R223 ;  /* 0x0003f0df01007387 */ /* 0x000fe20000100800 */
[----:B------:R-:W-:Y:S02]  /*6fb0*/  IADD3.X R239, R45, UR5, RZ, P1, !PT ;  /* 0x000000052def7c10 */ /* 0x000fe40008ffe4ff */
[----:B------:R-:W-:Y:S01]  /*6fc0*/  IADD3 R252, P1, R252, UR4, RZ ;  /* 0x00000004fcfc7c10 */ /* 0x000fe2000ff3e0ff */
[----:B------:R-:W-:Y:S04]  /*6fd0*/  STL [R1+0x3fc], R236 ;  /* 0x0003fcec01007387 */ /* 0x000fe80000100800 */
[----:B------:R1:W-:Y:S04]  /*6fe0*/  STL [R1+0x104], R0 ;  /* 0x0001040001007387 */ /* 0x0003e80000100800 */
[----:B------:R2:W-:Y:S04]  /*6ff0*/  STL [R1+0x10c], R2 ;  /* 0x00010c0201007387 */ /* 0x0005e80000100800 */
[----:B------:R-:W3:Y:S01]  /*7000*/  LDL.LU R79, [R1+0x168] ;  /* 0x00016800014f7983 */ /* 0x000ee20000300800 */
[----:B-1----:R-:W-:-:S05]  /*7010*/  IADD3 R0, P5, R33, UR4, RZ ;  /* 0x0000000421007c10 */ /* 0x002fca000ffbe0ff */
[----:B------:R1:W-:Y:S01]  /*7020*/  STL [R1+0x114], R0 ;  /* 0x0001140001007387 */ /* 0x0003e20000100800 */
[----:B------:R-:W-:Y:S02]  /*7030*/  IADD3.X R249, R249, UR5, RZ, P3, !PT ;  /* 0x00000005f9f97c10 */ /* 0x000fe40009ffe4ff */
[----:B--2---:R-:W-:Y:S01]  /*7040*/  IADD3 R2, P3, R29, UR4, RZ ;  /* 0x000000041d027c10 */ /* 0x004fe2000ff7e0ff */
[----:B------:R-:W2:Y:S01]  /*7050*/  LDL.LU R80, [R1+0x16c] ;  /* 0x00016c0001507983 */ /* 0x000ea20000300800 */
[----:B------:R-:W-:Y:S02]  /*7060*/  IADD3.X R251, R251, UR5, RZ, P1, !PT ;  /* 0x00000005fbfb7c10 */ /* 0x000fe40008ffe4ff */
[----:B-1----:R-:W-:Y:S02]  /*7070*/  IADD3 R0, P4, R31, UR4, RZ ;  /* 0x000000041f007c10 */ /* 0x002fe4000ff9e0ff */
[----:B------:R-:W-:-:S03]  /*7080*/  IADD3.X R4, R38, UR5, RZ, P0, !PT ;  /* 0x0000000526047c10 */ /* 0x000fc600087fe4ff */
[----:B------:R1:W-:Y:S04]  /*7090*/  STL [R1+0x11c], R0 ;  /* 0x00011c0001007387 */ /* 0x0003e80000100800 */
[----:B------:R4:W-:Y:S04]  /*70a0*/  STL [R1+0x124], R2 ;  /* 0x0001240201007387 */ /* 0x0009e80000100800 */
[----:B------:R-:W2:Y:S01]  /*70b0*/  LDL.LU R81, [R1+0x170] ;  /* 0x0001700001517983 */ /* 0x000ea20000300800 */
[----:B-1----:R-:W-:Y:S02]  /*70c0*/  IADD3 R0, P1, R27, UR4, RZ ;  /* 0x000000041b007c10 */ /* 0x002fe4000ff3e0ff */
[----:B----4-:R-:W-:-:S03]  /*70d0*/  IADD3 R2, P0, R25, UR4, RZ ;  /* 0x0000000419027c10 */ /* 0x010fc6000ff1e0ff */
[----:B------:R1:W-:Y:S04]  /*70e0*/  STL [R1+0x12c], R0 ;  /* 0x00012c0001007387 */ /* 0x0003e80000100800 */
[----:B------:R4:W-:Y:S04]  /*70f0*/  STL [R1+0x100], R4 ;  /* 0x0001000401007387 */ /* 0x0009e80000100800 */
[----:B------:R-:W2:Y:S01]  /*7100*/  LDL.LU R82, [R1+0x174] ;  /* 0x0001740001527983 */ /* 0x000ea20000300800 */
[----:B-1----:R-:W-:Y:S02]  /*7110*/  IADD3.X R0, R36, UR5, RZ, P2, !PT ;  /* 0x0000000524007c10 */ /* 0x002fe400097fe4ff */
[----:B----4-:R-:W-:Y:S01]  /*7120*/  IADD3 R4, P2, R10, UR4, RZ ;  /* 0x000000040a047c10 */ /* 0x010fe2000ff5e0ff */
[----:B------:R1:W-:Y:S04]  /*7130*/  STL [R1+0x134], R2 ;  /* 0x0001340201007387 */ /* 0x0003e80000100800 */
[----:B------:R4:W-:Y:S04]  /*7140*/  STL [R1+0x108], R0 ;  /* 0x0001080001007387 */ /* 0x0009e80000100800 */
[----:B------:R4:W-:Y:S01]  /*7150*/  STL [R1+0x13c], R4 ;  /* 0x00013c0401007387 */ /* 0x0009e20000100800 */
[----:B-1----:R-:W-:-:S03]  /*7160*/  IADD3.X R2, R34, UR5, RZ, P5, !PT ;  /* 0x0000000522027c10 */ /* 0x002fc6000affe4ff */
[----:B------:R-:W2:Y:S01]  /*7170*/  LDL.LU R84, [R1+0x17c] ;  /* 0x00017c0001547983 */ /* 0x000ea20000300800 */
[----:B----4-:R-:W-:Y:S02]  /*7180*/  IADD3 R0, P5, R8, UR4, RZ ;  /* 0x0000000408007c10 */ /* 0x010fe4000ffbe0ff */
[----:B------:R-:W-:Y:S01]  /*7190*/  IADD3.X R4, R32, UR5, RZ, P4, !PT ;  /* 0x0000000520047c10 */ /* 0x000fe2000a7fe4ff */
[----:B------:R1:W-:Y:S04]  /*71a0*/  STL [R1+0x110], R2 ;  /* 0x0001100201007387 */ /* 0x0003e80000100800 */
[----:B------:R4:W-:Y:S04]  /*71b0*/  STL [R1+0x144], R0 ;  /* 0x0001440001007387 */ /* 0x0009e80000100800 */
[----:B------:R4:W-:Y:S01]  /*71c0*/  STL [R1+0x118], R4 ;  /* 0x0001180401007387 */ /* 0x0009e20000100800 */
[----:B-1----:R-:W-:-:S03]  /*71d0*/  IADD3 R2, P4, R6, UR4, RZ ;  /* 0x0000000406027c10 */ /* 0x002fc6000ff9e0ff */
[----:B------:R-:W2:Y:S01]  /*71e0*/  LDL.LU R85, [R1+0x180] ;  /* 0x0001800001557983 */ /* 0x000ea20000300800 */
[----:B----4-:R-:W-:Y:S02]  /*71f0*/  IADD3.X R0, R30, UR5, RZ, P3, !PT ;  /* 0x000000051e007c10 */ /* 0x010fe40009ffe4ff */
[----:B------:R-:W-:Y:S01]  /*7200*/  IADD3.X R4, R28, UR5, RZ, P1, !PT ;  /* 0x000000051c047c10 */ /* 0x000fe20008ffe4ff */
[----:B------:R1:W-:Y:S04]  /*7210*/  STL [R1+0x14c], R2 ;  /* 0x00014c0201007387 */ /* 0x0003e80000100800 */
[----:B------:R4:W-:Y:S04]  /*7220*/  STL [R1+0x120], R0 ;  /* 0x0001200001007387 */ /* 0x0009e80000100800 */
[----:B------:R-:W-:Y:S04]  /*7230*/  STL [R1+0x128], R4 ;  /* 0x0001280401007387 */ /* 0x000fe80000100800 */
[----:B------:R-:W2:Y:S01]  /*7240*/  LDL.LU R83, [R1+0x184] ;  /* 0x0001840001537983 */ /* 0x000ea20000300800 */
[----:B-1----:R-:W-:-:S02]  /*7250*/  IADD3.X R2, R26, UR5, RZ, P0, !PT ;  /* 0x000000051a027c10 */ /* 0x002fc400087fe4ff */
[----:B----4-:R-:W-:-:S03]  /*7260*/  IADD3.X R0, R15, UR5, RZ, P2, !PT ;  /* 0x000000050f007c10 */ /* 0x010fc600097fe4ff */
[----:B------:R1:W-:Y:S04]  /*7270*/  STL [R1+0x130], R2 ;  /* 0x0001300201007387 */ /* 0x0003e80000100800 */
[----:B------:R4:W-:Y:S01]  /*7280*/  STL [R1+0x138], R0 ;  /* 0x0001380001007387 */ /* 0x0009e20000100800 */
[----:B-1----:R-:W-:Y:S02]  /*7290*/  IADD3.X R2, R11, UR5, RZ, P5, !PT ;  /* 0x000000050b027c10 */ /* 0x002fe4000affe4ff */
[----:B----4-:R-:W-:Y:S02]  /*72a0*/  IADD3.X R0, R3, UR5, RZ, P4, !PT ;  /* 0x0000000503007c10 */ /* 0x010fe4000a7fe4ff */
[----:B------:R1:W5:Y:S04]  /*72b0*/  LDL.LU R3, [R1+0x164] ;  /* 0x0001640001037983 */ /* 0x0003680000300800 */
[----:B------:R-:W-:Y:S04]  /*72c0*/  STL [R1+0x140], R2 ;  /* 0x0001400201007387 */ /* 0x000fe80000100800 */
[----:B------:R-:W-:Y:S04]  /*72d0*/  STL [R1+0x148], R0 ;  /* 0x0001480001007387 */ /* 0x000fe80000100800 */
[----:B------:R-:W4:Y:S04]  /*72e0*/  LDL.LU R76, [R1+0x188] ;  /* 0x00018800014c7983 */ /* 0x000f280000300800 */
[----:B------:R-:W4:Y:S04]  /*72f0*/  LDL.LU R77, [R1+0x18c] ;  /* 0x00018c00014d7983 */ /* 0x000f280000300800 */
[----:B------:R-:W4:Y:S01]  /*7300*/  LDL.LU R78, [R1+0x190] ;  /* 0x00019000014e7983 */ /* 0x000f220000300800 */
[----:B---3--:R-:W-:Y:S01]  /*7310*/  SHF.R.S32.HI R8, RZ, 0x1f, R79 ;  /* 0x0000001fff087819 */ /* 0x008fe2000001144f */
[----:B------:R-:W-:-:S03]  /*7320*/  IMAD.SHL.U32 R9, R79, 0x4, RZ ;  /* 0x000000044f097824 */ /* 0x000fc600078e00ff */
[----:B------:R-:W-:Y:S02]  /*7330*/  SHF.L.U64.HI R8, R79, 0x2, R8 ;  /* 0x000000024f087819 */ /* 0x000fe40000010208 */
[----:B------:R-:W3:Y:S01]  /*7340*/  LDL.LU R79, [R1+0x194] ;  /* 0x00019400014f7983 */ /* 0x000ee20000300800 */
[----:B--2---:R-:W-:Y:S01]  /*7350*/  SHF.R.S32.HI R10, RZ, 0x1f, R80 ;  /* 0x0000001fff0a7819 */ /* 0x004fe20000011450 */
[----:B------:R-:W-:-:S03]  /*7360*/  IMAD.SHL.U32 R4, R80, 0x4, RZ ;  /* 0x0000000450047824 */ /* 0x000fc600078e00ff */
[----:B------:R-:W-:Y:S02]  /*7370*/  SHF.L.U64.HI R10, R80, 0x2, R10 ;  /* 0x00000002500a7819 */ /* 0x000fe4000001020a */
[----:B------:R-:W2:Y:S01]  /*7380*/  LDL.LU R80, [R1+0x198] ;  /* 0x0001980001507983 */ /* 0x000ea20000300800 */
[----:B------:R-:W-:Y:S01]  /*7390*/  SHF.R.S32.HI R11, RZ, 0x1f, R81 ;  /* 0x0000001fff0b7819 */ /* 0x000fe20000011451 */
        /* <DEDUP_REMOVED lines=18> */
[----:B------:R-:W2:Y:S04]  /*74c0*/  LDL.LU R83, [R1+0x1ac] ;  /* 0x0001ac0001537983 */ /* 0x000ea80000300800 */
[----:B------:R-:W2:Y:S01]  /*74d0*/  LDL.LU R75, [R1+0x1b0] ;  /* 0x0001b000014b7983 */ /* 0x000ea20000300800 */
[----:B----4-:R-:W-:Y:S01]  /*74e0*/  SHF.R.S32.HI R63, RZ, 0x1f, R76 ;  /* 0x0000001fff3f7819 */ /* 0x010fe2000001144c */
[C---:B------:R-:W-:Y:S01]  /*74f0*/  IMAD.SHL.U32 R230, R76.reuse, 0x4, RZ ;  /* 0x000000044ce67824 */ /* 0x040fe200078e00ff */
[----:B------:R-:W-:Y:S01]  /*7500*/  SHF.R.S32.HI R64, RZ, 0x1f, R77 ;  /* 0x0000001fff407819 */ /* 0x000fe2000001144d */
[----:B------:R-:W-:Y:S01]  /*7510*/  IMAD.SHL.U32 R217, R77, 0x4, RZ ;  /* 0x000000044dd97824 */ /* 0x000fe200078e00ff */
[----:B------:R-:W-:-:S02]  /*7520*/  SHF.L.U64.HI R63, R76, 0x2, R63 ;  /* 0x000000024c3f7819 */ /* 0x000fc4000001023f */
[----:B------:R-:W-:Y:S01]  /*7530*/  SHF.R.S32.HI R65, RZ, 0x1f, R78 ;  /* 0x0000001fff417819 */ /* 0x000fe2000001144e */
[----:B------:R-:W4:Y:S01]  /*7540*/  LDL.LU R76, [R1+0x1b4] ;  /* 0x0001b400014c7983 */ /* 0x000f220000300800 */
[----:B------:R-:W-:Y:S01]  /*7550*/  SHF.L.U64.HI R64, R77, 0x2, R64 ;  /* 0x000000024d407819 */ /* 0x000fe20000010240 */
[C---:B------:R-:W-:Y:S01]  /*7560*/  IMAD.SHL.U32 R228, R78.reuse, 0x4, RZ ;  /* 0x000000044ee47824 */ /* 0x040fe200078e00ff */
[----:B------:R-:W-:Y:S01]  /*7570*/  SHF.L.U64.HI R65, R78, 0x2, R65 ;  /* 0x000000024e417819 */ /* 0x000fe20000010241 */
        /* <DEDUP_REMOVED lines=30> */
[----:B------:R-:W2:Y:S04]  /*7760*/  LDL.LU R150, [R1+0x1e0] ;  /* 0x0001e00001967983 */ /* 0x000ea80000300800 */
[----:B------:R-:W4:Y:S04]  /*7770*/  LDL.LU R151, [R1+0x1d4] ;  /* 0x0001d40001977983 */ /* 0x000f280000300800 */
[----:B------:R-:W4:Y:S04]  /*7780*/  LDL R16, [R1+0x150] ;  /* 0x0001500001107983 */ /* 0x000f280000100800 */
[----:B------:R-:W3:Y:S01]  /*7790*/  LDL R13, [R1+0x154] ;  /* 0x00015400010d7983 */ /* 0x000ee20000100800 */
[----:B------:R-:W-:-:S02]  /*77a0*/  SHF.L.U64.HI R6, R7, 0x2, R24 ;  /* 0x0000000207067819 */ /* 0x000fc40000010218 */
[C---:B----4-:R-:W-:Y:S02]  /*77b0*/  IADD3 R15, P1, R151.reuse, R16, RZ ;  /* 0x00000010970f7210 */ /* 0x050fe40007f3e0ff */
[----:B---3--:R-:W-:-:S03]  /*77c0*/  IADD3 R24, P0, R151, R13, RZ ;  /* 0x0000000d97187210 */ /* 0x008fc60007f1e0ff */
[----:B------:R-:W-:Y:S04]  /*77d0*/  STL [R1+0x174], R15 ;  /* 0x0001740f01007387 */ /* 0x000fe80000100800 */
[----:B------:R-:W-:Y:S04]  /*77e0*/  STL [R1+0x16c], R24 ;  /* 0x00016c1801007387 */ /* 0x000fe80000100800 */
[----:B------:R-:W-:Y:S04]  /*77f0*/  STL [R1], RZ ;  /* 0x000000ff01007387 */ /* 0x000fe80000100800 */
[----:B------:R-:W-:Y:S04]  /*7800*/  STL [R1+0x4], RZ ;  /* 0x000004ff01007387 */ /* 0x000fe80000100800 */
        /* <DEDUP_REMOVED lines=53> */
[----:B------:R-:W-:Y:S01]  /*7b60*/  STL [R1+0xdc], RZ ;  /* 0x0000dcff01007387 */ /* 0x000fe20000100800 */
[----:B------:R-:W-:-:S03]  /*7b70*/  IADD3 R236, P2, R9, R16, RZ ;  /* 0x0000001009ec7210 */ /* 0x000fc60007f5e0ff */
[----:B------:R-:W-:Y:S04]  /*7b80*/  STL [R1+0xe0], RZ ;  /* 0x0000e0ff01007387 */ /* 0x000fe80000100800 */
[----:B------:R-:W-:Y:S01]  /*7b90*/  STL [R1+0xe4], RZ ;  /* 0x0000e4ff01007387 */ /* 0x000fe20000100800 */
[----:B------:R-:W-:-:S03]  /*7ba0*/  IADD3 R9, P3, R13, R9, RZ ;  /* 0x000000090d097210 */ /* 0x000fc60007f7e0ff */
[----:B------:R-:W-:Y:S04]  /*7bb0*/  STL [R1+0xe8], RZ ;  /* 0x0000e8ff01007387 */ /* 0x000fe80000100800 */
[----:B------:R-:W-:Y:S04]  /*7bc0*/  STL [R1+0xec], RZ ;  /* 0x0000ecff01007387 */ /* 0x000fe80000100800 */
[----:B------:R-:W-:Y:S04]  /*7bd0*/  STL [R1+0xf0], RZ ;  /* 0x0000f0ff01007387 */ /* 0x000fe80000100800 */
[----:B------:R-:W-:Y:S04]  /*7be0*/  STL [R1+0xf4], RZ ;  /* 0x0000f4ff01007387 */ /* 0x000fe80000100800 */
[----:B------:R-:W-:Y:S04]  /*7bf0*/  STL [R1+0xf8], RZ ;  /* 0x0000f8ff01007387 */ /* 0x000fe80000100800 */
[----:B------:R-:W-:Y:S04]  /*7c00*/  STL [R1+0xfc], RZ ;  /* 0x0000fcff01007387 */ /* 0x000fe80000100800 */
[----:B------:R3:W-:Y:S04]  /*7c10*/  STL [R1+0x354], R236 ;  /* 0x000354ec01007387 */ /* 0x0007e80000100800 */
[----:B---3--:R1:W5:Y:S04]  /*7c20*/  LDL.LU R236, [R1+0x3fc] ;  /* 0x0003fc0001ec7983 */ /* 0x0083680000300800 */
[----:B------:R3:W-:Y:S02]  /*7c30*/  STL [R1+0x34c], R9 ;  /* 0x00034c0901007387 */ /* 0x0007e40000100800 */
[----:B---3--:R-:W-:-:S05]  /*7c40*/  IADD3 R9, P4, R4, R16, RZ ;  /* 0x0000001004097210 */ /* 0x008fca0007f9e0ff */
[----:B------:R3:W-:Y:S04]  /*7c50*/  STL [R1+0x344], R9 ;  /* 0x0003440901007387 */ /* 0x0007e80000100800 */
[----:B---3--:R-:W3:Y:S01]  /*7c60*/  LDL.LU R9, [R1+0x3f8] ;  /* 0x0003f80001097983 */ /* 0x008ee20000300800 */
[----:B------:R-:W-:-:S05]  /*7c70*/  IADD3 R4, P5, R4, R13, RZ ;  /* 0x0000000d04047210 */ /* 0x000fca0007fbe0ff */
[----:B------:R3:W-:Y:S02]  /*7c80*/  STL [R1+0x33c], R4 ;  /* 0x00033c0401007387 */ /* 0x0007e40000100800 */
[----:B---3--:R-:W-:-:S05]  /*7c90*/  IMAD.X R4, R8, 0x1, R9, P2 ;  /* 0x0000000108047824 */ /* 0x008fca00010e0609 */
[----:B------:R3:W-:Y:S02]  /*7ca0*/  STL [R1+0x350], R4 ;  /* 0x0003500401007387 */ /* 0x0007e40000100800 */
[----:B---3--:R-:W-:-:S05]  /*7cb0*/  IADD3 R4, P2, R223, R16, RZ ;  /* 0x00000010df047210 */ /* 0x008fca0007f5e0ff */
[----:B------:R3:W-:Y:S04]  /*7cc0*/  STL [R1+0x334], R4 ;  /* 0x0003340401007387 */ /* 0x0007e80000100800 */
[----:B---3--:R-:W3:Y:S01]  /*7cd0*/  LDL.LU R4, [R1+0x3f4] ;  /* 0x0003f40001047983 */ /* 0x008ee20000300800 */
[----:B------:R-:W-:Y:S02]  /*7ce0*/  IMAD.SHL.U32 R220, R75, 0x4, RZ ;  /* 0x000000044bdc7824 */ /* 0x000fe400078e00ff */
[----:B------:R-:W-:Y:S01]  /*7cf0*/  IMAD.SHL.U32 R218, R76, 0x4, RZ ;  /* 0x000000044cda7824 */ /* 0x000fe200078e00ff */
[----:B------:R-:W-:Y:S01]  /*7d00*/  SHF.R.S32.HI R73, RZ, 0x1f, R75 ;  /* 0x0000001fff497819 */ /* 0x000fe2000001144b */
[----:B------:R-:W-:-:S03]  /*7d10*/  IMAD.SHL.U32 R216, R77, 0x4, RZ ;  /* 0x000000044dd87824 */ /* 0x000fc600078e00ff */
[----:B------:R-:W-:Y:S02]  /*7d20*/  SHF.L.U64.HI R73, R75, 0x2, R73 ;  /* 0x000000024b497819 */ /* 0x000fe40000010249 */
[----:B------:R-:W-:Y:S01]  /*7d30*/  SHF.R.S32.HI R74, RZ, 0x1f, R76 ;  /* 0x0000001fff4a7819 */ /* 0x000fe2000001144c */
[----:B------:R-:W-:-:S03]  /*7d40*/  IMAD.SHL.U32 R22, R78, 0x4, RZ ;  /* 0x000000044e167824 */ /* 0x000fc600078e00ff */
[----:B------:R-:W-:Y:S02]  /*7d50*/  SHF.L.U64.HI R74, R76, 0x2, R74 ;  /* 0x000000024c4a7819 */ /* 0x000fe4000001024a */
[----:B------:R-:W-:Y:S01]  /*7d60*/  SHF.R.S32.HI R75, RZ, 0x1f, R77 ;  /* 0x0000001fff4b7819 */ /* 0x000fe2000001144d */
[----:B------:R-:W-:-:S03]  /*7d70*/  IMAD.SHL.U32 R20, R79, 0x4, RZ ;  /* 0x000000044f147824 */ /* 0x000fc600078e00ff */
[----:B------:R-:W-:Y:S02]  /*7d80*/  SHF.L.U64.HI R75, R77, 0x2, R75 ;  /* 0x000000024d4b7819 */ /* 0x000fe4000001024b */
[----:B------:R-:W-:Y:S01]  /*7d90*/  SHF.R.S32.HI R76, RZ, 0x1f, R78 ;  /* 0x0000001fff4c7819 */ /* 0x000fe2000001144e */
[----:B--2---:R-:W-:-:S03]  /*7da0*/  IMAD.SHL.U32 R18, R80, 0x4, RZ ;  /* 0x0000000450127824 */ /* 0x004fc600078e00ff */
        /* <DEDUP_REMOVED lines=17> */
[----:B---3--:R-:W-:-:S05]  /*7ec0*/  IMAD.X R8, R4, 0x1, R8, P3 ;  /* 0x0000000104087824 */ /* 0x008fca00018e0608 */
[----:B------:R2:W-:Y:S02]  /*7ed0*/  STL [R1+0x348], R8 ;  /* 0x0003480801007387 */ /* 0x0005e40000100800 */
[----:B--2---:R-:W-:Y:S02]  /*7ee0*/  IADD3 R8, P3, R223, R13, RZ ;  /* 0x0000000ddf087210 */ /* 0x004fe40007f7e0ff */
[----:B------:R1:W5:Y:S04]  /*7ef0*/  LDL.LU R223, [R1+0x3f0] ;  /* 0x0003f00001df7983 */ /* 0x0003680000300800 */
[----:B------:R2:W-:Y:S02]  /*7f00*/  STL [R1+0x32c], R8 ;  /* 0x00032c0801007387 */ /* 0x0005e40000100800 */
[----:B--2---:R-:W-:-:S05]  /*7f10*/  IMAD.X R8, R10, 0x1, R9, P4 ;  /* 0x000000010a087824 */ /* 0x004fca00020e0609 */
[----:B------:R2:W-:Y:S02]  /*7f20*/  STL [R1+0x340], R8 ;  /* 0x0003400801007387 */ /* 0x0005e40000100800 */
[----:B--2---:R-:W-:-:S05]  /*7f30*/  IADD3 R8, P4, R234, R16, RZ ;  /* 0x00000010ea087210 */ /* 0x004fca0007f9e0ff */
[----:B------:R2:W-:Y:S02]  /*7f40*/  STL [R1+0x324], R8 ;  /* 0x0003240801007387 */ /* 0x0005e40000100800 */
[----:B--2---:R-:W-:Y:S01]  /*7f50*/  IMAD.X R8, R10, 0x1, R4, P5 ;  /* 0x000000010a087824 */ /* 0x004fe200028e0604 */
[----:B------:R-:W-:Y:S02]  /*7f60*/  IADD3 R10, P5, R234, R13, RZ ;  /* 0x0000000dea0a7210 */ /* 0x000fe40007fbe0ff */
[----:B------:R1:W5:Y:S04]  /*7f70*/  LDL.LU R234, [R1+0x3ec] ;  /* 0x0003ec0001ea7983 */ /* 0x0003680000300800 */
[----:B------:R2:W-:Y:S04]  /*7f80*/  STL [R1+0x338], R8 ;  /* 0x0003380801007387 */ /* 0x0005e80000100800 */
[----:B------:R3:W-:Y:S01]  /*7f90*/  STL [R1+0x31c], R10 ;  /* 0x00031c0a01007387 */ /* 0x0007e20000100800 */
[----:B--2---:R-:W-:Y:S01]  /*7fa0*/  IMAD.X R8, R11, 0x1, R9, P2 ;  /* 0x000000010b087824 */ /* 0x004fe200010e0609 */
[----:B---3--:R-:W-:-:S04]  /*7fb0*/  IADD3 R10, P2, R221, R16, RZ ;  /* 0x00000010dd0a7210 */ /* 0x008fc80007f5e0ff */
[----:B------:R2:W-:Y:S04]  /*7fc0*/  STL [R1+0x330], R8 ;  /* 0x0003300801007387 */ /* 0x0005e80000100800 */
[----:B------:R3:W-:Y:S01]  /*7fd0*/  STL [R1+0x314], R10 ;  /* 0x0003140a01007387 */ /* 0x0007e20000100800 */
[--C-:B--2---:R-:W-:Y:S01]  /*7fe0*/  IMAD.X R8, R11, 0x1, R4.reuse, P3 ;  /* 0x000000010b087824 */ /* 0x104fe200018e0604 */
[----:B---3--:R-:W-:Y:S02]  /*7ff0*/  IADD3 R10, P3, R221, R13, RZ ;  /* 0x0000000ddd0a7210 */ /* 0x008fe40007f7e0ff */
[----:B------:R1:W5:Y:S04]  /*8000*/  LDL.LU R221, [R1+0x3e8] ;  /* 0x0003e80001dd7983 */ /* 0x0003680000300800 */
[----:B------:R2:W-:Y:S04]  /*8010*/  STL [R1+0x328], R8 ;  /* 0x0003280801007387 */ /* 0x0005e80000100800 */
[----:B------:R3:W-:Y:S01]  /*8020*/  STL [R1+0x30c], R10 ;  /* 0x00030c0a01007387 */ /* 0x0007e20000100800 */
[C---:B--2---:R-:W-:Y:S01]  /*8030*/  IMAD.X R8, R59.reuse, 0x1, R9, P4 ;  /* 0x000000013b087824 */ /* 0x044fe200020e0609 */
[----:B------:R-:W-:Y:S01]  /*8040*/  IADD3 R11, P4, R232, R16, RZ ;  /* 0x00000010e80b7210 */ /* 0x000fe20007f9e0ff */
[----:B---3--:R-:W-:-:S03]  /*8050*/  IMAD.X R10, R59, 0x1, R4, P5 ;  /* 0x000000013b0a7824 */ /* 0x008fc600028e0604 */
[----:B------:R2:W-:Y:S04]  /*8060*/  STL [R1+0x320], R8 ;  /* 0x0003200801007387 */ /* 0x0005e80000100800 */
[----:B------:R-:W-:Y:S01]  /*8070*/  STL [R1+0x304], R11 ;  /* 0x0003040b01007387 */ /* 0x000fe20000100800 */
[----:B--2---:R-:W-:-:S03]  /*8080*/  IADD3 R8, P5, R232, R13, RZ ;  /* 0x0000000de8087210 */ /* 0x004fc60007fbe0ff */
        /* <DEDUP_REMOVED lines=111> */
[----:B--2---:R-:W-:Y:S01]  /*8780*/  IMAD.X R10, R72, 0x1, R9, P2 ;  /* 0x00000001480a7824 */ /* 0x004fe200010e0609 */
        /* <DEDUP_REMOVED lines=59> */
[----:B------:R-:W2:Y:S04]  /*8b40*/  LDL.LU R14, [R1+0x390] ;  /* 0x00039000010e7983 */ /* 0x000ea80000300800 */
[----:B------:R3:W-:Y:S04]  /*8b50*/  STL [R1+0x1e8], R8 ;  /* 0x0001e80801007387 */ /* 0x0007e80000100800 */
[----:B------:R4:W-:Y:S01]  /*8b60*/  STL [R1+0x1cc], R10 ;  /* 0x0001cc0a01007387 */ /* 0x0009e20000100800 */
[C---:B---3--:R-:W-:Y:S01]  /*8b70*/  IMAD.X R8, R79.reuse, 0x1, R9, P4 ;  /* 0x000000014f087824 */ /* 0x048fe200020e0609 */
[----:B------:R-:W-:Y:S01]  /*8b80*/  IADD3 R11, P4, R2, R16, RZ ;  /* 0x00000010020b7210 */ /* 0x000fe20007f9e0ff */
[----:B----4-:R-:W-:-:S03]  /*8b90*/  IMAD.X R10, R79, 0x1, R4, P5 ;  /* 0x000000014f0a7824 */ /* 0x010fc600028e0604 */
[----:B------:R3:W-:Y:S04]  /*8ba0*/  STL [R1+0x1e0], R8 ;  /* 0x0001e00801007387 */ /* 0x0007e80000100800 */
[----:B------:R-:W-:Y:S01]  /*8bb0*/  STL [R1+0x1c4], R11 ;  /* 0x0001c40b01007387 */ /* 0x000fe20000100800 */
[----:B---3--:R-:W-:-:S03]  /*8bc0*/  IADD3 R8, P5, R2, R13, RZ ;  /* 0x0000000d02087210 */ /* 0x008fc60007fbe0ff */
[----:B------:R1:W5:Y:S04]  /*8bd0*/  LDL.LU R2, [R1+0x38c] ;  /* 0x00038c0001027983 */ /* 0x0003680000300800 */
        /* <DEDUP_REMOVED lines=8> */
[----:B------:R-:W3:Y:S04]  /*8c60*/  LDL.LU R87, [R1+0x388] ;  /* 0x0003880001577983 */ /* 0x000ee80000300800 */
[----:B------:R4:W-:Y:S01]  /*8c70*/  STL [R1+0x1c8], R8 ;  /* 0x0001c80801007387 */ /* 0x0009e20000100800 */
[----:B------:R-:W-:Y:S01]  /*8c80*/  SHF.L.U64.HI R82, R85, 0x2, R82 ;  /* 0x0000000255527819 */ /* 0x000fe20000010252 */
[----:B------:R-:W-:Y:S02]  /*8c90*/  IMAD.SHL.U32 R86, R83, 0x4, RZ ;  /* 0x0000000453567824 */ /* 0x000fe400078e00ff */
[----:B------:R1:W-:Y:S01]  /*8ca0*/  STL [R1+0x1ac], R10 ;  /* 0x0001ac0a01007387 */ /* 0x0003e20000100800 */
[----:B----4-:R-:W-:Y:S01]  /*8cb0*/  IMAD.X R8, R81, 0x1, R9, P4 ;  /* 0x0000000151087824 */ /* 0x010fe200020e0609 */
[----:B------:R-:W-:Y:S01]  /*8cc0*/  IADD3 R11, P4, R5, R16, RZ ;  /* 0x00000010050b7210 */ /* 0x000fe20007f9e0ff */
[----:B-1----:R-:W-:-:S03]  /*8cd0*/  IMAD.X R10, R81, 0x1, R4, P5 ;  /* 0x00000001510a7824 */ /* 0x002fc600028e0604 */
[----:B------:R1:W-:Y:S04]  /*8ce0*/  STL [R1+0x1c0], R8 ;  /* 0x0001c00801007387 */ /* 0x0003e80000100800 */
[----:B------:R4:W-:Y:S01]  /*8cf0*/  STL [R1+0x1a4], R11 ;  /* 0x0001a40b01007387 */ /* 0x0009e20000100800 */
[----:B-1----:R-:W-:-:S03]  /*8d00*/  IADD3 R8, P5, R5, R13, RZ ;  /* 0x0000000d05087210 */ /* 0x002fc60007fbe0ff */
[----:B------:R1:W5:Y:S01]  /*8d10*/  LDL.LU R5, [R1+0x384] ;  /* 0x0003840001057983 */ /* 0x0003620000300800 */
[----:B----4-:R-:W-:-:S03]  /*8d20*/  IMAD.X R11, R82, 0x1, R9, P2 ;  /* 0x00000001520b7824 */ /* 0x010fc600010e0609 */
[----:B------:R4:W-:Y:S04]  /*8d30*/  STL [R1+0x1b8], R10 ;  /* 0x0001b80a01007387 */ /* 0x0009e80000100800 */
[----:B------:R1:W-:Y:S01]  /*8d40*/  STL [R1+0x19c], R8 ;  /* 0x00019c0801007387 */ /* 0x0003e20000100800 */
[----:B----4-:R-:W-:-:S03]  /*8d50*/  IADD3 R10, P2, R86, R16, RZ ;  /* 0x00000010560a7210 */ /* 0x010fc60007f5e0ff */
[----:B------:R4:W-:Y:S01]  /*8d60*/  STL [R1+0x1b0], R11 ;  /* 0x0001b00b01007387 */ /* 0x0009e20000100800 */
[----:B-1----:R-:W-:-:S03]  /*8d70*/  IMAD.X R8, R82, 0x1, R4, P3 ;  /* 0x0000000152087824 */ /* 0x002fc600018e0604 */
[----:B------:R1:W-:Y:S01]  /*8d80*/  STL [R1+0x194], R10 ;  /* 0x0001940a01007387 */ /* 0x0003e20000100800 */
[----:B----4-:R-:W-:-:S03]  /*8d90*/  IADD3 R11, P3, R86, R13, RZ ;  /* 0x0000000d560b7210 */ /* 0x010fc60007f7e0ff */
[----:B------:R-:W4:Y:S01]  /*8da0*/  LDL.LU R86, [R1+0x380] ;  /* 0x0003800001567983 */ /* 0x000f220000300800 */
[----:B------:R-:W-:-:S04]  /*8db0*/  SHF.R.S32.HI R84, RZ, 0x1f, R83 ;  /* 0x0000001fff547819 */ /* 0x000fc80000011453 */
[----:B------:R-:W-:Y:S02]  /*8dc0*/  SHF.L.U64.HI R84, R83, 0x2, R84 ;  /* 0x0000000253547819 */ /* 0x000fe40000010254 */
[----:B------:R-:W-:-:S04]  /*8dd0*/  SHF.R.S32.HI R83, RZ, 0x1f, R151 ;  /* 0x0000001fff537819 */ /* 0x000fc80000011497 */
[----:B------:R-:W-:Y:S01]  /*8de0*/  SHF.L.U64.HI R83, R151, 0x2, R83 ;  /* 0x0000000297537819 */ /* 0x000fe20000010253 */
[----:B------:R-:W-:Y:S01]  /*8df0*/  IMAD.SHL.U32 R12, R150, 0x4, RZ ;  /* 0x00000004960c7824 */ /* 0x000fe200078e00ff */
[----:B------:R-:W-:Y:S03]  /*8e00*/  STL [R1+0x1a8], R8 ;  /* 0x0001a80801007387 */ /* 0x000fe60000100800 */
[----:B-1----:R-:W-:Y:S01]  /*8e10*/  IMAD.X R10, R83, 0x1, R9, P4 ;  /* 0x00000001530a7824 */ /* 0x002fe200020e0609 */
[----:B------:R-:W-:Y:S01]  /*8e20*/  STL [R1+0x18c], R11 ;  /* 0x00018c0b01007387 */ /* 0x000fe20000100800 */
[----:B------:R-:W-:-:S03]  /*8e30*/  IADD3 R59, P4, R12, R16, RZ ;  /* 0x000000100c3b7210 */ /* 0x000fc60007f9e0ff */
[----:B------:R1:W-:Y:S01]  /*8e40*/  STL [R1+0x1a0], R10 ;  /* 0x0001a00a01007387 */ /* 0x0003e20000100800 */
[----:B------:R-:W-:-:S03]  /*8e50*/  SHF.R.S32.HI R85, RZ, 0x1f, R150 ;  /* 0x0000001fff557819 */ /* 0x000fc60000011496 */
[----:B------:R2:W5:Y:S01]  /*8e60*/  LDL.LU R16, [R1+0x37c] ;  /* 0x00037c0001107983 */ /* 0x0005620000300800 */
[----:B-1----:R-:W-:Y:S01]  /*8e70*/  IMAD.X R10, R83, 0x1, R4, P5 ;  /* 0x00000001530a7824 */ /* 0x002fe200028e0604 */
[----:B------:R-:W-:Y:S02]  /*8e80*/  IADD3 R11, P5, R12, R13, RZ ;  /* 0x0000000d0c0b7210 */ /* 0x000fe40007fbe0ff */
[----:B------:R1:W-:Y:S01]  /*8e90*/  STL [R1+0x184], R59 ;  /* 0x0001843b01007387 */ /* 0x0003e20000100800 */
[----:B------:R-:W-:-:S03]  /*8ea0*/  SHF.L.U64.HI R85, R150, 0x2, R85 ;  /* 0x0000000296557819 */ /* 0x000fc60000010255 */
[----:B------:R2:W5:Y:S04]  /*8eb0*/  LDL.LU R13, [R1+0x378] ;  /* 0x00037800010d7983 */ /* 0x0005680000300800 */
[----:B------:R-:W-:Y:S01]  /*8ec0*/  STL [R1+0x198], R10 ;  /* 0x0001980a01007387 */ /* 0x000fe20000100800 */
[----:B-1----:R-:W-:-:S03]  /*8ed0*/  IMAD.X R59, R84, 0x1, R9, P2 ;  /* 0x00000001543b7824 */ /* 0x002fc600010e0609 */
[----:B------:R1:W5:Y:S04]  /*8ee0*/  LDL.LU R12, [R1+0x374] ;  /* 0x00037400010c7983 */ /* 0x0003680000300800 */
[----:B------:R1:W-:Y:S04]  /*8ef0*/  STL [R1+0x17c], R11 ;  /* 0x00017c0b01007387 */ /* 0x0003e80000100800 */
[----:B------:R2:W-:Y:S01]  /*8f00*/  STL [R1+0x190], R59 ;  /* 0x0001903b01007387 */ /* 0x0005e20000100800 */
[----:B-1----:R-:W-:Y:S01]  /*8f10*/  IMAD.X R11, R85, 0x1, R9, P4 ;  /* 0x00000001550b7824 */ /* 0x002fe200020e0609 */
[----:B------:R-:W-:Y:S01]  /*8f20*/  CS2R R152, SRZ ;  /* 0x0000000000987805 */ /* 0x000fe2000001ff00 */
[----:B------:R-:W-:Y:S01]  /*8f30*/  IMAD.SHL.U32 R7, R7, 0x4, RZ ;  /* 0x0000000407077824 */ /* 0x000fe200078e00ff */
[----:B------:R-:W-:Y:S01]  /*8f40*/  CS2R R154, SRZ ;  /* 0x00000000009a7805 */ /* 0x000fe2000001ff00 */
[----:B------:R-:W-:Y:S01]  /*8f50*/  IMAD.MOV.U32 R15, RZ, RZ, RZ ;  /* 0x000000ffff0f7224 */ /* 0x000fe200078e00ff */
[----:B------:R-:W-:-:S02]  /*8f60*/  CS2R R156, SRZ ;  /* 0x00000000009c7805 */ /* 0x000fc4000001ff00 */
[----:B------:R-:W-:Y:S02]  /*8f70*/  CS2R R158, SRZ ;  /* 0x00000000009e7805 */ /* 0x000fe4000001ff00 */
[----:B------:R-:W-:Y:S02]  /*8f80*/  CS2R R160, SRZ ;  /* 0x0000000000a07805 */ /* 0x000fe4000001ff00 */
[----:B------:R-:W-:Y:S02]  /*8f90*/  CS2R R162, SRZ ;  /* 0x0000000000a27805 */ /* 0x000fe4000001ff00 */
[----:B------:R-:W-:Y:S02]  /*8fa0*/  CS2R R164, SRZ ;  /* 0x0000000000a47805 */ /* 0x000fe4000001ff00 */
[----:B------:R-:W-:Y:S02]  /*8fb0*/  CS2R R166, SRZ ;  /* 0x0000000000a67805 */ /* 0x000fe4000001ff00 */
        /* <DEDUP_REMOVED lines=67> */
[----:B--2---:R-:W-:-:S04]  /*93f0*/  SHF.R.S32.HI R8, RZ, 0x1f, R14 ;  /* 0x0000001fff087819 */ /* 0x004fc8000001140e */
[----:B------:R-:W-:Y:S01]  /*9400*/  SHF.L.U64.HI R10, R14, 0x2, R8 ;  /* 0x000000020e0a7819 */ /* 0x000fe20000010208 */
[----:B------:R-:W-:Y:S01]  /*9410*/  IMAD.X R10, R84, 0x1, R4, P3 ;  /* 0x00000001540a7824 */ /* 0x000fe200018e0604 */
        /* <DEDUP_REMOVED lines=18> */
[----:B---3--:R-:W-:-:S05]  /*9540*/  SHF.R.S32.HI R8, RZ, 0x5, R87 ;  /* 0x00000005ff087819 */ /* 0x008fca0000011457 */
[----:B------:R-:W-:Y:S04]  /*9550*/  STL [R1+0x164], R8 ;  /* 0x0001640801007387 */ /* 0x000fe80000100800 */
[----:B------:R1:W-:Y:S04]  /*9560*/  STL [R1+0x188], R10 ;  /* 0x0001880a01007387 */ /* 0x0003e80000100800 */
[----:B------:R4:W-:Y:S01]  /*9570*/  STL [R1+0x180], R11 ;  /* 0x0001800b01007387 */ /* 0x0009e20000100800 */
[----:B-1----:R-:W-:Y:S02]  /*9580*/  IMAD.X R10, R85, 0x1, R4, P5 ;  /* 0x00000001550a7824 */ /* 0x002fe400028e0604 */
[----:B------:R-:W-:Y:S01]  /*9590*/  VIADD R8, R8, 0xfffffffe ;  /* 0xfffffffe08087836 */ /* 0x000fe20000000000 */
[----:B------:R-:W-:-:S02]  /*95a0*/  CS2R R82, SRZ ;  /* 0x0000000000527805 */ /* 0x000fc4000001ff00 */
[----:B------:R-:W-:Y:S01]  /*95b0*/  CS2R R84, SRZ ;  /* 0x0000000000547805 */ /* 0x000fe2000001ff00 */
[----:B------:R-:W-:Y:S01]  /*95c0*/  UMOV UR14, 0x1 ;  /* 0x00000001000e7882 */ /* 0x000fe20000000000 */
[----:B------:R-:W-:Y:S01]  /*95d0*/  UMOV UR13, 0xffffffff ;  /* 0xffffffff000d7882 */ /* 0x000fe20000000000 */
[C---:B----4-:R-:W-:Y:S02]  /*95e0*/  IMAD.X R11, R86.reuse, 0x1, R9, P1 ;  /* 0x00000001560b7824 */ /* 0x050fe400008e0609 */
[----:B------:R1:W5:Y:S04]  /*95f0*/  LDL.LU R9, [R1+0x370] ;  /* 0x0003700001097983 */ /* 0x0003680000300800 */
[----:B------:R2:W-:Y:S02]  /*9600*/  STL [R1+0x178], R10 ;  /* 0x0001780a01007387 */ /* 0x0005e40000100800 */
[----:B--2---:R-:W-:-:S02]  /*9610*/  IMAD.X R10, R86, 0x1, R4, P0 ;  /* 0x00000001560a7824 */ /* 0x004fc400000e0604 */
[----:B------:R1:W5:Y:S04]  /*9620*/  LDL.LU R4, [R1+0x36c] ;  /* 0x00036c0001047983 */ /* 0x0003680000300800 */
[----:B------:R1:W-:Y:S04]  /*9630*/  STL [R1+0x170], R11 ;  /* 0x0001700b01007387 */ /* 0x0003e80000100800 */
[----:B------:R1:W-:Y:S04]  /*9640*/  STL [R1+0x168], R10 ;  /* 0x0001680a01007387 */ /* 0x0003e80000100800 */
[----:B------:R1:W-:Y:S01]  /*9650*/  STL [R1+0x368], R8 ;  /* 0x0003680801007387 */ /* 0x0003e20000100800 */
[----:B------:R-:W-:-:S07]  /*9660*/  CS2R R86, SRZ ;  /* 0x0000000000567805 */ /* 0x000fce000001ff00 */
.L_x_1:
[----:B------:R-:W-:Y:S01]  /*9670*/  STL.64 [R1+0x4c0], R86 ;  /* 0x0004c05601007387 */ /* 0x000fe20000100a00 */
[----:B------:R-:W-:Y:S01]  /*9680*/  UIADD3 UR13, UR13, 0x1, URZ ;  /* 0x000000010d0d7890 */ /* 0x000fe2000fffe03f */
[----:B------:R-:W-:-:S04]  /*9690*/  DEPBAR.LE SB0, 0x2 ;  /* 0x000080800000791a */ /* 0x000fc80000000000 */
[----:B------:R-:W-:Y:S04]  /*96a0*/  STL.64 [R1+0x4b8], R84 ;  /* 0x0004b85401007387 */ /* 0x000fe80000100a00 */
        /* <DEDUP_REMOVED lines=29> */
[----:B------:R2:W-:Y:S04]  /*9880*/  STL.64 [R1+0x3c0], R24 ;  /* 0x0003c01801007387 */ /* 0x0005e80000100a00 */
[----:B--2---:R-:W2:Y:S04]  /*9890*/  LDL.LU.64 R24, [R1] ;  /* 0x0000000001187983 */ /* 0x004ea80000300a00 */
[----:B------:R-:W2:Y:S04]  /*98a0*/  LDL.LU.64 R26, [R1+0x8] ;  /* 0x00000800011a7983 */ /* 0x000ea80000300a00 */
        /* <DEDUP_REMOVED lines=29> */
[----:B------:R-:W2:Y:S01]  /*9a80*/  LDL.LU.64 R86, [R1+0xf8] ;  /* 0x0000f80001567983 */ /* 0x000ea20000300a00 */
[----:B------:R-:W-:Y:S01]  /*9a90*/  UISETP.GT.AND UP0, UPT, UR13, 0x2, UPT ;  /* 0x000000020d00788c */ /* 0x000fe2000bf04270 */
[----:B------:R-:W-:Y:S01]  /*9aa0*/  UMOV UR7, 0x40000040 ;  /* 0x4000004000077882 */ /* 0x000fe20000000000 */
[----:B------:R-:W-:Y:S02]  /*9ab0*/  BAR.SYNC.DEFER_BLOCKING 0x0 ;  /* 0x0000000000007b1d */ /* 0x000fe40000010000 */
[----:B------:R-:W-:-:S04]  /*9ac0*/  USEL UR13, UR13, URZ, !UP0 ;  /* 0x0000003f0d0d7287 */ /* 0x000fc8000c000000 */
[----:B------:R-:W-:Y:S02]  /*9ad0*/  ULEA UR5, UR13, UR12, 0xe ;  /* 0x0000000c0d057291 */ /* 0x000fe4000f8e703f */
[----:B------:R-:W-:Y:S01]  /*9ae0*/  ULEA UR4, UR13, UR12, 0xf ;  /* 0x0000000c0d047291 */ /* 0x000fe2000f8e783f */
[----:B------:R-:W-:Y:S01]  /*9af0*/  STL [R1+0x394], R14 ;  /* 0x0003940e01007387 */ /* 0x000fe20000100800 */
[----:B------:R-:W-:Y:S02]  /*9b00*/  UIADD3 UR5, UR5, 0x18000, URZ ;  /* 0x0001800005057890 */ /* 0x000fe4000fffe03f */
[----:B------:R-:W-:Y:S01]  /*9b10*/  USHF.R.U32.HI UR4, URZ, 0x4, UR4 ;  /* 0x000000043f047899 */ /* 0x000fe20008011604 */
[----:B-----5:R-:W-:Y:S01]  /*9b20*/  STL [R1+0x374], R13 ;  /* 0x0003740d01007387 */ /* 0x020fe20000100800 */
[----:B------:R-:W-:Y:S02]  /*9b30*/  USHF.R.U32.HI UR5, URZ, 0x4, UR5 ;  /* 0x000000043f057899 */ /* 0x000fe40008011605 */
[----:B------:R-:W-:Y:S01]  /*9b40*/  USGXT.U32 UR4, UR4, 0xe ;  /* 0x0000000e0404789a */ /* 0x000fe20008000000 */
[----:B------:R-:W-:Y:S01]  /*9b50*/  STL [R1+0x370], R12 ;  /* 0x0003700c01007387 */ /* 0x000fe20000100800 */
[----:B------:R-:W-:-:S02]  /*9b60*/  USGXT.U32 UR6, UR5, 0xe ;  /* 0x0000000e0506789a */ /* 0x000fc40008000000 */
[----:B------:R-:W-:Y:S01]  /*9b70*/  UIADD3 UR8, UP0, UR4, 0x2, URZ ;  /* 0x0000000204087890 */ /* 0x000fe2000ff1e03f */
[----:B------:R-:W-:Y:S01]  /*9b80*/  STL [R1+0x36c], R9 ;  /* 0x00036c0901007387 */ /* 0x000fe20000100800 */
[----:B------:R-:W-:Y:S01]  /*9b90*/  UMOV UR5, 0x40000040 ;  /* 0x4000004000057882 */ /* 0x000fe20000000000 */
[----:B------:R-:W-:Y:S01]  /*9ba0*/  UIADD3 UR10, UP1, UR6, 0x2, URZ ;  /* 0x00000002060a7890 */ /* 0x000fe2000ff3e03f */
[----:B--2---:R-:W-:-:S06]  /*9bb0*/  WARPGROUP.ARRIVE ;  /* 0x00000000000079c5 */ /* 0x004fcc0000000000 */
[----:B------:R-:W-:Y:S01]  /*9bc0*/  HGMMA.64x128x8.F32.TF32 R24, gdesc[UR4], R24, gsb0 ;  /* 0x05e00000041879f0 */ /* 0x000fe20008002818 */
[----:B------:R-:W-:Y:S01]  /*9bd0*/  UMOV UR4, URZ ;  /* 0x0000003f00047c82 */ /* 0x000fe20008000000 */
[----:B------:R-:W-:Y:S01]  /*9be0*/  UMOV UR5, URZ ;  /* 0x0000003f00057c82 */ /* 0x000fe20008000000 */
[----:B------:R-:W-:Y:S02]  /*9bf0*/  UIADD3.X UR9, UR4, 0x40000040, URZ, UP0, !UPT ;  /* 0x4000004004097890 */ /* 0x000fe400087fe43f */
[----:B------:R-:W-:Y:S02]  /*9c00*/  UIADD3.X UR11, UR5, 0x40000040, URZ, UP1, !UPT ;  /* 0x40000040050b7890 */ /* 0x000fe40008ffe43f */
[----:B------:R-:W-:Y:S02]  /*9c10*/  UIADD3.64 UR24, UR8, 0x2, URZ ;  /* 0x0000000208187897 */ /* 0x000fe4000fffe03f */
[----:B------:R-:W-:Y:S02]  /*9c20*/  UIADD3.64 UR26, UR10, 0x2, URZ ;  /* 0x000000020a1a7897 */ /* 0x000fe4000fffe03f */
[----:B------:R-:W-:-:S02]  /*9c30*/  UIADD3.64 UR20, UR8, 0x4, URZ ;  /* 0x0000000408147897 */ /* 0x000fc4000fffe03f */
[----:B------:R-:W-:Y:S01]  /*9c40*/  UIADD3.64 UR22, UR10, 0x4, URZ ;  /* 0x000000040a167897 */ /* 0x000fe2000fffe03f */
[----:B------:R-:W-:Y:S02]  /*9c50*/  WARPGROUP.DEPBAR.LE gsb0, 0x0 ;  /* 0x00008000000079c5 */ /* 0x000fe40000010000 */
[----:B------:R-:W-:-:S06]  /*9c60*/  WARPGROUP.ARRIVE ;  /* 0x00000000000079c5 */ /* 0x000fcc0000000000 */
[----:B------:R-:W-:Y:S03]  /*9c70*/  HGMMA.64x128x8.F32.TF32 R24, gdesc[UR8], R24, gsb0 ;  /* 0x05e00000081879f0 */ /* 0x000fe60008002818 */
[----:B------:R-:W-:Y:S02]  /*9c80*/  WARPGROUP.DEPBAR.LE gsb0, 0x0 ;  /* 0x00008000000079c5 */ /* 0x000fe40000010000 */
[----:B------:R-:W-:-:S07]  /*9c90*/  WARPGROUP.ARRIVE ;  /* 0x00000000000079c5 */ /* 0x000fce0000000000 */
[----:B------:R-:W-:Y:S01]  /*9ca0*/  HGMMA.64x128x8.F32.TF32 R24, gdesc[UR24], R24, gsb0 ;  /* 0x05e00000181879f0 */ /* 0x000fe20008002818 */
[----:B------:R-:W-:Y:S02]  /*9cb0*/  UIADD3.64 UR4, UR8, 0x1fe, URZ ;  /* 0x000001fe08047897 */ /* 0x000fe4000fffe03f */
[----:B------:R-:W-:Y:S02]  /*9cc0*/  WARPGROUP.DEPBAR.LE gsb0, 0x0 ;  /* 0x00008000000079c5 */ /* 0x000fe40000010000 */
[----:B------:R-:W-:-:S07]  /*9cd0*/  WARPGROUP.ARRIVE ;  /* 0x00000000000079c5 */ /* 0x000fce0000000000 */
[----:B------:R-:W-:Y:S01]  /*9ce0*/  HGMMA.64x128x8.F32.TF32 R24, gdesc[UR20], R24, gsb0 ;  /* 0x05e00000141879f0 */ /* 0x000fe20008002818 */
[----:B------:R-:W-:Y:S01]  /*9cf0*/  UIADD3.64 UR28, UR8, 0x200, URZ ;  /* 0x00000200081c7897 */ /* 0x000fe2000fffe03f */
[----:B------:R-:W-:Y:S01]  /*9d00*/  UMOV UR30, UR10 ;  /* 0x0000000a001e7c82 */ /* 0x000fe20008000000 */
[----:B------:R-:W-:Y:S01]  /*9d10*/  UMOV UR31, UR11 ;  /* 0x0000000b001f7c82 */ /* 0x000fe20008000000 */
[----:B------:R-:W-:Y:S02]  /*9d20*/  WARPGROUP.DEPBAR.LE gsb0, 0x0 ;  /* 0x00008000000079c5 */ /* 0x000fe40000010000 */
[----:B------:R-:W-:Y:S01]  /*9d30*/  WARPGROUP.ARRIVE ;  /* 0x00000000000079c5 */ /* 0x000fe20000000000 */
[----:B------:R-:W-:Y:S01]  /*9d40*/  UIADD3.64 UR24, UR8, 0x202, URZ ;  /* 0x0000020208187897 */ /* 0x000fe2000fffe03f */
[----:B------:R-:W-:Y:S04]  /*9d50*/  STL.64 [R1], R24 ;  /* 0x0000001801007387 */ /* 0x000fe80000100a00 */
[----:B------:R-:W-:Y:S01]  /*9d60*/  HGMMA.64x128x8.F32.TF32 R152, gdesc[UR4], R152, gsb0 ;  /* 0x05e00000049879f0 */ /* 0x000fe20008002898 */
[----:B------:R-:W-:Y:S01]  /*9d70*/  UIADD3.64 UR20, UR8, 0x204, URZ ;  /* 0x0000020408147897 */ /* 0x000fe2000fffe03f */
[----:B------:R-:W-:Y:S01]  /*9d80*/  STL.64 [R1+0x8], R26 ;  /* 0x0000081a01007387 */ /* 0x000fe20000100a00 */
[----:B------:R-:W-:-:S03]  /*9d90*/  UIADD3.64 UR4, UR8, 0x3fe, URZ ;  /* 0x000003fe08047897 */ /* 0x000fc6000fffe03f */
        /* <DEDUP_REMOVED lines=29> */
[----:B------:R2:W-:Y:S01]  /*9f70*/  STL.64 [R1+0xf8], R86 ;  /* 0x0000f85601007387 */ /* 0x0005e20000100a00 */
[----:B------:R-:W-:-:S02]  /*9f80*/  WARPGROUP.DEPBAR.LE gsb0, 0x0 ;  /* 0x00008000000079c5 */ /* 0x000fc40000010000 */
[----:B------:R-:W-:Y:S01]  /*9f90*/  WARPGROUP.ARRIVE ;  /* 0x00000000000079c5 */ /* 0x000fe20000000000 */
[----:B--2---:R-:W2:Y:S04]  /*9fa0*/  LDL.LU.64 R86, [R1+0x4c0] ;  /* 0x0004c00001567983 */ /* 0x004ea80000300a00 */
[----:B------:R-:W2:Y:S01]  /*9fb0*/  LDL.LU.64 R84, [R1+0x4b8] ;  /* 0x0004b80001547983 */ /* 0x000ea20000300a00 */
[----:B------:R-:W-:Y:S03]  /*9fc0*/  HGMMA.64x128x8.F32.TF32 R152, gdesc[UR28], R152, gsb0 ;  /* 0x05e000001c9879f0 */ /* 0x000fe60008002898 */
[----:B------:R-:W2:Y:S01]  /*9fd0*/  LDL.LU.64 R82, [R1+0x4b0] ;  /* 0x0004b00001527983 */ /* 0x000ea20000300a00 */
[----:B------:R-:W-:Y:S01]  /*9fe0*/  UIADD3.64 UR28, UR8, 0x400, URZ ;  /* 0x00000400081c7897 */ /* 0x000fe2000fffe03f */
[----:B------:R-:W-:Y:S01]  /*9ff0*/  UMOV UR30, UR10 ;  /* 0x0000000a001e7c82 */ /* 0x000fe20008000000 */
[----:B------:R-:W-:Y:S01]  /*a000*/  UMOV UR31, UR11 ;  /* 0x0000000b001f7c82 */ /* 0x000fe20008000000 */
        /* <DEDUP_REMOVED lines=29> */
[----:B-1----:R-:W3:Y:S04]  /*a1e0*/  LDL R10, [R1+0x154] ;  /* 0x00015400010a7983 */ /* 0x002ee80000100800 */
[----:B------:R-:W4:Y:S04]  /*a1f0*/  LDL R12, [R1+0x158] ;  /* 0x00015800010c7983 */ /* 0x000f280000100800 */
[----:B------:R-:W4:Y:S01]  /*a200*/  LDL R8, [R1+0x368] ;  /* 0x0003680001087983 */ /* 0x000f220000100800 */
[----:B------:R-:W-:-:S02]  /*a210*/  WARPGROUP.DEPBAR.LE gsb0, 0x0 ;  /* 0x00008000000079c5 */ /* 0x000fc40000010000 */
[----:B------:R-:W-:-:S06]  /*a220*/  WARPGROUP.ARRIVE ;  /* 0x00000000000079c5 */ /* 0x000fcc0000000000 */
[----:B------:R-:W-:Y:S03]  /*a230*/  HGMMA.64x128x8.F32.TF32 R152, gdesc[UR24], R152, gsb0 ;  /* 0x05e00000189879f0 */ /* 0x000fe60008002898 */
[----:B------:R-:W-:Y:S02]  /*a240*/  WARPGROUP.DEPBAR.LE gsb0, 0x0 ;  /* 0x00008000000079c5 */ /* 0x000fe40000010000 */
[----:B------:R-:W-:-:S07]  /*a250*/  WARPGROUP.ARRIVE ;  /* 0x00000000000079c5 */ /* 0x000fce0000000000 */
        /* <DEDUP_REMOVED lines=15> */
[----:B------:R-:W-:Y:S03]  /*a350*/  HGMMA.64x128x8.F32.TF32 R88, gdesc[UR20], R88, gsb0 ;  /* 0x05e00000145879f0 */ /* 0x000fe60008002858 */
[----:B------:R-:W-:Y:S02]  /*a360*/  WARPGROUP.DEPBAR.LE gsb0, 0x0 ;  /* 0x00008000000079c5 */ /* 0x000fe40000010000 */
[----:B--2---:R-:W-:-:S07]  /*a370*/  WARPGROUP.ARRIVE ;  /* 0x00000000000079c5 */ /* 0x004fce0000000000 */
[----:B------:R-:W-:Y:S01]  /*a380*/  HGMMA.64x128x8.F32.TF32 R24, gdesc[UR4], R24, gsb0 ;  /* 0x05e00000041879f0 */ /* 0x000fe20008002818 */
[----:B------:R-:W-:Y:S01]  /*a390*/  UIADD3.64 UR4, UR8, 0x600, URZ ;  /* 0x0000060008047897 */ /* 0x000fe2000fffe03f */
[----:B------:R-:W-:Y:S01]  /*a3a0*/  UMOV UR6, UR10 ;  /* 0x0000000a00067c82 */ /* 0x000fe20008000000 */
[----:B------:R-:W-:Y:S01]  /*a3b0*/  UMOV UR7, UR11 ;  /* 0x0000000b00077c82 */ /* 0x000fe20008000000 */
[----:B------:R-:W-:Y:S04]  /*a3c0*/  STL [R1+0x3b8], R200 ;  /* 0x0003b8c801007387 */ /* 0x000fe80000100800 */
[----:B------:R1:W-:Y:S04]  /*a3d0*/  STL [R1+0x3b4], R201 ;  /* 0x0003b4c901007387 */ /* 0x0003e80000100800 */
[----:B-1----:R-:W2:Y:S04]  /*a3e0*/  LDL R201, [R1+0x15c] ;  /* 0x00015c0001c97983 */ /* 0x002ea80000100800 */
[----:B------:R-:W-:Y:S04]  /*a3f0*/  STL [R1+0x3b0], R202 ;  /* 0x0003b0ca01007387 */ /* 0x000fe80000100800 */
[----:B------:R-:W-:Y:S04]  /*a400*/  STL [R1+0x3ac], R203 ;  /* 0x0003accb01007387 */ /* 0x000fe80000100800 */
[----:B------:R1:W-:Y:S04]  /*a410*/  STL [R1+0x3a8], R204 ;  /* 0x0003a8cc01007387 */ /* 0x0003e80000100800 */
[----:B-1----:R-:W2:Y:S01]  /*a420*/  LDL R204, [R1+0x150] ;  /* 0x0001500001cc7983 */ /* 0x002ea20000100800 */
[----:B------:R-:W-:-:S02]  /*a430*/  WARPGROUP.DEPBAR.LE gsb0, 0x0 ;  /* 0x00008000000079c5 */ /* 0x000fc40000010000 */
[----:B------:R-:W-:-:S06]  /*a440*/  WARPGROUP.ARRIVE ;  /* 0x00000000000079c5 */ /* 0x000fcc0000000000 */
[----:B------:R-:W-:Y:S01]  /*a450*/  HGMMA.64x128x8.F32.TF32 R24, gdesc[UR4], R24, gsb0 ;  /* 0x05e00000041879f0 */ /* 0x000fe20008002818 */
[----:B------:R1:W-:Y:S04]  /*a460*/  STL [R1+0x3a4], R205 ;  /* 0x0003a4cd01007387 */ /* 0x0003e80000100800 */
[----:B------:R4:W-:Y:S04]  /*a470*/  STL [R1+0x3a0], R206 ;  /* 0x0003a0ce01007387 */ /* 0x0009e80000100800 */
[----:B------:R-:W-:Y:S04]  /*a480*/  STL [R1+0x39c], R207 ;  /* 0x00039ccf01007387 */ /* 0x000fe80000100800 */
[----:B------:R4:W-:Y:S04]  /*a490*/  STL [R1+0x398], R208 ;  /* 0x000398d001007387 */ /* 0x0009e80000100800 */
[----:B------:R-:W-:Y:S04]  /*a4a0*/  STL [R1+0x390], R209 ;  /* 0x000390d101007387 */ /* 0x000fe80000100800 */
[----:B------:R-:W-:Y:S04]  /*a4b0*/  STL [R1+0x38c], R210 ;  /* 0x00038cd201007387 */ /* 0x000fe80000100800 */
[----:B------:R2:W-:Y:S04]  /*a4c0*/  STL [R1+0x388], R211 ;  /* 0x000388d301007387 */ /* 0x0005e80000100800 */
[----:B------:R2:W-:Y:S04]  /*a4d0*/  STL [R1+0x384], R212 ;  /* 0x000384d401007387 */ /* 0x0005e80000100800 */
[----:B------:R-:W-:Y:S04]  /*a4e0*/  STL [R1+0x380], R213 ;  /* 0x000380d501007387 */ /* 0x000fe80000100800 */
[----:B------:R2:W-:Y:S04]  /*a4f0*/  STL [R1+0x37c], R214 ;  /* 0x00037cd601007387 */ /* 0x0005e80000100800 */
[----:B------:R2:W-:Y:S04]  /*a500*/  STL [R1+0x378], R215 ;  /* 0x000378d701007387 */ /* 0x0005e80000100800 */
[----:B------:R-:W2:Y:S01]  /*a510*/  LDL R14, [R1+0x16c] ;  /* 0x00016c00010e7983 */ /* 0x000ea20000100800 */
[----:B------:R-:W-:Y:S01]  /*a520*/  UIADD3.64 UR24, UR8, 0x602, URZ ;  /* 0x0000060208187897 */ /* 0x000fe2000fffe03f */
[----:B------:R-:W-:-:S02]  /*a530*/  WARPGROUP.DEPBAR.LE gsb0, 0x0 ;  /* 0x00008000000079c5 */ /* 0x000fc40000010000 */
[----:B------:R-:W-:Y:S01]  /*a540*/  WARPGROUP.ARRIVE ;  /* 0x00000000000079c5 */ /* 0x000fe20000000000 */
[----:B------:R-:W-:Y:S01]  /*a550*/  UMOV UR10, UR22 ;  /* 0x00000016000a7c82 */ /* 0x000fe20008000000 */
[----:B------:R-:W-:Y:S01]  /*a560*/  UMOV UR11, UR23 ;  /* 0x00000017000b7c82 */ /* 0x000fe20008000000 */
[----:B------:R-:W2:Y:S03]  /*a570*/  LDL R9, [R1+0x168] ;  /* 0x0001680001097983 */ /* 0x000ea60000100800 */
[----:B------:R-:W-:Y:S01]  /*a580*/  HGMMA.64x128x8.F32.TF32 R24, gdesc[UR24], R24, gsb0 ;  /* 0x05e00000181879f0 */ /* 0x000fe20008002818 */
[----:B------:R-:W-:Y:S01]  /*a590*/  UIADD3.64 UR8, UR8, 0x604, URZ ;  /* 0x0000060408087897 */ /* 0x000fe2000fffe03f */
[----:B-1----:R-:W2:Y:S04]  /*a5a0*/  LDL R205, [R1+0x174] ;  /* 0x0001740001cd7983 */ /* 0x002ea80000100800 */
[----:B------:R-:W2:Y:S01]  /*a5b0*/  LDL R202, [R1+0x170] ;  /* 0x0001700001ca7983 */ /* 0x000ea20000100800 */
[----:B---3--:R-:W-:-:S03]  /*a5c0*/  IADD3 R10, P2, R2, R10, RZ ;  /* 0x0000000a020a7210 */ /* 0x008fc60007f5e0ff */
[----:B------:R-:W3:Y:S02]  /*a5d0*/  LDL R203, [R1+0x17c] ;  /* 0x00017c0001cb7983 */ /* 0x000ee40000100800 */
[----:B----4-:R-:W-:Y:S02]  /*a5e0*/  IMAD.X R11, R0, 0x1, R12, P2 ;  /* 0x00000001000b7824 */ /* 0x010fe400010e060c */
[----:B------:R-:W4:Y:S01]  /*a5f0*/  LDL R12, [R1+0x178] ;  /* 0x00017800010c7983 */ /* 0x000f220000100800 */
[----:B------:R-:W-:Y:S01]  /*a600*/  ISETP.GT.AND P1, PT, R3, RZ, PT ;  /* 0x000000ff0300720c */ /* 0x000fe20003f24270 */
[----:B------:R-:W-:Y:S01]  /*a610*/  UIADD3 UR14, UR14, 0x1, URZ ;  /* 0x000000010e0e7890 */ /* 0x000fe2000fffe03f */
[----:B------:R-:W-:Y:S01]  /*a620*/  ISETP.GE.AND P0, PT, R15, R8, PT ;  /* 0x000000080f00720c */ /* 0x000fe20003f06270 */
[----:B------:R-:W4:Y:S04]  /*a630*/  LDL R200, [R1+0x184] ;  /* 0x0001840001c87983 */ /* 0x000f280000100800 */
[----:B------:R-:W4:Y:S04]  /*a640*/  LDL R13, [R1+0x180] ;  /* 0x00018000010d7983 */ /* 0x000f280000100800 */
[----:B------:R-:W4:Y:S04]  /*a650*/  LDL R206, [R1+0x19c] ;  /* 0x00019c0001ce7983 */ /* 0x000f280000100800 */
[----:B------:R-:W4:Y:S04]  /*a660*/  LDL R208, [R1+0x31c] ;  /* 0x00031c0001d07983 */ /* 0x000f280000100800 */
[----:B------:R-:W4:Y:S01]  /*a670*/  LDL R207, [R1+0x32c] ;  /* 0x00032c0001cf7983 */ /* 0x000f220000100800 */
[----:B------:R-:W-:-:S02]  /*a680*/  WARPGROUP.DEPBAR.LE gsb0, 0x0 ;  /* 0x00008000000079c5 */ /* 0x000fc40000010000 */
[----:B------:R-:W-:-:S06]  /*a690*/  WARPGROUP.ARRIVE ;  /* 0x00000000000079c5 */ /* 0x000fcc0000000000 */
[----:B------:R-:W-:Y:S01]  /*a6a0*/  HGMMA.64x128x8.F32.TF32 R24, gdesc[UR8], R24, gsb0 ;  /* 0x05e00000081879f0 */ /* 0x000fe20008002818 */
[----:B------:R-:W-:Y:S01]  /*a6b0*/  SEL R8, RZ, 0x4, !P1 ;  /* 0x00000004ff087807 */ /* 0x000fe20004800000 */
[----:B------:R-:W-:-:S03]  /*a6c0*/  UISETP.GT.AND UP0, UPT, UR14, 0x2, UPT ;  /* 0x000000020e00788c */ /* 0x000fc6000bf04270 */
[----:B------:R-:W-:Y:S01]  /*a6d0*/  SEL R8, R8, RZ, !P0 ;  /* 0x000000ff08087207 */ /* 0x000fe20004000000 */
[----:B------:R-:W-:-:S03]  /*a6e0*/  USEL UR14, UR14, URZ, !UP0 ;  /* 0x0000003f0e0e7287 */ /* 0x000fc6000c000000 */
[----:B------:R-:W-:Y:S01]  /*a6f0*/  ISETP.NE.U32.AND P1, PT, R8, RZ, PT ;  /* 0x000000ff0800720c */ /* 0x000fe20003f25070 */
[----:B------:R-:W-:-:S06]  /*a700*/  ULEA UR4, UR14, UR12, 0xf ;  /* 0x0000000c0e047291 */ /* 0x000fcc000f8e783f */
[----:B------:R-:W-:Y:S01]  /*a710*/  VIADD R8, R16, UR4 ;  /* 0x0000000410087c36 */ /* 0x000fe20008000000 */
[----:B------:R-:W-:Y:S02]  /*a720*/  WARPGROUP.DEPBAR.LE gsb0, 0x0 ;  /* 0x00008000000079c5 */ /* 0x000fe40000010000 */
[----:B------:R-:W-:Y:S06]  /*a730*/  BAR.SYNC.DEFER_BLOCKING 0x0 ;  /* 0x0000000000007b1d */ /* 0x000fec0000010000 */
[----:B------:R-:W-:Y:S01]  /*a740*/  @!PT LDS RZ, [RZ] ;  /* 0x00000000fffff984 */ /* 0x000fe20000000800 */
[----:B------:R-:W-:Y:S01]  /*a750*/  @!PT LDS RZ, [RZ] ;  /* 0x00000000fffff984 */ /* 0x000fe20000000800 */
[----:B------:R-:W-:Y:S01]  /*a760*/  @!PT LDS RZ, [RZ] ;  /* 0x00000000fffff984 */ /* 0x000fe20000000800 */
[----:B------:R2:W-:Y:S02]  /*a770*/  LDGSTS.E [R8], desc[UR16][R10.64], P1 ;  /* 0x000000000a087fae */ /* 0x0005e40008921850 */
[----:B--2---:R-:W-:-:S02]  /*a780*/  IADD3 R10, P2, R2, R204, RZ ;  /* 0x000000cc020a7210 */ /* 0x004fc40007f5e0ff */
[----:B------:R-:W2:Y:S03]  /*a790*/  LDL R204, [R1+0x18c] ;  /* 0x00018c0001cc7983 */ /* 0x000ea60000100800 */
[----:B------:R-:W-:Y:S02]  /*a7a0*/  IMAD.X R11, R0, 0x1, R201, P2 ;  /* 0x00000001000b7824 */ /* 0x000fe400010e06c9 */
[----:B------:R-:W2:Y:S04]  /*a7b0*/  LDL R201, [R1+0x188] ;  /* 0x0001880001c97983 */ /* 0x000ea80000100800 */
[----:B------:R1:W-:Y:S01]  /*a7c0*/  LDGSTS.E [R8+0x4000], desc[UR16][R10.64], P1 ;  /* 0x040000000a087fae */ /* 0x0003e20008921850 */
[----:B------:R-:W-:-:S04]  /*a7d0*/  ISETP.GT.AND P1, PT, R3, 0x1, PT ;  /* 0x000000010300780c */ /* 0x000fc80003f24270 */
[----:B-1----:R-:W-:-:S04]  /*a7e0*/  SEL R10, RZ, 0x4, !P1 ;  /* 0x00000004ff0a7807 */ /* 0x002fc80004800000 */
[----:B------:R-:W-:-:S04]  /*a7f0*/  SEL R10, R10, RZ, !P0 ;  /* 0x000000ff0a0a7207 */ /* 0x000fc80004000000 */
[----:B------:R-:W-:Y:S02]  /*a800*/  ISETP.NE.U32.AND P1, PT, R10, RZ, PT ;  /* 0x000000ff0a00720c */ /* 0x000fe40003f25070 */
[----:B------:R-:W-:Y:S02]  /*a810*/  IADD3 R10, P2, R2, R14, RZ ;  /* 0x0000000e020a7210 */ /* 0x000fe40007f5e0ff */
[----:B------:R-:W2:Y:S03]  /*a820*/  LDL R14, [R1+0x194] ;  /* 0x00019400010e7983 */ /* 0x000ea60000100800 */
[----:B------:R-:W-:Y:S02]  /*a830*/  IMAD.X R11, R0, 0x1, R9, P2 ;  /* 0x00000001000b7824 */ /* 0x000fe400010e0609 */
[----:B------:R-:W2:Y:S04]  /*a840*/  LDL R9, [R1+0x190] ;  /* 0x0001900001097983 */ /* 0x000ea80000100800 */
[----:B------:R1:W-:Y:S02]  /*a850*/  LDGSTS.E [R8+0x4], desc[UR16][R10.64], P1 ;  /* 0x000040000a087fae */ /* 0x0003e40008921850 */
[----:B-1----:R-:W-:-:S02]  /*a860*/  IADD3 R10, P2, R2, R205, RZ ;  /* 0x000000cd020a7210 */ /* 0x002fc40007f5e0ff */
        /* <DEDUP_REMOVED lines=8> */
[----:B---3--:R-:W-:Y:S02]  /*a8f0*/  IADD3 R10, P2, R2, R203, RZ ;  /* 0x000000cb020a7210 */ /* 0x008fe40007f5e0ff */
[----:B------:R-:W3:Y:S03]  /*a900*/  LDL R203, [R1+0x1a4] ;  /* 0x0001a40001cb7983 */ /* 0x000ee60000100800 */
[----:B----4-:R-:W-:Y:S02]  /*a910*/  IMAD.X R11, R0, 0x1, R12, P2 ;  /* 0x00000001000b7824 */ /* 0x010fe400010e060c */
[----:B------:R-:W4:Y:S04]  /*a920*/  LDL R12, [R1+0x1a0] ;  /* 0x0001a000010c7983 */ /* 0x000f280000100800 */
[----:B------:R1:W-:Y:S02]  /*a930*/  LDGSTS.E [R8+0x8], desc[UR16][R10.64], P1 ;  /* 0x000080000a087fae */ /* 0x0003e40008921850 */
[----:B-1----:R-:W-:-:S02]  /*a940*/  IADD3 R10, P2, R2, R200, RZ ;  /* 0x000000c8020a7210 */ /* 0x002fc40007f5e0ff */
[----:B------:R-:W4:Y:S03]  /*a950*/  LDL R200, [R1+0x1ac] ;  /* 0x0001ac0001c87983 */ /* 0x000f260000100800 */
[----:B------:R-:W-:Y:S02]  /*a960*/  IMAD.X R11, R0, 0x1, R13, P2 ;  /* 0x00000001000b7824 */ /* 0x000fe400010e060d */
[----:B------:R-:W4:Y:S04]  /*a970*/  LDL R13, [R1+0x1a8] ;  /* 0x0001a800010d7983 */ /* 0x000f280000100800 */
[----:B------:R1:W-:Y:S01]  /*a980*/  LDGSTS.E [R8+0x4008], desc[UR16][R10.64], P1 ;  /* 0x040080000a087fae */ /* 0x0003e20008921850 */
[----:B------:R-:W-:-:S04]  /*a990*/  ISETP.GT.AND P1, PT, R3, 0x3, PT ;  /* 0x000000030300780c */ /* 0x000fc80003f24270 */
[----:B-1----:R-:W-:-:S04]  /*a9a0*/  SEL R10, RZ, 0x4, !P1 ;  /* 0x00000004ff0a7807 */ /* 0x002fc80004800000 */
[----:B------:R-:W-:-:S04]  /*a9b0*/  SEL R10, R10, RZ, !P0 ;  /* 0x000000ff0a0a7207 */ /* 0x000fc80004000000 */
[----:B------:R-:W-:Y:S02]  /*a9c0*/  ISETP.NE.U32.AND P1, PT, R10, RZ, PT ;  /* 0x000000ff0a00720c */ /* 0x000fe40003f25070 */
[----:B--2---:R-:W-:Y:S02]  /*a9d0*/  IADD3 R10, P2, R2, R204, RZ ;  /* 0x000000cc020a7210 */ /* 0x004fe40007f5e0ff */
[----:B------:R-:W2:Y:S03]  /*a9e0*/  LDL R204, [R1+0x1bc] ;  /* 0x0001bc0001cc7983 */ /* 0x000ea60000100800 */
[----:B------:R-:W-:Y:S02]  /*a9f0*/  IMAD.X R11, R0, 0x1, R201, P2 ;  /* 0x00000001000b7824 */ /* 0x000fe400010e06c9 */
[----:B------:R-:W2:Y:S04]  /*aa00*/  LDL R201, [R1+0x1b0] ;  /* 0x0001b00001c97983 */ /* 0x000ea80000100800 */
[----:B------:R1:W-:Y:S02]  /*aa10*/  LDGSTS.E [R8+0xc], desc[UR16][R10.64], P1 ;  /* 0x0000c0000a087fae */ /* 0x0003e40008921850 */
[----:B-1----:R-:W-:-:S02]  /*aa20*/  IADD3 R10, P2, R2, R14, RZ ;  /* 0x0000000e020a7210 */ /* 0x002fc40007f5e0ff */
[----:B------:R-:W2:Y:S03]  /*aa30*/  LDL R14, [R1+0x1b8] ;  /* 0x0001b800010e7983 */ /* 0x000ea60000100800 */
[----:B------:R-:W-:-:S05]  /*aa40*/  IMAD.X R11, R0, 0x1, R9, P2 ;  /* 0x00000001000b7824 */ /* 0x000fca00010e0609 */
[----:B------:R1:W-:Y:S01]  /*aa50*/  LDGSTS.E [R8+0x400c], desc[UR16][R10.64], P1 ;  /* 0x0400c0000a087fae */ /* 0x0003e20008921850 */
[----:B------:R-:W-:Y:S02]  /*aa60*/  ISETP.GT.AND P1, PT, R3, 0x4, PT ;  /* 0x000000040300780c */ /* 0x000fe40003f24270 */
[----:B------:R-:W-:Y:S02]  /*aa70*/  LOP3.LUT R9, R16, 0x10, RZ, 0x3c, !PT ;  /* 0x0000001010097812 */ /* 0x000fe400078e3cff */
[----:B-1----:R-:W-:Y:S02]  /*aa80*/  IADD3 R10, P2, R2, R206, RZ ;  /* 0x000000ce020a7210 */ /* 0x002fe40007f5e0ff */
[----:B------:R-:W-:Y:S01]  /*aa90*/  SEL R8, RZ, 0x4, !P1 ;  /* 0x00000004ff087807 */ /* 0x000fe20004800000 */
[----:B------:R-:W2:Y:S03]  /*aaa0*/  LDL R206, [R1+0x1dc] ;  /* 0x0001dc0001ce7983 */ /* 0x000ea60000100800 */
[----:B------:R-:W-:Y:S01]  /*aab0*/  SEL R8, R8, RZ, !P0 ;  /* 0x000000ff08087207 */ /* 0x000fe20004000000 */
[----:B------:R-:W-:-:S02]  /*aac0*/  IMAD.X R11, R0, 0x1, R202, P2 ;  /* 0x00000001000b7824 */ /* 0x000fc400010e06ca */
[----:B------:R-:W2:Y:S01]  /*aad0*/  LDL R202, [R1+0x1c4] ;  /* 0x0001c40001ca7983 */ /* 0x000ea20000100800 */
[----:B------:R-:W-:Y:S01]  /*aae0*/  ISETP.NE.U32.AND P1, PT, R8, RZ, PT ;  /* 0x000000ff0800720c */ /* 0x000fe20003f25070 */
[----:B------:R-:W-:Y:S02]  /*aaf0*/  VIADD R8, R9, UR4 ;  /* 0x0000000409087c36 */ /* 0x000fe40008000000 */
[----:B------:R-:W2:Y:S10]  /*ab00*/  LDL R9, [R1+0x1c0] ;  /* 0x0001c00001097983 */ /* 0x000eb40000100800 */
[----:B------:R3:W-:Y:S02]  /*ab10*/  LDGSTS.E [R8], desc[UR16][R10.64], P1 ;  /* 0x000000000a087fae */ /* 0x0007e40008921850 */
[----:B---3--:R-:W-:-:S02]  /*ab20*/  IADD3 R10, P2, R2, R203, RZ ;  /* 0x000000cb020a7210 */ /* 0x008fc40007f5e0ff */
[----:B------:R-:W3:Y:S03]  /*ab30*/  LDL R203, [R1+0x1cc] ;  /* 0x0001cc0001cb7983 */ /* 0x000ee60000100800 */
[----:B----4-:R-:W-:Y:S02]  /*ab40*/  IMAD.X R11, R0, 0x1, R12, P2 ;  /* 0x00000001000b7824 */ /* 0x010fe400010e060c */
[----:B------:R-:W4:Y:S04]  /*ab50*/  LDL R12, [R1+0x1c8] ;  /* 0x0001c800010c7983 */ /* 0x000f280000100800 */
[----:B------:R1:W-:Y:S01]  /*ab60*/  LDGSTS.E [R8+0x4000], desc[UR16][R10.64], P1 ;  /* 0x040000000a087fae */ /* 0x0003e20008921850 */
[----:B------:R-:W-:-:S04]  /*ab70*/  ISETP.GT.AND P1, PT, R3, 0x5, PT ;  /* 0x000000050300780c */ /* 0x000fc80003f24270 */
[----:B-1----:R-:W-:-:S04]  /*ab80*/  SEL R10, RZ, 0x4, !P1 ;  /* 0x00000004ff0a7807 */ /* 0x002fc80004800000 */
[----:B------:R-:W-:-:S04]  /*ab90*/  SEL R10, R10, RZ, !P0 ;  /* 0x000000ff0a0a7207 */ /* 0x000fc80004000000 */
[----:B------:R-:W-:Y:S02]  /*aba0*/  ISETP.NE.U32.AND P1, PT, R10, RZ, PT ;  /* 0x000000ff0a00720c */ /* 0x000fe40003f25070 */
[----:B------:R-:W-:Y:S02]  /*abb0*/  IADD3 R10, P2, R2, R200, RZ ;  /* 0x000000c8020a7210 */ /* 0x000fe40007f5e0ff */
[----:B------:R-:W4:Y:S03]  /*abc0*/  LDL R200, [R1+0x1d4] ;  /* 0x0001d40001c87983 */ /* 0x000f260000100800 */
[----:B------:R-:W-:Y:S02]  /*abd0*/  IMAD.X R11, R0, 0x1, R13, P2 ;  /* 0x00000001000b7824 */ /* 0x000fe400010e060d */
[----:B------:R-:W4:Y:S04]  /*abe0*/  LDL R13, [R1+0x1d0] ;  /* 0x0001d000010d7983 */ /* 0x000f280000100800 */
[----:B------:R1:W-:Y:S02]  /*abf0*/  LDGSTS.E [R8+0x4], desc[UR16][R10.64], P1 ;  /* 0x000040000a087fae */ /* 0x0003e40008921850 */
[----:B-1----:R-:W-:-:S02]  /*ac00*/  IADD3 R10, P2, R2, R205, RZ ;  /* 0x000000cd020a7210 */ /* 0x002fc40007f5e0ff */
[----:B------:R-:W4:Y:S03]  /*ac10*/  LDL R205, [R1+0x1f4] ;  /* 0x0001f40001cd7983 */ /* 0x000f260000100800 */
[----:B--2---:R-:W-:Y:S02]  /*ac20*/  IMAD.X R11, R0, 0x1, R201, P2 ;  /* 0x00000001000b7824 */ /* 0x004fe400010e06c9 */
        /* <DEDUP_REMOVED lines=26> */
[----:B------:R-:W3:Y:S03]  /*add0*/  LDL R200, [R1+0x1f8] ;  /* 0x0001f80001c87983 */ /* 0x000ee60000100800 */
[----:B------:R-:W-:-:S05]  /*ade0*/  IMAD.X R11, R0, 0x1, R13, P2 ;  /* 0x00000001000b7824 */ /* 0x000fca00010e060d */
[----:B------:R1:W-:Y:S01]  /*adf0*/  LDGSTS.E [R8+0x400c], desc[UR16][R10.64], P1 ;  /* 0x0400c0000a087fae */ /* 0x0003e20008921850 */
[----:B------:R-:W-:Y:S02]  /*ae00*/  ISETP.GT.AND P1, PT, R3, 0x8, PT ;  /* 0x000000080300780c */ /* 0x000fe40003f24270 */
[----:B------:R-:W-:Y:S02]  /*ae10*/  LOP3.LUT R13, R16, 0x20, RZ, 0x3c, !PT ;  /* 0x00000020100d7812 */ /* 0x000fe400078e3cff */
[----:B-1----:R-:W-:Y:S02]  /*ae20*/  IADD3 R10, P2, R2, R206, RZ ;  /* 0x000000ce020a7210 */ /* 0x002fe40007f5e0ff */
[----:B------:R-:W-:Y:S01]  /*ae30*/  SEL R8, RZ, 0x4, !P1 ;  /* 0x00000004ff087807 */ /* 0x000fe20004800000 */
[----:B------:R-:W3:Y:S03]  /*ae40*/  LDL R206, [R1+0x21c] ;  /* 0x00021c0001ce7983 */ /* 0x000ee60000100800 */
[----:B------:R-:W-:-:S04]  /*ae50*/  SEL R8, R8, RZ, !P0 ;  /* 0x000000ff08087207 */ /* 0x000fc80004000000 */
[----:B------:R-:W-:Y:S01]  /*ae60*/  ISETP.NE.U32.AND P1, PT, R8, RZ, PT ;  /* 0x000000ff0800720c */ /* 0x000fe20003f25070 */
[----:B------:R-:W-:Y:S02]  /*ae70*/  VIADD R8, R13, UR4 ;  /* 0x000000040d087c36 */ /* 0x000fe40008000000 */
[----:B------:R-:W3:Y:S01]  /*ae80*/  LDL R13, [R1+0x200] ;  /* 0x00020000010d7983 */ /* 0x000ee20000100800 */
[----:B--2---:R-:W-:-:S03]  /*ae90*/  IMAD.X R11, R0, 0x1, R201, P2 ;  /* 0x00000001000b7824 */ /* 0x004fc600010e06c9 */
[----:B------:R-:W2:Y:S06]  /*aea0*/  LDL R201, [R1+0x204] ;  /* 0x0002040001c97983 */ /* 0x000eac0000100800 */
[----:B------:R1:W-:Y:S02]  /*aeb0*/  LDGSTS.E [R8], desc[UR16][R10.64], P1 ;  /* 0x000000000a087fae */ /* 0x0003e40008921850 */
[----:B-1----:R-:W-:Y:S02]  /*aec0*/  IADD3 R10, P2, R2, R204, RZ ;  /* 0x000000cc020a7210 */ /* 0x002fe40007f5e0ff */
[----:B------:R-:W2:Y:S03]  /*aed0*/  LDL R204, [R1+0x20c] ;  /* 0x00020c0001cc7983 */ /* 0x000ea60000100800 */
[----:B------:R-:W-:-:S02]  /*aee0*/  IMAD.X R11, R0, 0x1, R14, P2 ;  /* 0x00000001000b7824 */ /* 0x000fc400010e060e */
        /* <DEDUP_REMOVED lines=13> */
[----:B----4-:R-:W-:Y:S02]  /*afc0*/  IMAD.X R11, R0, 0x1, R12, P2 ;  /* 0x00000001000b7824 */ /* 0x010fe400010e060c */
[----:B------:R-:W4:Y:S04]  /*afd0*/  LDL R12, [R1+0x218] ;  /* 0x00021800010c7983 */ /* 0x000f280000100800 */
[----:B------:R1:W-:Y:S01]  /*afe0*/  LDGSTS.E [R8+0x4004], desc[UR16][R10.64], P1 ;  /* 0x040040000a087fae */ /* 0x0003e20008921850 */
[----:B------:R-:W-:-:S04]  /*aff0*/  ISETP.GT.AND P1, PT, R3, 0xa, PT ;  /* 0x0000000a0300780c */ /* 0x000fc80003f24270 */
[----:B-1----:R-:W-:-:S04]  /*b000*/  SEL R10, RZ, 0x4, !P1 ;  /* 0x00000004ff0a7807 */ /* 0x002fc80004800000 */
[----:B------:R-:W-:-:S04]  /*b010*/  SEL R10, R10, RZ, !P0 ;  /* 0x000000ff0a0a7207 */ /* 0x000fc80004000000 */
[----:B------:R-:W-:Y:S02]  /*b020*/  ISETP.NE.U32.AND P1, PT, R10, RZ, PT ;  /* 0x000000ff0a00720c */ /* 0x000fe40003f25070 */
[----:B---3--:R-:W-:Y:S02]  /*b030*/  IADD3 R10, P2, R2, R203, RZ ;  /* 0x000000cb020a7210 */ /* 0x008fe40007f5e0ff */
[----:B------:R-:W3:Y:S03]  /*b040*/  LDL R203, [R1+0x224] ;  /* 0x0002240001cb7983 */ /* 0x000ee60000100800 */
[----:B------:R-:W-:Y:S02]  /*b050*/  IMAD.X R11, R0, 0x1, R200, P2 ;  /* 0x00000001000b7824 */ /* 0x000fe400010e06c8 */
[----:B------:R-:W3:Y:S04]  /*b060*/  LDL R200, [R1+0x220] ;  /* 0x0002200001c87983 */ /* 0x000ee80000100800 */
[----:B------:R2:W-:Y:S02]  /*b070*/  LDGSTS.E [R8+0x8], desc[UR16][R10.64], P1 ;  /* 0x000080000a087fae */ /* 0x0005e40008921850 */
        /* <DEDUP_REMOVED lines=24> */
[----:B----4-:R-:W-:-:S02]  /*b200*/  IMAD.X R11, R0, 0x1, R12, P2 ;  /* 0x00000001000b7824 */ /* 0x010fc400010e060c */
[----:B------:R-:W4:Y:S01]  /*b210*/  LDL R12, [R1+0x244] ;  /* 0x00024400010c7983 */ /* 0x000f220000100800 */
[----:B------:R-:W-:Y:S01]  /*b220*/  ISETP.NE.U32.AND P1, PT, R8, RZ, PT ;  /* 0x000000ff0800720c */ /* 0x000fe20003f25070 */
[----:B------:R-:W-:Y:S02]  /*b230*/  VIADD R8, R9, UR4 ;  /* 0x0000000409087c36 */ /* 0x000fe40008000000 */
[----:B------:R-:W4:Y:S10]  /*b240*/  LDL R9, [R1+0x240] ;  /* 0x0002400001097983 */ /* 0x000f340000100800 */
[----:B------:R3:W-:Y:S02]  /*b250*/  LDGSTS.E [R8], desc[UR16][R10.64], P1 ;  /* 0x000000000a087fae */ /* 0x0007e40008921850 */
[----:B---3--:R-:W-:-:S02]  /*b260*/  IADD3 R10, P2, R2, R203, RZ ;  /* 0x000000cb020a7210 */ /* 0x008fc40007f5e0ff */
[----:B------:R-:W3:Y:S03]  /*b270*/  LDL R203, [R1+0x24c] ;  /* 0x00024c0001cb7983 */ /* 0x000ee60000100800 */
[----:B------:R-:W-:Y:S02]  /*b280*/  IMAD.X R11, R0, 0x1, R200, P2 ;  /* 0x00000001000b7824 */ /* 0x000fe400010e06c8 */
[----:B------:R-:W3:Y:S04]  /*b290*/  LDL R200, [R1+0x248] ;  /* 0x0002480001c87983 */ /* 0x000ee80000100800 */
        /* <DEDUP_REMOVED lines=24> */
[----:B----4-:R-:W-:-:S02]  /*b420*/  IADD3 R10, P2, R2, R12, RZ ;  /* 0x0000000c020a7210 */ /* 0x010fc40007f5e0ff */
        /* <DEDUP_REMOVED lines=22> */
[----:B------:R-:W-:-:S04]  /*b590*/  SEL R8, R8, RZ, !P0 ;  /* 0x000000ff08087207 */ /* 0x000fc80004000000 */
[----:B------:R-:W-:Y:S01]  /*b5a0*/  ISETP.NE.U32.AND P1, PT, R8, RZ, PT ;  /* 0x000000ff0800720c */ /* 0x000fe20003f25070 */
[----:B------:R-:W-:Y:S02]  /*b5b0*/  VIADD R8, R13, UR4 ;  /* 0x000000040d087c36 */ /* 0x000fe40008000000 */
[----:B------:R-:W2:Y:S01]  /*b5c0*/  LDL R13, [R1+0x280] ;  /* 0x00028000010d7983 */ /* 0x000ea20000100800 */
[----:B------:R-:W-:-:S03]  /*b5d0*/  IMAD.X R11, R0, 0x1, R14, P2 ;  /* 0x00000001000b7824 */ /* 0x000fc600010e060e */
        /* <DEDUP_REMOVED lines=11> */
[----:B----4-:R-:W-:Y:S02]  /*b690*/  IADD3 R10, P2, R2, R12, RZ ;  /* 0x0000000c020a7210 */ /* 0x010fe40007f5e0ff */
[----:B------:R-:W4:Y:S03]  /*b6a0*/  LDL R12, [R1+0x294] ;  /* 0x00029400010c7983 */ /* 0x000f260000100800 */
[----:B------:R-:W-:Y:S02]  /*b6b0*/  IMAD.X R11, R0, 0x1, R9, P2 ;  /* 0x00000001000b7824 */ /* 0x000fe400010e0609 */
[----:B------:R-:W4:Y:S04]  /*b6c0*/  LDL R9, [R1+0x290] ;  /* 0x0002900001097983 */ /* 0x000f280000100800 */
[----:B------:R1:W-:Y:S02]  /*b6d0*/  LDGSTS.E [R8+0x4], desc[UR16][R10.64], P1 ;  /* 0x000040000a087fae */ /* 0x0003e40008921850 */
[----:B-1----:R-:W-:-:S02]  /*b6e0*/  IADD3 R10, P2, R2, R205, RZ ;  /* 0x000000cd020a7210 */ /* 0x002fc40007f5e0ff */
[----:B------:R-:W4:Y:S03]  /*b6f0*/  LDL R205, [R1+0x2b4] ;  /* 0x0002b40001cd7983 */ /* 0x000f260000100800 */
[----:B---3--:R-:W-:Y:S02]  /*b700*/  IMAD.X R11, R0, 0x1, R200, P2 ;  /* 0x00000001000b7824 */ /* 0x008fe400010e06c8 */
[----:B------:R-:W3:Y:S04]  /*b710*/  LDL R200, [R1+0x298] ;  /* 0x0002980001c87983 */ /* 0x000ee80000100800 */
[----:B------:R1:W-:Y:S01]  /*b720*/  LDGSTS.E [R8+0x4004], desc[UR16][R10.64], P1 ;  /* 0x040040000a087fae */ /* 0x0003e20008921850 */
[----:B------:R-:W-:-:S04]  /*b730*/  ISETP.GT.AND P1, PT, R3, 0x12, PT ;  /* 0x000000120300780c */ /* 0x000fc80003f24270 */
[----:B-1----:R-:W-:-:S04]  /*b740*/  SEL R10, RZ, 0x4, !P1 ;  /* 0x00000004ff0a7807 */ /* 0x002fc80004800000 */
[----:B------:R-:W-:-:S04]  /*b750*/  SEL R10, R10, RZ, !P0 ;  /* 0x000000ff0a0a7207 */ /* 0x000fc80004000000 */
[----:B------:R-:W-:Y:S02]  /*b760*/  ISETP.NE.U32.AND P1, PT, R10, RZ, PT ;  /* 0x000000ff0a00720c */ /* 0x000fe40003f25070 */
[----:B------:R-:W-:Y:S02]  /*b770*/  IADD3 R10, P2, R2, R203, RZ ;  /* 0x000000cb020a7210 */ /* 0x000fe40007f5e0ff */
[----:B------:R-:W3:Y:S03]  /*b780*/  LDL R203, [R1+0x2a4] ;  /* 0x0002a40001cb7983 */ /* 0x000ee60000100800 */
[----:B--2---:R-:W-:Y:S02]  /*b790*/  IMAD.X R11, R0, 0x1, R201, P2 ;  /* 0x00000001000b7824 */ /* 0x004fe400010e06c9 */
        /* <DEDUP_REMOVED lines=18> */
[----:B------:R-:W-:-:S05]  /*b8c0*/  IMAD.X R11, R0, 0x1, R9, P2 ;  /* 0x00000001000b7824 */ /* 0x000fca00010e0609 */
[----:B------:R1:W-:Y:S01]  /*b8d0*/  LDGSTS.E [R8+0x400c], desc[UR16][R10.64], P1 ;  /* 0x0400c0000a087fae */ /* 0x0003e20008921850 */
[----:B------:R-:W-:Y:S02]  /*b8e0*/  ISETP.GT.AND P1, PT, R3, 0x14, PT ;  /* 0x000000140300780c */ /* 0x000fe40003f24270 */
[----:B------:R-:W-:Y:S02]  /*b8f0*/  LOP3.LUT R9, R16, 0x50, RZ, 0x3c, !PT ;  /* 0x0000005010097812 */ /* 0x000fe400078e3cff */
[----:B-1----:R-:W-:Y:S02]  /*b900*/  IADD3 R10, P2, R2, R206, RZ ;  /* 0x000000ce020a7210 */ /* 0x002fe40007f5e0ff */
[----:B------:R-:W-:Y:S01]  /*b910*/  SEL R8, RZ, 0x4, !P1 ;  /* 0x00000004ff087807 */ /* 0x000fe20004800000 */
[----:B------:R-:W4:Y:S03]  /*b920*/  LDL R206, [R1+0x2dc] ;  /* 0x0002dc0001ce7983 */ /* 0x000f260000100800 */
[----:B------:R-:W-:Y:S01]  /*b930*/  SEL R8, R8, RZ, !P0 ;  /* 0x000000ff08087207 */ /* 0x000fe20004000000 */
[----:B---3--:R-:W-:-:S02]  /*b940*/  IMAD.X R11, R0, 0x1, R200, P2 ;  /* 0x00000001000b7824 */ /* 0x008fc400010e06c8 */
[----:B------:R-:W3:Y:S01]  /*b950*/  LDL R200, [R1+0x2c4] ;  /* 0x0002c40001c87983 */ /* 0x000ee20000100800 */
[----:B------:R-:W-:Y:S01]  /*b960*/  ISETP.NE.U32.AND P1, PT, R8, RZ, PT ;  /* 0x000000ff0800720c */ /* 0x000fe20003f25070 */
[----:B------:R-:W-:Y:S02]  /*b970*/  VIADD R8, R9, UR4 ;  /* 0x0000000409087c36 */ /* 0x000fe40008000000 */
[----:B------:R-:W3:Y:S10]  /*b980*/  LDL R9, [R1+0x2c0] ;  /* 0x0002c00001097983 */ /* 0x000ef40000100800 */
[----:B------:R1:W-:Y:S02]  /*b990*/  LDGSTS.E [R8], desc[UR16][R10.64], P1 ;  /* 0x000000000a087fae */ /* 0x0003e40008921850 */
[----:B-1----:R-:W-:-:S02]  /*b9a0*/  IADD3 R10, P2, R2, R203, RZ ;  /* 0x000000cb020a7210 */ /* 0x002fc40007f5e0ff */
[----:B------:R-:W3:Y:S03]  /*b9b0*/  LDL R203, [R1+0x2cc] ;  /* 0x0002cc0001cb7983 */ /* 0x000ee60000100800 */
        /* <DEDUP_REMOVED lines=23> */
[----:B----4-:R-:W-:Y:S02]  /*bb30*/  IMAD.X R11, R0, 0x1, R12, P2 ;  /* 0x00000001000b7824 */ /* 0x010fe400010e060c */
[----:B------:R-:W4:Y:S04]  /*bb40*/  LDL R12, [R1+0x2e0] ;  /* 0x0002e000010c7983 */ /* 0x000f280000100800 */
[----:B------:R3:W-:Y:S02]  /*bb50*/  LDGSTS.E [R8+0x8], desc[UR16][R10.64], P1 ;  /* 0x000080000a087fae */ /* 0x0007e40008921850 */
        /* <DEDUP_REMOVED lines=9> */
[----:B------:R-:W-:-:S05]  /*bbf0*/  IADD3 R10, P2, R2, R203, RZ ;  /* 0x000000cb020a7210 */ /* 0x000fca0007f5e0ff */
[----:B--2---:R-:W-:Y:S02]  /*bc00*/  IMAD.X R11, R0, 0x1, R201, P2 ;  /* 0x00000001000b7824 */ /* 0x004fe400010e06c9 */
[----:B------:R-:W2:Y:S04]  /*bc10*/  LDL R201, [R1+0x2f0] ;  /* 0x0002f00001c97983 */ /* 0x000ea80000100800 */
[----:B------:R1:W-:Y:S02]  /*bc20*/  LDGSTS.E [R8+0xc], desc[UR16][R10.64], P1 ;  /* 0x0000c0000a087fae */ /* 0x0003e40008921850 */
[----:B-1----:R-:W-:Y:S02]  /*bc30*/  IADD3 R10, P2, R2, R14, RZ ;  /* 0x0000000e020a7210 */ /* 0x002fe40007f5e0ff */
[----:B------:R-:W2:Y:S03]  /*bc40*/  LDL R14, [R1+0x2fc] ;  /* 0x0002fc00010e7983 */ /* 0x000ea60000100800 */
[----:B------:R-:W-:-:S02]  /*bc50*/  IMAD.X R11, R0, 0x1, R13, P2 ;  /* 0x00000001000b7824 */ /* 0x000fc400010e060d */
[----:B------:R-:W2:Y:S04]  /*bc60*/  LDL R13, [R1+0x2f8] ;  /* 0x0002f800010d7983 */ /* 0x000ea80000100800 */
        /* <DEDUP_REMOVED lines=55> */
[----:B---3--:R-:W-:-:S05]  /*bfe0*/  IADD3 R10, P2, R2, R200, RZ ;  /* 0x000000c8020a7210 */ /* 0x008fca0007f5e0ff */
[----:B------:R-:W-:Y:S02]  /*bff0*/  IMAD.X R11, R0, 0x1, R9, P2 ;  /* 0x00000001000b7824 */ /* 0x000fe400010e0609 */
[----:B------:R-:W3:Y:S04]  /*c000*/  LDL R9, [R1+0x340] ;  /* 0x0003400001097983 */ /* 0x000ee80000100800 */
[----:B------:R1:W-:Y:S01]  /*c010*/  LDGSTS.E [R8+0x400c], desc[UR16][R10.64], P1 ;  /* 0x0400c0000a087fae */ /* 0x0003e20008921850 */
[----:B------:R-:W-:-:S04]  /*c020*/  ISETP.GT.AND P1, PT, R3, 0x1c, PT ;  /* 0x0000001c0300780c */ /* 0x000fc80003f24270 */
[----:B-1----:R-:W-:-:S04]  /*c030*/  SEL R8, RZ, 0x4, !P1 ;  /* 0x00000004ff087807 */ /* 0x002fc80004800000 */
[----:B------:R-:W-:-:S04]  /*c040*/  SEL R8, R8, RZ, !P0 ;  /* 0x000000ff08087207 */ /* 0x000fc80004000000 */
[----:B------:R-:W-:Y:S02]  /*c050*/  ISETP.NE.U32.AND P1, PT, R8, RZ, PT ;  /* 0x000000ff0800720c */ /* 0x000fe40003f25070 */
[----:B------:R-:W-:Y:S02]  /*c060*/  LOP3.LUT R200, R16, 0x70, RZ, 0x3c, !PT ;  /* 0x0000007010c87812 */ /* 0x000fe400078e3cff */
[----:B------:R-:W-:-:S03]  /*c070*/  IADD3 R10, P2, R2, R208, RZ ;  /* 0x000000d0020a7210 */ /* 0x000fc60007f5e0ff */
[----:B------:R-:W-:Y:S02]  /*c080*/  VIADD R8, R200, UR4 ;  /* 0x00000004c8087c36 */ /* 0x000fe40008000000 */
[----:B------:R-:W3:Y:S01]  /*c090*/  LDL R200, [R1+0x350] ;  /* 0x0003500001c87983 */ /* 0x000ee20000100800 */
[----:B--2---:R-:W-:-:S03]  /*c0a0*/  IMAD.X R11, R0, 0x1, R201, P2 ;  /* 0x00000001000b7824 */ /* 0x004fc600010e06c9 */
[----:B------:R-:W2:Y:S04]  /*c0b0*/  LDL R201, [R1+0x354] ;  /* 0x0003540001c97983 */ /* 0x000ea80000100800 */
        /* <DEDUP_REMOVED lines=10> */
[----:B------:R-:W-:-:S05]  /*c160*/  IADD3 R10, P2, R2, R207, RZ ;  /* 0x000000cf020a7210 */ /* 0x000fca0007f5e0ff */
[----:B------:R-:W-:-:S06]  /*c170*/  IMAD.X R11, R0, 0x1, R206, P2 ;  /* 0x00000001000b7824 */ /* 0x000fcc00010e06ce */
[----:B------:R1:W-:Y:S02]  /*c180*/  LDGSTS.E [R8+0x4], desc[UR16][R10.64], P1 ;  /* 0x000040000a087fae */ /* 0x0003e40008921850 */
[----:B-1----:R-:W-:-:S05]  /*c190*/  IADD3 R10, P2, R2, R205, RZ ;  /* 0x000000cd020a7210 */ /* 0x002fca0007f5e0ff */
[----:B----4-:R-:W-:Y:S02]  /*c1a0*/  IMAD.X R11, R0, 0x1, R12, P2 ;  /* 0x00000001000b7824 */ /* 0x010fe400010e060c */
[----:B------:R-:W4:Y:S04]  /*c1b0*/  LDL R12, [R1+0x160] ;  /* 0x00016000010c7983 */ /* 0x000f280000100800 */
[----:B------:R1:W-:Y:S01]  /*c1c0*/  LDGSTS.E [R8+0x4004], desc[UR16][R10.64], P1 ;  /* 0x040040000a087fae */ /* 0x0003e20008921850 */
[----:B------:R-:W-:-:S03]  /*c1d0*/  ISETP.GT.AND P1, PT, R3, 0x1e, PT ;  /* 0x0000001e0300780c */ /* 0x000fc60003f24270 */
[----:B------:R-:W4:Y:S01]  /*c1e0*/  LDL.LU R211, [R1+0x14c] ;  /* 0x00014c0001d37983 */ /* 0x000f220000300800 */
[----:B-1----:R-:W-:-:S04]  /*c1f0*/  SEL R10, RZ, 0x4, !P1 ;  /* 0x00000004ff0a7807 */ /* 0x002fc80004800000 */
[----:B------:R-:W-:-:S04]  /*c200*/  SEL R10, R10, RZ, !P0 ;  /* 0x000000ff0a0a7207 */ /* 0x000fc80004000000 */
[----:B------:R-:W-:Y:S02]  /*c210*/  ISETP.NE.U32.AND P1, PT, R10, RZ, PT ;  /* 0x000000ff0a00720c */ /* 0x000fe40003f25070 */
[----:B------:R-:W-:-:S05]  /*c220*/  IADD3 R10, P2, R2, R204, RZ ;  /* 0x000000cc020a7210 */ /* 0x000fca0007f5e0ff */
[----:B------:R-:W-:-:S06]  /*c230*/  IMAD.X R11, R0, 0x1, R203, P2 ;  /* 0x00000001000b7824 */ /* 0x000fcc00010e06cb */
[----:B------:R1:W-:Y:S02]  /*c240*/  LDGSTS.E [R8+0x8], desc[UR16][R10.64], P1 ;  /* 0x000080000a087fae */ /* 0x0003e40008921850 */
[----:B-1----:R-:W-:-:S05]  /*c250*/  IADD3 R10, P2, R2, R202, RZ ;  /* 0x000000ca020a7210 */ /* 0x002fca0007f5e0ff */
[----:B---3--:R-:W-:Y:S02]  /*c260*/  IMAD.X R11, R0, 0x1, R9, P2 ;  /* 0x00000001000b7824 */ /* 0x008fe400010e0609 */
[----:B------:R-:W3:Y:S04]  /*c270*/  LDL.LU R9, [R1+0x148] ;  /* 0x0001480001097983 */ /* 0x000ee80000300800 */
[----:B------:R1:W-:Y:S01]  /*c280*/  LDGSTS.E [R8+0x4008], desc[UR16][R10.64], P1 ;  /* 0x040080000a087fae */ /* 0x0003e20008921850 */
[----:B------:R-:W-:-:S04]  /*c290*/  ISETP.GT.AND P1, PT, R3, 0x1f, PT ;  /* 0x0000001f0300780c */ /* 0x000fc80003f24270 */
[----:B-1----:R-:W-:-:S04]  /*c2a0*/  SEL R10, RZ, 0x4, !P1 ;  /* 0x00000004ff0a7807 */ /* 0x002fc80004800000 */
[----:B------:R-:W-:-:S04]  /*c2b0*/  SEL R10, R10, RZ, !P0 ;  /* 0x000000ff0a0a7207 */ /* 0x000fc80004000000 */
[----:B------:R-:W-:Y:S02]  /*c2c0*/  ISETP.NE.U32.AND P1, PT, R10, RZ, PT ;  /* 0x000000ff0a00720c */ /* 0x000fe40003f25070 */
[----:B--2---:R-:W-:Y:S02]  /*c2d0*/  IADD3 R10, P2, R2, R14, RZ ;  /* 0x0000000e020a7210 */ /* 0x004fe40007f5e0ff */
[----:B------:R-:W1:Y:S03]  /*c2e0*/  S2R R14, SR_TID.X ;  /* 0x00000000000e7919 */ /* 0x000e660000002100 */
[----:B------:R-:W-:Y:S02]  /*c2f0*/  IMAD.X R11, R0, 0x1, R13, P2 ;  /* 0x00000001000b7824 */ /* 0x000fe400010e060d */
[----:B------:R-:W2:Y:S04]  /*c300*/  LDL.LU R13, [R1+0x138] ;  /* 0x00013800010d7983 */ /* 0x000ea80000300800 */
[----:B------:R-:W2:Y:S04]  /*c310*/  LDL.LU R205, [R1+0x12c] ;  /* 0x00012c0001cd7983 */ /* 0x000ea80000300800 */
[----:B------:R-:W2:Y:S04]  /*c320*/  LDL.LU R208, [R1+0x13c] ;  /* 0x00013c0001d07983 */ /* 0x000ea80000300800 */
[----:B------:R1:W-:Y:S04]  /*c330*/  LDGSTS.E [R8+0xc], desc[UR16][R10.64], P1 ;  /* 0x0000c0000a087fae */ /* 0x0003e80008921850 */
[----:B------:R-:W2:Y:S04]  /*c340*/  LDL.LU R212, [R1+0x118] ;  /* 0x0001180001d47983 */ /* 0x000ea80000300800 */
[----:B------:R-:W2:Y:S01]  /*c350*/  LDL.LU R214, [R1+0x128] ;  /* 0x0001280001d67983 */ /* 0x000ea20000300800 */
[----:B-1----:R-:W-:-:S05]  /*c360*/  IADD3 R10, P2, R2, R201, RZ ;  /* 0x000000c9020a7210 */ /* 0x002fca0007f5e0ff */
[----:B------:R-:W-:Y:S02]  /*c370*/  IMAD.X R11, R0, 0x1, R200, P2 ;  /* 0x00000001000b7824 */ /* 0x000fe400010e06c8 */
[----:B------:R-:W2:Y:S04]  /*c380*/  LDL.LU R200, [R1+0x104] ;  /* 0x0001040001c87983 */ /* 0x000ea80000300800 */
[----:B------:R-:W2:Y:S04]  /*c390*/  LDL.LU R201, [R1+0x10c] ;  /* 0x00010c0001c97983 */ /* 0x000ea80000300800 */
[----:B------:R-:W2:Y:S04]  /*c3a0*/  LDL.LU R202, [R1+0x114] ;  /* 0x0001140001ca7983 */ /* 0x000ea80000300800 */
[----:B------:R-:W2:Y:S01]  /*c3b0*/  LDL.LU R203, [R1+0x11c] ;  /* 0x00011c0001cb7983 */ /* 0x000ea20000300800 */
[----:B------:R-:W-:-:S03]  /*c3c0*/  LOP3.LUT R14, R14, 0x1f, RZ, 0xc0, !PT ;  /* 0x0000001f0e0e7812 */ /* 0x000fc600078ec0ff */
[----:B------:R-:W2:Y:S04]  /*c3d0*/  LDL.LU R204, [R1+0x124] ;  /* 0x0001240001cc7983 */ /* 0x000ea80000300800 */
[----:B------:R1:W-:Y:S01]  /*c3e0*/  LDGSTS.E [R8+0x400c], desc[UR16][R10.64], P1 ;  /* 0x0400c0000a087fae */ /* 0x0003e20008921850 */
[----:B------:R-:W-:-:S03]  /*c3f0*/  ISETP.GE.AND P1, PT, R14, R3, PT ;  /* 0x000000030e00720c */ /* 0x000fc60003f26270 */
[----:B------:R-:W2:Y:S04]  /*c400*/  LDL.LU R206, [R1+0x134] ;  /* 0x0001340001ce7983 */ /* 0x000ea80000300800 */
[----:B------:R-:W2:Y:S04]  /*c410*/  LDL.LU R207, [R1+0x100] ;  /* 0x0001000001cf7983 */ /* 0x000ea80000300800 */
[----:B------:R-:W2:Y:S01]  /*c420*/  LDL.LU R14, [R1+0x108] ;  /* 0x00010800010e7983 */ /* 0x000ea20000300800 */
[----:B-1----:R-:W-:Y:S01]  /*c430*/  SEL R8, RZ, 0x4, P1 ;  /* 0x00000004ff087807 */ /* 0x002fe20000800000 */
[----:B------:R-:W-:-:S02]  /*c440*/  ULEA UR4, UR14, UR12, 0xe ;  /* 0x0000000c0e047291 */ /* 0x000fc4000f8e703f */
[----:B------:R-:W0:Y:S01]  /*c450*/  LDGDEPBAR ;  /* 0x00000000000079af */ /* 0x000e220000000000 */
[----:B------:R-:W-:-:S03]  /*c460*/  SEL R8, R8, RZ, !P0 ;  /* 0x000000ff08087207 */ /* 0x000fc60004000000 */
[----:B------:R-:W2:Y:S01]  /*c470*/  LDL.LU R209, [R1+0x144] ;  /* 0x0001440001d17983 */ /* 0x000ea20000300800 */
[----:B------:R-:W-:Y:S02]  /*c480*/  ISETP.NE.U32.AND P0, PT, R8, RZ, PT ;  /* 0x000000ff0800720c */ /* 0x000fe40003f05070 */
[----:B----4-:R-:W-:Y:S01]  /*c490*/  IADD3 R10, P1, R4, R211, RZ ;  /* 0x000000d3040a7210 */ /* 0x010fe20007f3e0ff */
[----:B------:R-:W-:Y:S01]  /*c4a0*/  VIADD R8, R12, UR4 ;  /* 0x000000040c087c36 */ /* 0x000fe20008000000 */
[----:B------:R-:W4:Y:S04]  /*c4b0*/  LDL.LU R210, [R1+0x110] ;  /* 0x0001100001d27983 */ /* 0x000f280000300800 */
[----:B------:R-:W4:Y:S04]  /*c4c0*/  LDL.LU R213, [R1+0x120] ;  /* 0x0001200001d57983 */ /* 0x000f280000300800 */
[----:B------:R-:W4:Y:S04]  /*c4d0*/  LDL.LU R215, [R1+0x130] ;  /* 0x0001300001d77983 */ /* 0x000f280000300800 */
[----:B------:R-:W4:Y:S01]  /*c4e0*/  LDL.LU R12, [R1+0x140] ;  /* 0x00014000010c7983 */ /* 0x000f220000300800 */
[----:B---3--:R-:W-:-:S05]  /*c4f0*/  IMAD.X R11, R9, 0x1, R5, P1 ;  /* 0x00000001090b7824 */ /* 0x008fca00008e0605 */
[----:B------:R2:W-:Y:S02]  /*c500*/  LDGSTS.E [R8+0x18000], desc[UR16][R10.64], P0 ;  /* 0x180000000a087fae */ /* 0x0005e40008121850 */
[----:B--2---:R-:W-:-:S05]  /*c510*/  IADD3 R10, P1, R4, R208, RZ ;  /* 0x000000d0040a7210 */ /* 0x004fca0007f3e0ff */
[----:B------:R-:W-:-:S05]  /*c520*/  IMAD.X R11, R13, 0x1, R5, P1 ;  /* 0x000000010d0b7824 */ /* 0x000fca00008e0605 */
[----:B------:R1:W-:Y:S02]  /*c530*/  LDGSTS.E [R8+0x18400], desc[UR16][R10.64], P0 ;  /* 0x184000000a087fae */ /* 0x0003e40008121850 */
[----:B-1----:R-:W-:-:S05]  /*c540*/  IADD3 R10, P1, R4, R205, RZ ;  /* 0x000000cd040a7210 */ /* 0x002fca0007f3e0ff */
        /* <DEDUP_REMOVED lines=40> */
[----:B------:R1:W-:Y:S04]  /*c7d0*/  LDGSTS.E [R8+0x1bc00], desc[UR16][R10.64], P0 ;  /* 0x1bc000000a087fae */ /* 0x0003e80008121850 */
[----:B------:R-:W2:Y:S01]  /*c7e0*/  LDL R8, [R1+0x358] ;  /* 0x0003580001087983 */ /* 0x000ea20000100800 */
[----:B-1----:R-:W-:-:S05]  /*c7f0*/  IADD3 R10, P1, R4, R209, RZ ;  /* 0x000000d1040a7210 */ /* 0x002fca0007f3e0ff */
[----:B----4-:R-:W-:Y:S01]  /*c800*/  IMAD.X R11, R12, 0x1, R5, P1 ;  /* 0x000000010c0b7824 */ /* 0x010fe200008e0605 */
[-C--:B------:R-:W-:Y:S02]  /*c810*/  IADD3 R216, P3, R216, R7.reuse, RZ ;  /* 0x00000007d8d87210 */ /* 0x080fe40007f7e0ff */
[----:B------:R-:W-:-:S03]  /*c820*/  IADD3 R220, P5, R220, R7, RZ ;  /* 0x00000007dcdc7210 */ /* 0x000fc60007fbe0ff */
[--C-:B------:R-:W-:Y:S02]  /*c830*/  IMAD.X R23, R23, 0x1, R6.reuse, P3 ;  /* 0x0000000117177824 */ /* 0x100fe400018e0606 */
[----:B------:R-:W-:Y:S02]  /*c840*/  IMAD.X R219, R219, 0x1, R6, P5 ;  /* 0x00000001dbdb7824 */ /* 0x000fe400028e0606 */
[----:B--2---:R-:W-:-:S05]  /*c850*/  VIADD R8, R8, UR4 ;  /* 0x0000000408087c36 */ /* 0x004fca0008000000 */
        /* <DEDUP_REMOVED lines=42> */
[----:B------:R1:W-:Y:S01]  /*cb00*/  LDGSTS.E [R8+0x1ba00], desc[UR16][R10.64], P0 ;  /* 0x1ba000000a087fae */ /* 0x0003e20008121850 */
[----:B------:R-:W-:Y:S02]  /*cb10*/  IADD3 R22, P2, R22, R7, RZ ;  /* 0x0000000716167210 */ /* 0x000fe40007f5e0ff */
[----:B-1----:R-:W-:-:S05]  /*cb20*/  IADD3 R10, P1, R4, R18, RZ ;  /* 0x00000012040a7210 */ /* 0x002fca0007f3e0ff */
[----:B------:R-:W-:Y:S01]  /*cb30*/  IMAD.X R11, R17, 0x1, R5, P1 ;  /* 0x00000001110b7824 */ /* 0x000fe200008e0605 */
[-C--:B------:R-:W-:Y:S01]  /*cb40*/  IADD3 R20, P1, R20, R7.reuse, RZ ;  /* 0x0000000714147210 */ /* 0x080fe20007f3e0ff */
[--C-:B------:R-:W-:Y:S01]  /*cb50*/  IMAD.X R21, R21, 0x1, R6.reuse, P2 ;  /* 0x0000000115157824 */ /* 0x100fe200010e0606 */
[-C--:B------:R-:W-:Y:S02]  /*cb60*/  IADD3 R218, P4, R218, R7.reuse, RZ ;  /* 0x00000007dada7210 */ /* 0x080fe40007f9e0ff */
[----:B------:R1:W-:Y:S01]  /*cb70*/  LDGSTS.E [R8+0x1be00], desc[UR16][R10.64], P0 ;  /* 0x1be000000a087fae */ /* 0x0003e20008121850 */
[--C-:B------:R-:W-:Y:S01]  /*cb80*/  IMAD.X R19, R19, 0x1, R6.reuse, P1 ;  /* 0x0000000113137824 */ /* 0x100fe200008e0606 */
[-C--:B------:R-:W-:Y:S02]  /*cb90*/  IADD3 R226, P1, R226, R7.reuse, RZ ;  /* 0x00000007e2e27210 */ /* 0x080fe40007f3e0ff */
[-C--:B------:R-:W-:Y:S02]  /*cba0*/  IADD3 R18, P0, R18, R7.reuse, RZ ;  /* 0x0000000712127210 */ /* 0x080fe40007f1e0ff */
[-C--:B------:R-:W-:Y:S01]  /*cbb0*/  IADD3 R228, P2, R228, R7.reuse, RZ ;  /* 0x00000007e4e47210 */ /* 0x080fe20007f5e0ff */
[--C-:B------:R-:W-:Y:S01]  /*cbc0*/  IMAD.X R217, R217, 0x1, R6.reuse, P4 ;  /* 0x00000001d9d97824 */ /* 0x100fe200020e0606 */
[-C--:B------:R-:W-:Y:S01]  /*cbd0*/  IADD3 R230, P3, R230, R7.reuse, RZ ;  /* 0x00000007e6e67210 */ /* 0x080fe20007f7e0ff */
[--C-:B------:R-:W-:Y:S01]  /*cbe0*/  IMAD.X R225, R225, 0x1, R6.reuse, P1 ;  /* 0x00000001e1e17824 */ /* 0x100fe200008e0606 */
[-C--:B------:R-:W-:Y:S01]  /*cbf0*/  IADD3 R222, P6, R222, R7.reuse, RZ ;  /* 0x00000007dede7210 */ /* 0x080fe20007fde0ff */
[--C-:B------:R-:W-:Y:S01]  /*cc00*/  IMAD.X R17, R17, 0x1, R6.reuse, P0 ;  /* 0x0000000111117824 */ /* 0x100fe200000e0606 */
[-C--:B------:R-:W-:Y:S01]  /*cc10*/  IADD3 R232, P4, R232, R7.reuse, RZ ;  /* 0x00000007e8e87210 */ /* 0x080fe20007f9e0ff */
[--C-:B------:R-:W-:Y:S01]  /*cc20*/  IMAD.X R227, R227, 0x1, R6.reuse, P2 ;  /* 0x00000001e3e37824 */ /* 0x100fe200010e0606 */
[-C--:B------:R-:W-:Y:S01]  /*cc30*/  IADD3 R240, P1, R240, R7.reuse, RZ ;  /* 0x00000007f0f07210 */ /* 0x080fe20007f3e0ff */
[----:B------:R-:W-:Y:S01]  /*cc40*/  VIADD R15, R15, 0x1 ;  /* 0x000000010f0f7836 */ /* 0x000fe20000000000 */
        /* <DEDUP_REMOVED lines=19> */
[----:B------:R2:W-:Y:S01]  /*cd80*/  STL [R1+0x104], R200 ;  /* 0x000104c801007387 */ /* 0x0005e20000100800 */
[-C--:B------:R-:W-:Y:S01]  /*cd90*/  IADD3 R202, P3, R202, R7.reuse, RZ ;  /* 0x00000007caca7210 */ /* 0x080fe20007f7e0ff */
[--C-:B------:R-:W-:Y:S01]  /*cda0*/  IMAD.X R245, R245, 0x1, R6.reuse, P4 ;  /* 0x00000001f5f57824 */ /* 0x100fe200020e0606 */
[-C--:B------:R-:W-:Y:S01]  /*cdb0*/  IADD3 R250, P6, R250, R7.reuse, RZ ;  /* 0x00000007fafa7210 */ /* 0x080fe20007fde0ff */
[--C-:B------:R-:W-:Y:S01]  /*cdc0*/  IMAD.X R237, R237, 0x1, R6.reuse, P0 ;  /* 0x00000001eded7824 */ /* 0x100fe200000e0606 */
[-C--:B------:R-:W-:Y:S01]  /*cdd0*/  IADD3 R203, P4, R203, R7.reuse, RZ ;  /* 0x00000007cbcb7210 */ /* 0x080fe20007f9e0ff */
[----:B------:R-:W-:Y:S01]  /*cde0*/  IMAD.X R247, R247, 0x1, R6, P5 ;  /* 0x00000001f7f77824 */ /* 0x000fe200028e0606 */
[-C--:B------:R-:W-:Y:S01]  /*cdf0*/  IADD3 R252, P0, R252, R7.reuse, RZ ;  /* 0x00000007fcfc7210 */ /* 0x080fe20007f1e0ff */
[----:B------:R-:W0:Y:S01]  /*ce00*/  LDGDEPBAR ;  /* 0x00000000000079af */ /* 0x000e220000000000 */
[----:B------:R-:W-:-:S03]  /*ce10*/  IADD3 R204, P5, R204, R7, RZ ;  /* 0x00000007cccc7210 */ /* 0x000fc60007fbe0ff */
[----:B--2---:R2:W5:Y:S01]  /*ce20*/  LDL.LU R200, [R1+0x3b8] ;  /* 0x0003b80001c87983 */ /* 0x0045620000300800 */
[----:B------:R-:W-:-:S03]  /*ce30*/  IMAD.X R249, R249, 0x1, R6, P6 ;  /* 0x00000001f9f97824 */ /* 0x000fc600030e0606 */
[----:B------:R3:W-:Y:S01]  /*ce40*/  STL [R1+0x10c], R201 ;  /* 0x00010cc901007387 */ /* 0x0007e20000100800 */
[-C--:B------:R-:W-:Y:S01]  /*ce50*/  IADD3 R205, P6, R205, R7.reuse, RZ ;  /* 0x00000007cdcd7210 */ /* 0x080fe20007fde0ff */
[--C-:B------:R-:W-:Y:S01]  /*ce60*/  IMAD.X R251, R251, 0x1, R6.reuse, P0 ;  /* 0x00000001fbfb7824 */ /* 0x100fe200000e0606 */
[-C--:B------:R-:W-:Y:S01]  /*ce70*/  IADD3 R206, P0, R206, R7.reuse, RZ ;  /* 0x00000007cece7210 */ /* 0x080fe20007f1e0ff */
[----:B---3--:R2:W5:Y:S04]  /*ce80*/  LDL.LU R201, [R1+0x3b4] ;  /* 0x0003b40001c97983 */ /* 0x0085680000300800 */
[----:B------:R3:W-:Y:S01]  /*ce90*/  STL [R1+0x114], R202 ;  /* 0x000114ca01007387 */ /* 0x0007e20000100800 */
[----:B------:R-:W-:Y:S01]  /*cea0*/  IMAD.X R207, R207, 0x1, R6, P1 ;  /* 0x00000001cfcf7824 */ /* 0x000fe200008e0606 */
[----:B------:R-:W-:-:S02]  /*ceb0*/  IADD3 R208, P1, R208, R7, RZ ;  /* 0x00000007d0d07210 */ /* 0x000fc40007f3e0ff */
[----:B---3--:R2:W5:Y:S04]  /*cec0*/  LDL.LU R202, [R1+0x3b0] ;  /* 0x0003b00001ca7983 */ /* 0x0085680000300800 */
[----:B------:R3:W-:Y:S01]  /*ced0*/  STL [R1+0x11c], R203 ;  /* 0x00011ccb01007387 */ /* 0x0007e20000100800 */
[----:B------:R-:W-:-:S03]  /*cee0*/  IMAD.X R14, R14, 0x1, R6, P2 ;  /* 0x000000010e0e7824 */ /* 0x000fc600010e0606 */
[----:B---3--:R2:W5:Y:S04]  /*cef0*/  LDL.LU R203, [R1+0x3ac] ;  /* 0x0003ac0001cb7983 */ /* 0x0085680000300800 */
[----:B------:R-:W3:Y:S04]  /*cf00*/  LDL R8, [R1+0x164] ;  /* 0x0001640001087983 */ /* 0x000ee80000100800 */
[----:B------:R4:W-:Y:S01]  /*cf10*/  STL [R1+0x124], R204 ;  /* 0x000124cc01007387 */ /* 0x0009e20000100800 */
[----:B------:R-:W-:Y:S01]  /*cf20*/  IADD3 R209, P2, R209, R7, RZ ;  /* 0x00000007d1d17210 */ /* 0x000fe20007f5e0ff */
[----:B------:R-:W-:-:S02]  /*cf30*/  IMAD.X R210, R210, 0x1, R6, P3 ;  /* 0x00000001d2d27824 */ /* 0x000fc400018e0606 */
[----:B----4-:R2:W5:Y:S04]  /*cf40*/  LDL.LU R204, [R1+0x3a8] ;  /* 0x0003a80001cc7983 */ /* 0x0105680000300800 */
[----:B------:R4:W-:Y:S01]  /*cf50*/  STL [R1+0x12c], R205 ;  /* 0x00012ccd01007387 */ /* 0x0009e20000100800 */
[----:B------:R-:W-:-:S03]  /*cf60*/  IADD3 R211, P3, R211, R7, RZ ;  /* 0x00000007d3d37210 */ /* 0x000fc60007f7e0ff */
[----:B----4-:R2:W5:Y:S04]  /*cf70*/  LDL.LU R205, [R1+0x3a4] ;  /* 0x0003a40001cd7983 */ /* 0x0105680000300800 */
[----:B------:R4:W-:Y:S01]  /*cf80*/  STL [R1+0x134], R206 ;  /* 0x000134ce01007387 */ /* 0x0009e20000100800 */
[----:B------:R-:W-:-:S03]  /*cf90*/  IMAD.X R212, R212, 0x1, R6, P4 ;  /* 0x00000001d4d47824 */ /* 0x000fc600020e0606 */
        /* <DEDUP_REMOVED lines=9> */
[----:B----4-:R-:W1:Y:S04]  /*d030*/  LDL.LU R14, [R1+0x394] ;  /* 0x00039400010e7983 */ /* 0x010e680000300800 */
        /* <DEDUP_REMOVED lines=9> */
[----:B------:R4:W-:Y:S04]  /*d0d0*/  STL [R1+0x118], R212 ;  /* 0x000118d401007387 */ /* 0x0009e80000100800 */
        /* <DEDUP_REMOVED lines=12> */
[----:B----4-:R2:W5:Y:S01]  /*d1a0*/  LDL.LU R9, [R1+0x36c] ;  /* 0x00036c0001097983 */ /* 0x0105620000300800 */
[----:B------:R-:W-:Y:S01]  /*d1b0*/  VIADD R3, R3, 0xffffffe0 ;  /* 0xffffffe003037836 */ /* 0x000fe20000000000 */
[----:B---3--:R-:W-:-:S02]  /*d1c0*/  ISETP.NE.U32.AND P5, PT, R8, R15, PT ;  /* 0x0000000f0800720c */ /* 0x008fc40003fa5070 */
[----:B-1----:R-:W-:Y:S02]  /*d1d0*/  SHF.R.S32.HI R8, RZ, 0x1f, R14 ;  /* 0x0000001fff087819 */ /* 0x002fe4000001140e */
[C---:B------:R-:W-:Y:S02]  /*d1e0*/  LEA R2, P4, R14.reuse, R2, 0x2 ;  /* 0x000000020e027211 */ /* 0x040fe400078810ff */
[----:B------:R-:W-:-:S05]  /*d1f0*/  SHF.L.U64.HI R8, R14, 0x2, R8 ;  /* 0x000000020e087819 */ /* 0x000fca0000010208 */
[----:B------:R-:W-:Y:S02]  /*d200*/  IMAD.X R0, R0, 0x1, R8, P4 ;  /* 0x0000000100007824 */ /* 0x000fe400020e0608 */
[----:B--2---:R-:W-:Y:S05]  /*d210*/  @P5 BRA `(.L_x_1) ;  /* 0xffffffc400145947 */ /* 0x004fea000383ffff */
.L_x_0:
[----:B------:R-:W1:Y:S01]  /*d220*/  S2R R4, SR_TID.X ;  /* 0x0000000000047919 */ /* 0x000e620000002100 */
[----:B------:R-:W-:-:S04]  /*d230*/  DEPBAR.LE SB0, 0x0 ;  /* 0x000080000000791a */ /* 0x000fc80000000000 */
[----:B------:R-:W2:Y:S01]  /*d240*/  LDL.LU R10, [R1+0x364] ;  /* 0x00036400010a7983 */ /* 0x000ea20000300800 */
[----:B------:R-:W-:Y:S01]  /*d250*/  IMAD.MOV.U32 R6, RZ, RZ, R152 ;  /* 0x000000ffff067224 */ /* 0x000fe200078e0098 */
[----:B------:R-:W-:Y:S01]  /*d260*/  ULDC UR4, c[0x0][0x22c] ;  /* 0x00008b0000047ab9 */ /* 0x000fe20000000800 */
[----:B------:R-:W-:Y:S01]  /*d270*/  IMAD.MOV.U32 R7, RZ, RZ, R154 ;  /* 0x000000ffff077224 */ /* 0x000fe200078e009a */
[----:B------:R-:W3:Y:S01]  /*d280*/  LDL.LU R8, [R1+0x360] ;  /* 0x0003600001087983 */ /* 0x000ee20000300800 */
[----:B------:R-:W-:Y:S01]  /*d290*/  IMAD.MOV.U32 R16, RZ, RZ, R88 ;  /* 0x000000ffff107224 */ /* 0x000fe200078e0058 */
[----:B------:R-:W-:Y:S01]  /*d2a0*/  ULDC.64 UR28, c[0x0][0x228] ;  /* 0x00008a00001c7ab9 */ /* 0x000fe20000000a00 */
[----:B------:R-:W-:Y:S01]  /*d2b0*/  IMAD.MOV.U32 R17, RZ, RZ, R90 ;  /* 0x000000ffff117224 */ /* 0x000fe200078e005a */
[----:B------:R-:W-:Y:S01]  /*d2c0*/  ULDC UR5, c[0x0][0x22c] ;  /* 0x00008b0000057ab9 */ /* 0x000fe20000000800 */
[----:B------:R-:W-:Y:S01]  /*d2d0*/  IMAD.MOV.U32 R18, RZ, RZ, R24 ;  /* 0x000000ffff127224 */ /* 0x000fe200078e0018 */
[----:B------:R-:W-:Y:S01]  /*d2e0*/  ULDC.64 UR30, c[0x0][0x228] ;  /* 0x00008a00001e7ab9 */ /* 0x000fe20000000a00 */
[----:B------:R-:W-:Y:S01]  /*d2f0*/  IMAD.MOV.U32 R19, RZ, RZ, R26 ;  /* 0x000000ffff137224 */ /* 0x000fe200078e001a */
[----:B------:R-:W-:Y:S01]  /*d300*/  ULDC UR26, c[0x0][0x248] ;  /* 0x00009200001a7ab9 */ /* 0x000fe20000000800 */
[----:B------:R-:W-:Y:S01]  /*d310*/  IMAD.MOV.U32 R218, RZ, RZ, R193 ;  /* 0x000000ffffda7224 */ /* 0x000fe200078e00c1 */
[----:B------:R-:W-:Y:S01]  /*d320*/  ULDC.64 UR6, c[0x0][0x228] ;  /* 0x00008a0000067ab9 */ /* 0x000fe20000000a00 */
[----:B------:R-:W-:Y:S01]  /*d330*/  IMAD.MOV.U32 R219, RZ, RZ, R195 ;  /* 0x000000ffffdb7224 */ /* 0x000fe200078e00c3 */
[----:B------:R-:W-:Y:S01]  /*d340*/  ULDC.64 UR14, c[0x0][0x228] ;  /* 0x00008a00000e7ab9 */ /* 0x000fe20000000a00 */
[----:B------:R-:W-:Y:S01]  /*d350*/  IMAD.MOV.U32 R222, RZ, RZ, R197 ;  /* 0x000000ffffde7224 */ /* 0x000fe200078e00c5 */
[----:B------:R-:W-:Y:S01]  /*d360*/  ULDC.64 UR10, c[0x0][0x228] ;  /* 0x00008a00000a7ab9 */ /* 0x000fe20000000a00 */
[----:B------:R-:W-:Y:S01]  /*d370*/  IMAD.MOV.U32 R223, RZ, RZ, R199 ;  /* 0x000000ffffdf7224 */ /* 0x000fe200078e00c7 */
[----:B------:R-:W-:Y:S01]  /*d380*/  ULDC.64 UR8, c[0x0][0x228] ;  /* 0x00008a0000087ab9 */ /* 0x000fe20000000a00 */
[----:B-----5:R-:W-:Y:S01]  /*d390*/  IMAD.MOV.U32 R226, RZ, RZ, R201 ;  /* 0x000000ffffe27224 */ /* 0x020fe200078e00c9 */
[----:B------:R-:W-:Y:S01]  /*d3a0*/  ULDC.64 UR18, c[0x0][0x228] ;  /* 0x00008a0000127ab9 */ /* 0x000fe20000000a00 */
[----:B------:R-:W-:Y:S01]  /*d3b0*/  IMAD.MOV.U32 R227, RZ, RZ, R203 ;  /* 0x000000ffffe37224 */ /* 0x000fe200078e00cb */
[----:B------:R-:W-:Y:S01]  /*d3c0*/  ULDC.64 UR24, c[0x0][0x228] ;  /* 0x00008a0000187ab9 */ /* 0x000fe20000000a00 */
[----:B------:R-:W-:Y:S01]  /*d3d0*/  IMAD.MOV.U32 R230, RZ, RZ, R205 ;  /* 0x000000ffffe67224 */ /* 0x000fe200078e00cd */
[----:B------:R-:W-:Y:S01]  /*d3e0*/  ULDC.64 UR22, c[0x0][0x228] ;  /* 0x00008a0000167ab9 */ /* 0x000fe20000000a00 */
[C---:B-1----:R-:W-:Y:S01]  /*d3f0*/  IMAD.SHL.U32 R2, R4.reuse, 0x10, RZ ;  /* 0x0000001004027824 */ /* 0x042fe200078e00ff */
[C---:B------:R-:W-:Y:S01]  /*d400*/  LOP3.LUT R5, R4.reuse, 0x60, RZ, 0xc0, !PT ;  /* 0x0000006004057812 */ /* 0x040fe200078ec0ff */
[C---:B------:R-:W-:Y:S01]  /*d410*/  IMAD.SHL.U32 R0, R4.reuse, 0x40, RZ ;  /* 0x0000004004007824 */ /* 0x040fe200078e00ff */
[----:B------:R-:W-:Y:S01]  /*d420*/  LOP3.LUT R252, R4, 0x7f, RZ, 0xc0, !PT ;  /* 0x0000007f04fc7812 */ /* 0x000fe200078ec0ff */
[----:B------:R-:W-:Y:S01]  /*d430*/  IMAD.MOV.U32 R231, RZ, RZ, R207 ;  /* 0x000000ffffe77224 */ /* 0x000fe200078e00cf */
[----:B------:R-:W-:Y:S01]  /*d440*/  LOP3.LUT R2, R2, 0xf0, RZ, 0xc0, !PT ;  /* 0x000000f002027812 */ /* 0x000fe200078ec0ff */
[----:B------:R-:W4:Y:S01]  /*d450*/  LDL.LU R4, [R1] ;  /* 0x0000000001047983 */ /* 0x000f220000300800 */
[----:B------:R-:W-:Y:S01]  /*d460*/  LOP3.LUT R0, R0, 0x400, RZ, 0xc0, !PT ;  /* 0x0000040000007812 */ /* 0x000fe200078ec0ff */
[----:B------:R-:W-:Y:S01]  /*d470*/  IMAD.MOV.U32 R234, RZ, RZ, R209 ;  /* 0x000000ffffea7224 */ /* 0x000fe200078e00d1 */
[----:B------:R-:W-:Y:S01]  /*d480*/  ULDC.64 UR20, c[0x0][0x228] ;  /* 0x00008a0000147ab9 */ /* 0x000fe20000000a00 */
[----:B------:R-:W-:Y:S01]  /*d490*/  VIADD R3, R9, 0x1 ;  /* 0x0000000109037836 */ /* 0x000fe20000000000 */
[----:B------:R-:W-:Y:S01]  /*d4a0*/  IADD3 R0, R0, UR12, R2 ;  /* 0x0000000c00007c10 */ /* 0x000fe2000fffe002 */
[----:B------:R-:W-:Y:S01]  /*d4b0*/  BAR.SYNC.DEFER_BLOCKING 0x0 ;  /* 0x0000000000007b1d */ /* 0x000fe20000010000 */
[----:B------:R-:W-:Y:S01]  /*d4c0*/  LEA R252, R252, UR12, 0x4 ;  /* 0x0000000cfcfc7c11 */ /* 0x000fe2000f8e20ff */
[----:B------:R-:W-:Y:S01]  /*d4d0*/  IMAD.MOV.U32 R154, RZ, RZ, R173 ;  /* 0x000000ffff9a7224 */ /* 0x000fe200078e00ad */
[----:B------:R-:W-:Y:S01]  /*d4e0*/  ISETP.GE.AND P3, PT, R3, UR4, PT ;  /* 0x0000000403007c0c */ /* 0x000fe2000bf66270 */
[----:B------:R-:W-:-:S02]  /*d4f0*/  IMAD R0, R5, 0x8, R0 ;  /* 0x0000000805007824 */ /* 0x000fc400078e0200 */
[----:B------:R-:W-:Y:S01]  /*d500*/  IMAD.MOV.U32 R235, RZ, RZ, R211 ;  /* 0x000000ffffeb7224 */ /* 0x000fe200078e00d3 */
[----:B------:R-:W-:Y:S01]  /*d510*/  ULDC UR4, c[0x0][0x22c] ;  /* 0x00008b0000047ab9 */ /* 0x000fe20000000800 */
[----:B------:R-:W4:Y:S01]  /*d520*/  LDL.LU R5, [R1+0x8] ;  /* 0x0000080001057983 */ /* 0x000f220000300800 */
[----:B------:R-:W-:Y:S01]  /*d530*/  IMAD.MOV.U32 R244, RZ, RZ, R145 ;  /* 0x000000fffff47224 */ /* 0x000fe200078e0091 */
[----:B------:R-:W-:Y:S01]  /*d540*/  ULDC.64 UR12, c[0x0][0x228] ;  /* 0x00008a00000c7ab9 */ /* 0x000fe20000000a00 */
[----:B------:R-:W-:Y:S02]  /*d550*/  IMAD.MOV.U32 R245, RZ, RZ, R147 ;  /* 0x000000fffff57224 */ /* 0x000fe400078e0093 */
[----:B------:R-:W-:Y:S02]  /*d560*/  IMAD.MOV.U32 R246, RZ, RZ, R81 ;  /* 0x000000fffff67224 */ /* 0x000fe400078e0051 */
[----:B------:R-:W-:Y:S02]  /*d570*/  IMAD.MOV.U32 R247, RZ, RZ, R83 ;  /* 0x000000fffff77224 */ /* 0x000fe400078e0053 */
[----:B------:R-:W-:-:S02]  /*d580*/  IMAD.MOV.U32 R238, RZ, RZ, R212 ;  /* 0x000000ffffee7224 */ /* 0x000fc400078e00d4 */
[----:B------:R-:W-:Y:S02]  /*d590*/  IMAD.MOV.U32 R239, RZ, RZ, R214 ;  /* 0x000000ffffef7224 */ /* 0x000fe400078e00d6 */
[C---:B------:R-:W-:Y:S02]  /*d5a0*/  VIADD R2, R9.reuse, 0x7f ;  /* 0x0000007f09027836 */ /* 0x040fe40000000000 */
[----:B------:R-:W-:-:S03]  /*d5b0*/  VIADD R3, R9, 0x3 ;  /* 0x0000000309037836 */ /* 0x000fc60000000000 */
[----:B------:R-:W-:Y:S01]  /*d5c0*/  ISETP.GE.AND P0, PT, R2, UR29, PT ;  /* 0x0000001d02007c0c */ /* 0x000fe2000bf06270 */
[----:B------:R-:W-:Y:S01]  /*d5d0*/  VIADD R2, R9, 0x2 ;  /* 0x0000000209027836 */ /* 0x000fe20000000000 */
[----:B------:R-:W-:-:S04]  /*d5e0*/  ISETP.GE.AND P1, PT, R3, UR5, PT ;  /* 0x0000000503007c0c */ /* 0x000fc8000bf26270 */
[----:B------:R-:W-:Y:S01]  /*d5f0*/  ISETP.GE.AND P2, PT, R2, UR4, PT ;  /* 0x0000000402007c0c */ /* 0x000fe2000bf46270 */
[----:B------:R-:W-:Y:S01]  /*d600*/  ULDC.64 UR4, c[0x0][0x220] ;  /* 0x0000880000047ab9 */ /* 0x000fe20000000a00 */
[----:B--2---:R-:W-:Y:S02]  /*d610*/  ISETP.GE.AND P5, PT, R9, R10, PT ;  /* 0x0000000a0900720c */ /* 0x004fe40003fa6270 */
[----:B---3--:R-:W-:Y:S02]  /*d620*/  ISETP.GE.AND P6, PT, R12, R8, PT ;  /* 0x000000080c00720c */ /* 0x008fe40003fc6270 */
[----:B------:R-:W1:Y:S01]  /*d630*/  LDC R8, c[0x0][0x244] ;  /* 0x00009100ff087b82 */ /* 0x000e620000000800 */
[----:B----4-:R2:W-:Y:S07]  /*d640*/  STSM.16.M88.4 [R0], R4 ;  /* 0x0000000400007844 */ /* 0x0105ee0000000200 */
[----:B------:R-:W-:Y:S06]  /*d650*/  BAR.SYNC.DEFER_BLOCKING 0x0 ;  /* 0x0000000000007b1d */ /* 0x000fec0000010000 */
[----:B--2---:R-:W2:Y:S04]  /*d660*/  LDL.LU R4, [R1+0x4] ;  /* 0x0000040001047983 */ /* 0x004ea80000300800 */
[----:B------:R-:W2:Y:S04]  /*d670*/  LDL.LU R5, [R1+0xc] ;  /* 0x00000c0001057983 */ /* 0x000ea80000300800 */
[----:B------:R-:W3:Y:S01]  /*d680*/  LDS.128 R20, [R252] ;  /* 0x00000000fc147984 */ /* 0x000ee20000000c00 */
[----:B------:R-:W-:Y:S06]  /*d690*/  BAR.SYNC.DEFER_BLOCKING 0x0 ;  /* 0x0000000000007b1d */ /* 0x000fec0000010000 */
[----:B------:R-:W-:Y:S02]  /*d6a0*/  STSM.16.M88.4 [R0], R16 ;  /* 0x0000001000007844 */ /* 0x000fe40000000200 */
[----:B------:R-:W-:Y:S06]  /*d6b0*/  BAR.SYNC.DEFER_BLOCKING 0x0 ;  /* 0x0000000000007b1d */ /* 0x000fec0000010000 */
[----:B------:R-:W4:Y:S01]  /*d6c0*/  LDS.128 R16, [R252] ;  /* 0x00000000fc107984 */ /* 0x000f220000000c00 */
[----:B------:R-:W-:-:S02]  /*d6d0*/  IMAD.MOV.U32 R6, RZ, RZ, R153 ;  /* 0x000000ffff067224 */ /* 0x000fc400078e0099 */
[----:B------:R-:W-:Y:S01]  /*d6e0*/  IMAD.MOV.U32 R7, RZ, RZ, R155 ;  /* 0x000000ffff077224 */ /* 0x000fe200078e009b */
[----:B------:R-:W-:Y:S06]  /*d6f0*/  BAR.SYNC.DEFER_BLOCKING 0x0 ;  /* 0x0000000000007b1d */ /* 0x000fec0000010000 */
[----:B---3--:R-:W-:Y:S04]  /*d700*/  STL.64 [R1+0x130], R20 ;  /* 0x0001301401007387 */ /* 0x008fe80000100a00 */
[----:B------:R-:W-:Y:S04]  /*d710*/  STL.64 [R1+0x138], R22 ;  /* 0x0001381601007387 */ /* 0x000fe80000100a00 */
[----:B----4-:R-:W-:Y:S04]  /*d720*/  STL.64 [R1+0x120], R16 ;  /* 0x0001201001007387 */ /* 0x010fe80000100a00 */
[----:B------:R-:W-:Y:S04]  /*d730*/  STL.64 [R1+0x128], R18 ;  /* 0x0001281201007387 */ /* 0x000fe80000100a00 */
[----:B--2---:R2:W-:Y:S01]  /*d740*/  STSM.16.M88.4 [R0], R4 ;  /* 0x0000000400007844 */ /* 0x0045e20000000200 */
[----:B------:R-:W-:Y:S06]  /*d750*/  BAR.SYNC.DEFER_BLOCKING 0x0 ;  /* 0x0000000000007b1d */ /* 0x000fec0000010000 */
[----:B--2---:R-:W2:Y:S04]  /*d760*/  LDL.LU R4, [R1+0x10] ;  /* 0x0000100001047983 */ /* 0x004ea80000300800 */
[----:B------:R-:W2:Y:S04]  /*d770*/  LDL.LU R5, [R1+0x18] ;  /* 0x0000180001057983 */ /* 0x000ea80000300800 */
[----:B------:R-:W3:Y:S01]  /*d780*/  LDS.128 R20, [R252] ;  /* 0x00000000fc147984 */ /* 0x000ee20000000c00 */
[----:B------:R-:W-:-:S02]  /*d790*/  IMAD.MOV.U32 R16, RZ, RZ, R89 ;  /* 0x000000ffff107224 */ /* 0x000fc400078e0059 */
[----:B------:R-:W-:Y:S01]  /*d7a0*/  IMAD.MOV.U32 R17, RZ, RZ, R91 ;  /* 0x000000ffff117224 */ /* 0x000fe200078e005b */
[----:B------:R-:W-:Y:S01]  /*d7b0*/  BAR.SYNC.DEFER_BLOCKING 0x0 ;  /* 0x0000000000007b1d */ /* 0x000fe20000010000 */
[----:B------:R-:W-:Y:S02]  /*d7c0*/  IMAD.MOV.U32 R18, RZ, RZ, R25 ;  /* 0x000000ffff127224 */ /* 0x000fe400078e0019 */
[----:B------:R-:W-:-:S05]  /*d7d0*/  IMAD.MOV.U32 R19, RZ, RZ, R27 ;  /* 0x000000ffff137224 */ /* 0x000fca00078e001b */
[----:B------:R-:W-:Y:S01]  /*d7e0*/  STSM.16.M88.4 [R0], R16 ;  /* 0x0000001000007844 */ /* 0x000fe20000000200 */
[----:B------:R-:W-:Y:S01]  /*d7f0*/  BAR.SYNC.DEFER_BLOCKING 0x0 ;  /* 0x0000000000007b1d */ /* 0x000fe20000010000 */
[----:B------:R-:W-:Y:S02]  /*d800*/  IMAD.MOV.U32 R6, RZ, RZ, R156 ;  /* 0x000000ffff067224 */ /* 0x000fe400078e009c */
[----:B------:R-:W-:-:S03]  /*d810*/  IMAD.MOV.U32 R7, RZ, RZ, R158 ;  /* 0x000000ffff077224 */ /* 0x000fc600078e009e */
[----:B------:R-:W4:Y:S02]  /*d820*/  LDS.128 R16, [R252] ;  /* 0x00000000fc107984 */ /* 0x000f240000000c00 */
[----:B------:R-:W-:Y:S06]  /*d830*/  BAR.SYNC.DEFER_BLOCKING 0x0 ;  /* 0x0000000000007b1d */ /* 0x000fec0000010000 */
[----:B---3--:R-:W-:Y:S04]  /*d840*/  STL.64 [R1+0x110], R20 ;  /* 0x0001101401007387 */ /* 0x008fe80000100a00 */
[----:B------:R-:W-:Y:S04]  /*d850*/  STL.64 [R1+0x118], R22 ;  /* 0x0001181601007387 */ /* 0x000fe80000100a00 */
[----:B----4-:R3:W-:Y:S04]  /*d860*/  STL.64 [R1+0x100], R16 ;  /* 0x0001001001007387 */ /* 0x0107e80000100a00 */
[----:B------:R4:W-:Y:S01]  /*d870*/  STL.64 [R1+0x108], R18 ;  /* 0x0001081201007387 */ /* 0x0009e20000100a00 */
[----:B---3--:R-:W-:-:S02]  /*d880*/  IMAD.MOV.U32 R16, RZ, RZ, R92 ;  /* 0x000000ffff107224 */ /* 0x008fc400078e005c */
[----:B------:R-:W-:Y:S02]  /*d890*/  IMAD.MOV.U32 R17, RZ, RZ, R94 ;  /* 0x000000ffff117224 */ /* 0x000fe400078e005e */
[----:B----4-:R-:W-:Y:S02]  /*d8a0*/  IMAD.MOV.U32 R18, RZ, RZ, R28 ;  /* 0x000000ffff127224 */ /* 0x010fe400078e001c */
[----:B------:R-:W-:Y:S01]  /*d8b0*/  IMAD.MOV.U32 R19, RZ, RZ, R30 ;  /* 0x000000ffff137224 */ /* 0x000fe200078e001e */
[----:B--2---:R2:W-:Y:S01]  /*d8c0*/  STSM.16.M88.4 [R0], R4 ;  /* 0x0000000400007844 */ /* 0x0045e20000000200 */
[----:B------:R-:W-:Y:S06]  /*d8d0*/  BAR.SYNC.DEFER_BLOCKING 0x0 ;  /* 0x0000000000007b1d */ /* 0x000fec0000010000 */
[----:B--2---:R-:W2:Y:S04]  /*d8e0*/  LDL.LU R4, [R1+0x14] ;  /* 0x0000140001047983 */ /* 0x004ea80000300800 */
[----:B------:R-:W2:Y:S04]  /*d8f0*/  LDL.LU R5, [R1+0x1c] ;  /* 0x00001c0001057983 */ /* 0x000ea80000300800 */
[----:B------:R-:W3:Y:S01]  /*d900*/  LDS.128 R20, [R252] ;  /* 0x00000000fc147984 */ /* 0x000ee20000000c00 */
[----:B------:R-:W-:Y:S06]  /*d910*/  BAR.SYNC.DEFER_BLOCKING 0x0 ;  /* 0x0000000000007b1d */ /* 0x000fec0000010000 */
[----:B------:R-:W-:Y:S02]  /*d920*/  STSM.16.M88.4 [R0], R16 ;  /* 0x0000001000007844 */ /* 0x000fe40000000200 */
[----:B------:R-:W-:Y:S06]  /*d930*/  BAR.SYNC.DEFER_BLOCKING 0x0 ;  /* 0x0000000000007b1d */ /* 0x000fec0000010000 */
[----:B------:R-:W4:Y:S04]  /*d940*/  LDS.128 R16, [R252] ;  /* 0x00000000fc107984 */ /* 0x000f280000000c00 */
[----:B---3--:R-:W-:Y:S04]  /*d950*/  STL.64 [R1+0x10], R20 ;  /* 0x0000101401007387 */ /* 0x008fe80000100a00 */
[----:B------:R-:W-:Y:S01]  /*d960*/  STL.64 [R1+0x18], R22 ;  /* 0x0000181601007387 */ /* 0x000fe20000100a00 */
[----:B------:R-:W-:Y:S06]  /*d970*/  BAR.SYNC.DEFER_BLOCKING 0x0 ;  /* 0x0000000000007b1d */ /* 0x000fec0000010000 */
[----:B----4-:R3:W-:Y:S04]  /*d980*/  STL.64 [R1], R16 ;  /* 0x0000001001007387 */ /* 0x0107e80000100a00 */
[----:B------:R4:W-:Y:S04]  /*d990*/  STL.64 [R1+0x8], R18 ;  /* 0x0000081201007387 */ /* 0x0009e80000100a00 */
[----:B---3--:R-:W3:Y:S04]  /*d9a0*/  LDL.LU R16, [R1+0x20] ;  /* 0x0000200001107983 */ /* 0x008ee80000300800 */
[----:B------:R-:W3:Y:S01]  /*d9b0*/  LDL.LU R17, [R1+0x28] ;  /* 0x0000280001117983 */ /* 0x000ee20000300800 */
[----:B------:R-:W-:-:S02]  /*d9c0*/  IMAD.MOV.U32 R6, RZ, RZ, R157 ;  /* 0x000000ffff067224 */ /* 0x000fc400078e009d */
[----:B------:R-:W-:Y:S02]  /*d9d0*/  IMAD.MOV.U32 R7, RZ, RZ, R159 ;  /* 0x000000ffff077224 */ /* 0x000fe400078e009f */
[----:B----4-:R-:W-:Y:S02]  /*d9e0*/  IMAD.MOV.U32 R18, RZ, RZ, R160 ;  /* 0x000000ffff127224 */ /* 0x010fe400078e00a0 */
[----:B------:R-:W-:Y:S01]  /*d9f0*/  IMAD.MOV.U32 R19, RZ, RZ, R162 ;  /* 0x000000ffff137224 */ /* 0x000fe200078e00a2 */
[----:B--2---:R2:W-:Y:S01]  /*da00*/  STSM.16.M88.4 [R0], R4 ;  /* 0x0000000400007844 */ /* 0x0045e20000000200 */
[----:B------:R-:W-:Y:S06]  /*da10*/  BAR.SYNC.DEFER_BLOCKING 0x0 ;  /* 0x0000000000007b1d */ /* 0x000fec0000010000 */
[----:B------:R-:W4:Y:S01]  /*da20*/  LDS.128 R248, [R252] ;  /* 0x00000000fcf87984 */ /* 0x000f220000000c00 */
[----:B--2---:R-:W-:-:S02]  /*da30*/  IMAD.MOV.U32 R4, RZ, RZ, R93 ;  /* 0x000000ffff047224 */ /* 0x004fc400078e005d */
[----:B------:R-:W-:Y:S02]  /*da40*/  IMAD.MOV.U32 R5, RZ, RZ, R95 ;  /* 0x000000ffff057224 */ /* 0x000fe400078e005f */
[----:B------:R-:W-:Y:S02]  /*da50*/  IMAD.MOV.U32 R6, RZ, RZ, R29 ;  /* 0x000000ffff067224 */ /* 0x000fe400078e001d */
[----:B------:R-:W-:Y:S01]  /*da60*/  IMAD.MOV.U32 R7, RZ, RZ, R31 ;  /* 0x000000ffff077224 */ /* 0x000fe200078e001f */
[----:B------:R-:W-:Y:S06]  /*da70*/  BAR.SYNC.DEFER_BLOCKING 0x0 ;  /* 0x0000000000007b1d */ /* 0x000fec0000010000 */
[----:B------:R-:W-:Y:S02]  /*da80*/  STSM.16.M88.4 [R0], R4 ;  /* 0x0000000400007844 */ /* 0x000fe40000000200 */
[----:B------:R-:W-:Y:S06]  /*da90*/  BAR.SYNC.DEFER_BLOCKING 0x0 ;  /* 0x0000000000007b1d */ /* 0x000fec0000010000 */
[----:B------:R-:W2:Y:S02]  /*daa0*/  LDS.128 R240, [R252] ;  /* 0x00000000fcf07984 */ /* 0x000ea40000000c00 */
[----:B------:R-:W-:Y:S06]  /*dab0*/  BAR.SYNC.DEFER_BLOCKING 0x0 ;  /* 0x0000000000007b1d */ /* 0x000fec0000010000 */
[----:B----4-:R-:W-:Y:S04]  /*dac0*/  STL [R1+0x36c], R251 ;  /* 0x00036cfb01007387 */ /* 0x010fe80000100800 */
[----:B---3--:R3:W-:Y:S01]  /*dad0*/  STSM.16.M88.4 [R0], R16 ;  /* 0x0000001000007844 */ /* 0x0087e20000000200 */
[----:B------:R-:W-:Y:S06]  /*dae0*/  BAR.SYNC.DEFER_BLOCKING 0x0 ;  /* 0x0000000000007b1d */ /* 0x000fec0000010000 */
[----:B---3--:R-:W3:Y:S04]  /*daf0*/  LDL.LU R16, [R1+0x24] ;  /* 0x0000240001107983 */ /* 0x008ee80000300800 */
[----:B------:R-:W3:Y:S04]  /*db00*/  LDL.LU R17, [R1+0x2c] ;  /* 0x00002c0001117983 */ /* 0x000ee80000300800 */
[----:B------:R-:W4:Y:S04]  /*db10*/  LDL.LU R28, [R1+0x30] ;  /* 0x00003000011c7983 */ /* 0x000f280000300800 */
[----:B------:R-:W4:Y:S04]  /*db20*/  LDL.LU R29, [R1+0x38] ;  /* 0x00003800011d7983 */ /* 0x000f280000300800 */
[----:B------:R-:W2:Y:S01]  /*db30*/  LDS.128 R20, [R252] ;  /* 0x00000000fc147984 */ /* 0x000ea20000000c00 */
[----:B------:R-:W-:-:S02]  /*db40*/  IMAD.MOV.U32 R4, RZ, RZ, R96 ;  /* 0x000000ffff047224 */ /* 0x000fc400078e0060 */
[----:B------:R-:W-:Y:S02]  /*db50*/  IMAD.MOV.U32 R5, RZ, RZ, R98 ;  /* 0x000000ffff057224 */ /* 0x000fe400078e0062 */
[----:B------:R-:W-:Y:S02]  /*db60*/  IMAD.MOV.U32 R6, RZ, RZ, R32 ;  /* 0x000000ffff067224 */ /* 0x000fe400078e0020 */
[----:B------:R-:W-:Y:S01]  /*db70*/  IMAD.MOV.U32 R7, RZ, RZ, R34 ;  /* 0x000000ffff077224 */ /* 0x000fe200078e0022 */
[----:B------:R-:W-:Y:S01]  /*db80*/  BAR.SYNC.DEFER_BLOCKING 0x0 ;  /* 0x0000000000007b1d */ /* 0x000fe20000010000 */
[----:B------:R-:W-:Y:S02]  /*db90*/  IMAD.MOV.U32 R18, RZ, RZ, R161 ;  /* 0x000000ffff127224 */ /* 0x000fe400078e00a1 */
[----:B------:R-:W-:-:S03]  /*dba0*/  IMAD.MOV.U32 R19, RZ, RZ, R163 ;  /* 0x000000ffff137224 */ /* 0x000fc600078e00a3 */
[----:B------:R-:W2:Y:S04]  /*dbb0*/  LDL.LU R32, [R1+0x34] ;  /* 0x0000340001207983 */ /* 0x000ea80000300800 */
[----:B------:R-:W-:Y:S01]  /*dbc0*/  STSM.16.M88.4 [R0], R4 ;  /* 0x0000000400007844 */ /* 0x000fe20000000200 */
[----:B------:R-:W-:Y:S06]  /*dbd0*/  BAR.SYNC.DEFER_BLOCKING 0x0 ;  /* 0x0000000000007b1d */ /* 0x000fec0000010000 */
[----:B------:R-:W1:Y:S02]  /*dbe0*/  LDS.128 R4, [R252] ;  /* 0x00000000fc047984 */ /* 0x000e640000000c00 */
[----:B------:R-:W-:Y:S01]  /*dbf0*/  BAR.SYNC.DEFER_BLOCKING 0x0 ;  /* 0x0000000000007b1d */ /* 0x000fe20000010000 */
[----:B------:R-:W-:-:S02]  /*dc00*/  IMAD.MOV.U32 R30, RZ, RZ, R164 ;  /* 0x000000ffff1e7224 */ /* 0x000fc400078e00a4 */
[----:B------:R-:W-:-:S03]  /*dc10*/  IMAD.MOV.U32 R31, RZ, RZ, R166 ;  /* 0x000000ffff1f7224 */ /* 0x000fc600078e00a6 */
[----:B---3--:R3:W-:Y:S02]  /*dc20*/  STSM.16.M88.4 [R0], R16 ;  /* 0x0000001000007844 */ /* 0x0087e40000000200 */
[----:B------:R-:W-:Y:S01]  /*dc30*/  BAR.SYNC.DEFER_BLOCKING 0x0 ;  /* 0x0000000000007b1d */ /* 0x000fe20000010000 */
[----:B---3--:R-:W-:-:S05]  /*dc40*/  IMAD.MOV.U32 R18, RZ, RZ, R33 ;  /* 0x000000ffff127224 */ /* 0x008fca00078e0021 */
[----:B------:R-:W2:Y:S04]  /*dc50*/  LDL.LU R33, [R1+0x3c] ;  /* 0x00003c0001217983 */ /* 0x000ea80000300800 */
[----:B------:R-:W3:Y:S04]  /*dc60*/  LDL.LU R92, [R1+0x40] ;  /* 0x00004000015c7983 */ /* 0x000ee80000300800 */
[----:B------:R-:W3:Y:S04]  /*dc70*/  LDL.LU R93, [R1+0x48] ;  /* 0x00004800015d7983 */ /* 0x000ee80000300800 */
[----:B------:R-:W1:Y:S01]  /*dc80*/  LDS.128 R24, [R252] ;  /* 0x00000000fc187984 */ /* 0x000e620000000c00 */
[----:B------:R-:W-:-:S02]  /*dc90*/  IMAD.MOV.U32 R16, RZ, RZ, R97 ;  /* 0x000000ffff107224 */ /* 0x000fc400078e0061 */
[----:B------:R-:W-:Y:S01]  /*dca0*/  IMAD.MOV.U32 R17, RZ, RZ, R99 ;  /* 0x000000ffff117224 */ /* 0x000fe200078e0063 */
[----:B------:R-:W3:Y:S01]  /*dcb0*/  LDL.LU R96, [R1+0x44] ;  /* 0x0000440001607983 */ /* 0x000ee20000300800 */
[----:B------:R-:W-:Y:S01]  /*dcc0*/  IMAD.MOV.U32 R19, RZ, RZ, R35 ;  /* 0x000000ffff137224 */ /* 0x000fe200078e0023 */
[----:B------:R-:W-:Y:S06]  /*dcd0*/  BAR.SYNC.DEFER_BLOCKING 0x0 ;  /* 0x0000000000007b1d */ /* 0x000fec0000010000 */
[----:B------:R-:W3:Y:S04]  /*dce0*/  LDL.LU R97, [R1+0x4c] ;  /* 0x00004c0001617983 */ /* 0x000ee80000300800 */
[----:B------:R-:W-:Y:S01]  /*dcf0*/  STSM.16.M88.4 [R0], R16 ;  /* 0x0000001000007844 */ /* 0x000fe20000000200 */
[----:B------:R-:W-:Y:S06]  /*dd00*/  BAR.SYNC.DEFER_BLOCKING 0x0 ;  /* 0x0000000000007b1d */ /* 0x000fec0000010000 */
[----:B------:R-:W1:Y:S02]  /*dd10*/  LDS.128 R16, [R252] ;  /* 0x00000000fc107984 */ /* 0x000e640000000c00 */
[----:B------:R-:W-:Y:S06]  /*dd20*/  BAR.SYNC.DEFER_BLOCKING 0x0 ;  /* 0x0000000000007b1d */ /* 0x000fec0000010000 */
[----:B----4-:R4:W-:Y:S02]  /*dd30*/  STSM.16.M88.4 [R0], R28 ;  /* 0x0000001c00007844 */ /* 0x0109e40000000200 */
[----:B------:R-:W-:Y:S06]  /*dd40*/  BAR.SYNC.DEFER_BLOCKING 0x0 ;  /* 0x0000000000007b1d */ /* 0x000fec0000010000 */
[----:B------:R-:W1:Y:S01]  /*dd50*/  LDS.128 R88, [R252] ;  /* 0x00000000fc587984 */ /* 0x000e620000000c00 */
[----:B----4-:R-:W-:-:S02]  /*dd60*/  IMAD.MOV.U32 R28, RZ, RZ, R100 ;  /* 0x000000ffff1c7224 */ /* 0x010fc400078e0064 */
[----:B------:R-:W-:Y:S02]  /*dd70*/  IMAD.MOV.U32 R29, RZ, RZ, R102 ;  /* 0x000000ffff1d7224 */ /* 0x000fe400078e0066 */
[----:B------:R-:W-:Y:S02]  /*dd80*/  IMAD.MOV.U32 R30, RZ, RZ, R36 ;  /* 0x000000ffff1e7224 */ /* 0x000fe400078e0024 */
[----:B------:R-:W-:Y:S01]  /*dd90*/  IMAD.MOV.U32 R31, RZ, RZ, R38 ;  /* 0x000000ffff1f7224 */ /* 0x000fe200078e0026 */
[----:B------:R-:W-:Y:S06]  /*dda0*/  BAR.SYNC.DEFER_BLOCKING 0x0 ;  /* 0x0000000000007b1d */ /* 0x000fec0000010000 */
[----:B------:R-:W-:Y:S02]  /*ddb0*/  STSM.16.M88.4 [R0], R28 ;  /* 0x0000001c00007844 */ /* 0x000fe40000000200 */
[----:B------:R-:W-:Y:S01]  /*ddc0*/  BAR.SYNC.DEFER_BLOCKING 0x0 ;  /* 0x0000000000007b1d */ /* 0x000fe20000010000 */
[----:B------:R-:W-:-:S02]  /*ddd0*/  IMAD.MOV.U32 R34, RZ, RZ, R165 ;  /* 0x000000ffff227224 */ /* 0x000fc400078e00a5 */
[----:B------:R-:W-:-:S03]  /*dde0*/  IMAD.MOV.U32 R35, RZ, RZ, R167 ;  /* 0x000000ffff237224 */ /* 0x000fc600078e00a7 */
[----:B------:R-:W4:Y:S02]  /*ddf0*/  LDS.128 R28, [R252] ;  /* 0x00000000fc1c7984 */ /* 0x000f240000000c00 */
[----:B------:R-:W-:Y:S01]  /*de00*/  BAR.SYNC.DEFER_BLOCKING 0x0 ;  /* 0x0000000000007b1d */ /* 0x000fe20000010000 */
[----:B------:R-:W-:Y:S02]  /*de10*/  IMAD.MOV.U32 R94, RZ, RZ, R168 ;  /* 0x000000ffff5e7224 */ /* 0x000fe400078e00a8 */
[----:B------:R-:W-:-:S03]  /*de20*/  IMAD.MOV.U32 R95, RZ, RZ, R170 ;  /* 0x000000ffff5f7224 */ /* 0x000fc600078e00aa */
[----:B--2---:R2:W-:Y:S02]  /*de30*/  STSM.16.M88.4 [R0], R32 ;  /* 0x0000002000007844 */ /* 0x0045e40000000200 */
[----:B--2---:R-:W-:Y:S02]  /*de40*/  IMAD.MOV.U32 R34, RZ, RZ, R37 ;  /* 0x000000ffff227224 */ /* 0x004fe400078e0025 */
[----:B------:R-:W-:Y:S01]  /*de50*/  IMAD.MOV.U32 R35, RZ, RZ, R39 ;  /* 0x000000ffff237224 */ /* 0x000fe200078e0027 */
[----:B------:R-:W-:Y:S01]  /*de60*/  BAR.SYNC.DEFER_BLOCKING 0x0 ;  /* 0x0000000000007b1d */ /* 0x000fe20000010000 */
[----:B------:R-:W-:Y:S02]  /*de70*/  IMAD.MOV.U32 R32, RZ, RZ, R101 ;  /* 0x000000ffff207224 */ /* 0x000fe400078e0065 */
[----:B------:R-:W-:-:S03]  /*de80*/  IMAD.MOV.U32 R33, RZ, RZ, R103 ;  /* 0x000000ffff217224 */ /* 0x000fc600078e0067 */
[----:B------:R-:W2:Y:S02]  /*de90*/  LDS.128 R36, [R252] ;  /* 0x00000000fc247984 */ /* 0x000ea40000000c00 */
[----:B------:R-:W-:Y:S06]  /*dea0*/  BAR.SYNC.DEFER_BLOCKING 0x0 ;  /* 0x0000000000007b1d */ /* 0x000fec0000010000 */
[----:B------:R-:W-:Y:S02]  /*deb0*/  STSM.16.M88.4 [R0], R32 ;  /* 0x0000002000007844 */ /* 0x000fe40000000200 */
[----:B------:R-:W-:Y:S06]  /*dec0*/  BAR.SYNC.DEFER_BLOCKING 0x0 ;  /* 0x0000000000007b1d */ /* 0x000fec0000010000 */
[----:B------:R-:W2:Y:S02]  /*ded0*/  LDS.128 R32, [R252] ;  /* 0x00000000fc207984 */ /* 0x000ea40000000c00 */
[----:B------:R-:W-:Y:S06]  /*dee0*/  BAR.SYNC.DEFER_BLOCKING 0x0 ;  /* 0x0000000000007b1d */ /* 0x000fec0000010000 */
[----:B---3--:R3:W-:Y:S02]  /*def0*/  STSM.16.M88.4 [R0], R92 ;  /* 0x0000005c00007844 */ /* 0x0087e40000000200 */
[----:B------:R-:W-:Y:S06]  /*df00*/  BAR.SYNC.DEFER_BLOCKING 0x0 ;  /* 0x0000000000007b1d */ /* 0x000fec0000010000 */
[----:B------:R-:W2:Y:S01]  /*df10*/  LDS.128 R100, [R252] ;  /* 0x00000000fc647984 */ /* 0x000ea20000000c00 */
[----:B---3--:R-:W-:-:S02]  /*df20*/  IMAD.MOV.U32 R92, RZ, RZ, R104 ;  /* 0x000000ffff5c7224 */ /* 0x008fc400078e0068 */
[----:B------:R-:W-:Y:S01]  /*df30*/  IMAD.MOV.U32 R93, RZ, RZ, R106 ;  /* 0x000000ffff5d7224 */ /* 0x000fe200078e006a */
[----:B------:R-:W3:Y:S01]  /*df40*/  LDL.LU R104, [R1+0x50] ;  /* 0x0000500001687983 */ /* 0x000ee20000300800 */
[----:B------:R-:W-:Y:S02]  /*df50*/  IMAD.MOV.U32 R94, RZ, RZ, R40 ;  /* 0x000000ffff5e7224 */ /* 0x000fe400078e0028 */
[----:B------:R-:W-:Y:S01]  /*df60*/  IMAD.MOV.U32 R95, RZ, RZ, R42 ;  /* 0x000000ffff5f7224 */ /* 0x000fe200078e002a */
[----:B------:R-:W-:Y:S06]  /*df70*/  BAR.SYNC.DEFER_BLOCKING 0x0 ;  /* 0x0000000000007b1d */ /* 0x000fec0000010000 */
[----:B------:R-:W-:Y:S02]  /*df80*/  STSM.16.M88.4 [R0], R92 ;  /* 0x0000005c00007844 */ /* 0x000fe40000000200 */
[----:B------:R-:W-:Y:S01]  /*df90*/  BAR.SYNC.DEFER_BLOCKING 0x0 ;  /* 0x0000000000007b1d */ /* 0x000fe20000010000 */
[----:B------:R-:W-:-:S02]  /*dfa0*/  IMAD.MOV.U32 R98, RZ, RZ, R169 ;  /* 0x000000ffff627224 */ /* 0x000fc400078e00a9 */
[----:B------:R-:W-:-:S03]  /*dfb0*/  IMAD.MOV.U32 R99, RZ, RZ, R171 ;  /* 0x000000ffff637224 */ /* 0x000fc600078e00ab */
[----:B------:R-:W2:Y:S02]  /*dfc0*/  LDS.128 R92, [R252] ;  /* 0x00000000fc5c7984 */ /* 0x000ea40000000c00 */
[----:B------:R-:W-:Y:S06]  /*dfd0*/  BAR.SYNC.DEFER_BLOCKING 0x0 ;  /* 0x0000000000007b1d */ /* 0x000fec0000010000 */
[----:B------:R1:W-:Y:S02]  /*dfe0*/  STSM.16.M88.4 [R0], R96 ;  /* 0x0000006000007844 */ /* 0x0003e40000000200 */
[----:B-1----:R-:W-:-:S02]  /*dff0*/  IMAD.MOV.U32 R96, RZ, RZ, R105 ;  /* 0x000000ffff607224 */ /* 0x002fc400078e0069 */
[----:B------:R-:W3:Y:S04]  /*e000*/  LDL.LU R105, [R1+0x58] ;  /* 0x0000580001697983 */ /* 0x000ee80000300800 */
[----:B------:R-:W4:Y:S04]  /*e010*/  LDL.LU R152, [R1+0x54] ;  /* 0x0000540001987983 */ /* 0x000f280000300800 */
[----:B------:R-:W4:Y:S01]  /*e020*/  LDL.LU R153, [R1+0x5c] ;  /* 0x00005c0001997983 */ /* 0x000f220000300800 */
[----:B------:R-:W-:Y:S02]  /*e030*/  IMAD.MOV.U32 R98, RZ, RZ, R41 ;  /* 0x000000ffff627224 */ /* 0x000fe400078e0029 */
[----:B------:R-:W-:Y:S01]  /*e040*/  IMAD.MOV.U32 R99, RZ, RZ, R43 ;  /* 0x000000ffff637224 */ /* 0x000fe200078e002b */
[----:B------:R-:W-:Y:S01]  /*e050*/  BAR.SYNC.DEFER_BLOCKING 0x0 ;  /* 0x0000000000007b1d */ /* 0x000fe20000010000 */
[----:B------:R-:W-:-:S05]  /*e060*/  IMAD.MOV.U32 R97, RZ, RZ, R107 ;  /* 0x000000ffff617224 */ /* 0x000fca00078e006b */
[----:B------:R-:W1:Y:S02]  /*e070*/  LDS.128 R40, [R252] ;  /* 0x00000000fc287984 */ /* 0x000e640000000c00 */
[----:B------:R-:W-:Y:S06]  /*e080*/  BAR.SYNC.DEFER_BLOCKING 0x0 ;  /* 0x0000000000007b1d */ /* 0x000fec0000010000 */
[----:B------:R-:W-:Y:S02]  /*e090*/  STSM.16.M88.4 [R0], R96 ;  /* 0x0000006000007844 */ /* 0x000fe40000000200 */
[----:B------:R-:W-:Y:S01]  /*e0a0*/  BAR.SYNC.DEFER_BLOCKING 0x0 ;  /* 0x0000000000007b1d */ /* 0x000fe20000010000 */
[----:B------:R-:W-:-:S02]  /*e0b0*/  IMAD.MOV.U32 R106, RZ, RZ, R172 ;  /* 0x000000ffff6a7224 */ /* 0x000fc400078e00ac */
[----:B------:R-:W-:-:S03]  /*e0c0*/  IMAD.MOV.U32 R107, RZ, RZ, R174 ;  /* 0x000000ffff6b7224 */ /* 0x000fc600078e00ae */
[----:B------:R-:W1:Y:S02]  /*e0d0*/  LDS.128 R96, [R252] ;  /* 0x00000000fc607984 */ /* 0x000e640000000c00 */
[----:B------:R-:W-:Y:S01]  /*e0e0*/  BAR.SYNC.DEFER_BLOCKING 0x0 ;  /* 0x0000000000007b1d */ /* 0x000fe20000010000 */
[----:B------:R-:W-:-:S05]  /*e0f0*/  IMAD.MOV.U32 R155, RZ, RZ, R175 ;  /* 0x000000ffff9b7224 */ /* 0x000fca00078e00af */
[----:B---3--:R3:W-:Y:S02]  /*e100*/  STSM.16.M88.4 [R0], R104 ;  /* 0x0000006800007844 */ /* 0x0087e40000000200 */
[----:B------:R-:W-:Y:S06]  /*e110*/  BAR.SYNC.DEFER_BLOCKING 0x0 ;  /* 0x0000000000007b1d */ /* 0x000fec0000010000 */
[----:B------:R-:W1:Y:S01]  /*e120*/  LDS.128 R156, [R252] ;  /* 0x00000000fc9c7984 */ /* 0x000e620000000c00 */
[----:B---3--:R-:W-:Y:S02]  /*e130*/  IMAD.MOV.U32 R104, RZ, RZ, R108 ;  /* 0x000000ffff687224 */ /* 0x008fe400078e006c */
[----:B------:R-:W-:-:S02]  /*e140*/  IMAD.MOV.U32 R105, RZ, RZ, R110 ;  /* 0x000000ffff697224 */ /* 0x000fc400078e006e */
[----:B------:R-:W-:Y:S02]  /*e150*/  IMAD.MOV.U32 R106, RZ, RZ, R44 ;  /* 0x000000ffff6a7224 */ /* 0x000fe400078e002c */
[----:B------:R-:W-:Y:S01]  /*e160*/  IMAD.MOV.U32 R107, RZ, RZ, R46 ;  /* 0x000000ffff6b7224 */ /* 0x000fe200078e002e */
[----:B------:R-:W-:Y:S06]  /*e170*/  BAR.SYNC.DEFER_BLOCKING 0x0 ;  /* 0x0000000000007b1d */ /* 0x000fec0000010000 */
[----:B------:R-:W-:Y:S02]  /*e180*/  STSM.16.M88.4 [R0], R104 ;  /* 0x0000006800007844 */ /* 0x000fe40000000200 */
[----:B------:R-:W-:Y:S06]  /*e190*/  BAR.SYNC.DEFER_BLOCKING 0x0 ;  /* 0x0000000000007b1d */ /* 0x000fec0000010000 */
[----:B------:R-:W3:Y:S02]  /*e1a0*/  LDS.128 R104, [R252] ;  /* 0x00000000fc687984 */ /* 0x000ee40000000c00 */
[----:B------:R-:W-:Y:S06]  /*e1b0*/  BAR.SYNC.DEFER_BLOCKING 0x0 ;  /* 0x0000000000007b1d */ /* 0x000fec0000010000 */
[----:B----4-:R4:W-:Y:S04]  /*e1c0*/  STSM.16.M88.4 [R0], R152 ;  /* 0x0000009800007844 */ /* 0x0109e80000000200 */
[----:B----4-:R-:W4:Y:S04]  /*e1d0*/  LDL.LU R152, [R1+0x60] ;  /* 0x0000600001987983 */ /* 0x010f280000300800 */
[----:B------:R-:W4:Y:S04]  /*e1e0*/  LDL.LU R153, [R1+0x68] ;  /* 0x0000680001997983 */ /* 0x000f280000300800 */
[----:B------:R-:W2:Y:S04]  /*e1f0*/  LDL.LU R160, [R1+0x64] ;  /* 0x0000640001a07983 */ /* 0x000ea80000300800 */
[----:B------:R-:W2:Y:S01]  /*e200*/  LDL.LU R161, [R1+0x6c] ;  /* 0x00006c0001a17983 */ /* 0x000ea20000300800 */
[----:B------:R-:W-:-:S02]  /*e210*/  IMAD.MOV.U32 R108, RZ, RZ, R109 ;  /* 0x000000ffff6c7224 */ /* 0x000fc400078e006d */
[----:B------:R-:W-:Y:S02]  /*e220*/  IMAD.MOV.U32 R109, RZ, RZ, R111 ;  /* 0x000000ffff6d7224 */ /* 0x000fe400078e006f */
[----:B------:R-:W-:Y:S02]  /*e230*/  IMAD.MOV.U32 R110, RZ, RZ, R45 ;  /* 0x000000ffff6e7224 */ /* 0x000fe400078e002d */
[----:B------:R-:W-:Y:S01]  /*e240*/  IMAD.MOV.U32 R111, RZ, RZ, R47 ;  /* 0x000000ffff6f7224 */ /* 0x000fe200078e002f */
[----:B------:R-:W-:Y:S06]  /*e250*/  BAR.SYNC.DEFER_BLOCKING 0x0 ;  /* 0x0000000000007b1d */ /* 0x000fec0000010000 */
[----:B------:R-:W3:Y:S02]  /*e260*/  LDS.128 R44, [R252] ;  /* 0x00000000fc2c7984 */ /* 0x000ee40000000c00 */
[----:B------:R-:W-:Y:S06]  /*e270*/  BAR.SYNC.DEFER_BLOCKING 0x0 ;  /* 0x0000000000007b1d */ /* 0x000fec0000010000 */
[----:B------:R-:W-:Y:S02]  /*e280*/  STSM.16.M88.4 [R0], R108 ;  /* 0x0000006c00007844 */ /* 0x000fe40000000200 */
[----:B------:R-:W-:Y:S01]  /*e290*/  BAR.SYNC.DEFER_BLOCKING 0x0 ;  /* 0x0000000000007b1d */ /* 0x000fe20000010000 */
[----:B------:R-:W-:-:S02]  /*e2a0*/  IMAD.MOV.U32 R154, RZ, RZ, R176 ;  /* 0x000000ffff9a7224 */ /* 0x000fc400078e00b0 */
[----:B------:R-:W-:-:S03]  /*e2b0*/  IMAD.MOV.U32 R155, RZ, RZ, R178 ;  /* 0x000000ffff9b7224 */ /* 0x000fc600078e00b2 */
[----:B------:R-:W3:Y:S02]  /*e2c0*/  LDS.128 R108, [R252] ;  /* 0x00000000fc6c7984 */ /* 0x000ee40000000c00 */
[----:B------:R-:W-:Y:S01]  /*e2d0*/  BAR.SYNC.DEFER_BLOCKING 0x0 ;  /* 0x0000000000007b1d */ /* 0x000fe20000010000 */
[----:B------:R-:W-:Y:S02]  /*e2e0*/  IMAD.MOV.U32 R162, RZ, RZ, R177 ;  /* 0x000000ffffa27224 */ /* 0x000fe400078e00b1 */
[----:B------:R-:W-:-:S03]  /*e2f0*/  IMAD.MOV.U32 R163, RZ, RZ, R179 ;  /* 0x000000ffffa37224 */ /* 0x000fc600078e00b3 */
[----:B----4-:R4:W-:Y:S02]  /*e300*/  STSM.16.M88.4 [R0], R152 ;  /* 0x0000009800007844 */ /* 0x0109e40000000200 */
[----:B------:R-:W-:Y:S06]  /*e310*/  BAR.SYNC.DEFER_BLOCKING 0x0 ;  /* 0x0000000000007b1d */ /* 0x000fec0000010000 */
[----:B------:R-:W3:Y:S01]  /*e320*/  LDS.128 R164, [R252] ;  /* 0x00000000fca47984 */ /* 0x000ee20000000c00 */
[----:B----4-:R-:W-:Y:S02]  /*e330*/  IMAD.MOV.U32 R152, RZ, RZ, R112 ;  /* 0x000000ffff987224 */ /* 0x010fe400078e0070 */
[----:B------:R-:W-:-:S02]  /*e340*/  IMAD.MOV.U32 R153, RZ, RZ, R114 ;  /* 0x000000ffff997224 */ /* 0x000fc400078e0072 */
[----:B------:R-:W-:Y:S02]  /*e350*/  IMAD.MOV.U32 R154, RZ, RZ, R48 ;  /* 0x000000ffff9a7224 */ /* 0x000fe400078e0030 */
[----:B------:R-:W-:Y:S01]  /*e360*/  IMAD.MOV.U32 R155, RZ, RZ, R50 ;  /* 0x000000ffff9b7224 */ /* 0x000fe200078e0032 */
[----:B------:R-:W-:Y:S06]  /*e370*/  BAR.SYNC.DEFER_BLOCKING 0x0 ;  /* 0x0000000000007b1d */ /* 0x000fec0000010000 */
[----:B------:R-:W-:Y:S02]  /*e380*/  STSM.16.M88.4 [R0], R152 ;  /* 0x0000009800007844 */ /* 0x000fe40000000200 */
[----:B------:R-:W-:Y:S06]  /*e390*/  BAR.SYNC.DEFER_BLOCKING 0x0 ;  /* 0x0000000000007b1d */ /* 0x000fec0000010000 */
[----:B------:R-:W4:Y:S02]  /*e3a0*/  LDS.128 R152, [R252] ;  /* 0x00000000fc987984 */ /* 0x000f240000000c00 */
[----:B------:R-:W-:Y:S06]  /*e3b0*/  BAR.SYNC.DEFER_BLOCKING 0x0 ;  /* 0x0000000000007b1d */ /* 0x000fec0000010000 */
[----:B--2---:R2:W-:Y:S04]  /*e3c0*/  STSM.16.M88.4 [R0], R160 ;  /* 0x000000a000007844 */ /* 0x0045e80000000200 */
[----:B--2---:R-:W2:Y:S04]  /*e3d0*/  LDL.LU R160, [R1+0x70] ;  /* 0x0000700001a07983 */ /* 0x004ea80000300800 */
[----:B------:R-:W2:Y:S04]  /*e3e0*/  LDL.LU R161, [R1+0x78] ;  /* 0x0000780001a17983 */ /* 0x000ea80000300800 */
[----:B------:R-:W3:Y:S04]  /*e3f0*/  LDL.LU R168, [R1+0x74] ;  /* 0x0000740001a87983 */ /* 0x000ee80000300800 */
[----:B------:R-:W3:Y:S01]  /*e400*/  LDL.LU R169, [R1+0x7c] ;  /* 0x00007c0001a97983 */ /* 0x000ee20000300800 */
[----:B------:R-:W-:-:S02]  /*e410*/  IMAD.MOV.U32 R112, RZ, RZ, R113 ;  /* 0x000000ffff707224 */ /* 0x000fc400078e0071 */
[----:B------:R-:W-:Y:S02]  /*e420*/  IMAD.MOV.U32 R113, RZ, RZ, R115 ;  /* 0x000000ffff717224 */ /* 0x000fe400078e0073 */
[----:B------:R-:W-:Y:S02]  /*e430*/  IMAD.MOV.U32 R114, RZ, RZ, R49 ;  /* 0x000000ffff727224 */ /* 0x000fe400078e0031 */
[----:B------:R-:W-:Y:S01]  /*e440*/  IMAD.MOV.U32 R115, RZ, RZ, R51 ;  /* 0x000000ffff737224 */ /* 0x000fe200078e0033 */
[----:B------:R-:W-:Y:S06]  /*e450*/  BAR.SYNC.DEFER_BLOCKING 0x0 ;  /* 0x0000000000007b1d */ /* 0x000fec0000010000 */
[----:B------:R-:W4:Y:S02]  /*e460*/  LDS.128 R48, [R252] ;  /* 0x00000000fc307984 */ /* 0x000f240000000c00 */
        /* <DEDUP_REMOVED lines=10> */
[----:B------:R-:W-:Y:S06]  /*e510*/  BAR.SYNC.DEFER_BLOCKING 0x0 ;  /* 0x0000000000007b1d */ /* 0x000fec0000010000 */
[----:B------:R-:W4:Y:S01]  /*e520*/  LDS.128 R172, [R252] ;  /* 0x00000000fcac7984 */ /* 0x000f220000000c00 */
[----:B--2---:R-:W-:Y:S02]  /*e530*/  IMAD.MOV.U32 R160, RZ, RZ, R116 ;  /* 0x000000ffffa07224 */ /* 0x004fe400078e0074 */
[----:B------:R-:W-:-:S02]  /*e540*/  IMAD.MOV.U32 R161, RZ, RZ, R118 ;  /* 0x000000ffffa17224 */ /* 0x000fc400078e0076 */
[----:B------:R-:W-:Y:S02]  /*e550*/  IMAD.MOV.U32 R162, RZ, RZ, R52 ;  /* 0x000000ffffa27224 */ /* 0x000fe400078e0034 */
[----:B------:R-:W-:Y:S01]  /*e560*/  IMAD.MOV.U32 R163, RZ, RZ, R54 ;  /* 0x000000ffffa37224 */ /* 0x000fe200078e0036 */
[----:B------:R-:W-:Y:S06]  /*e570*/  BAR.SYNC.DEFER_BLOCKING 0x0 ;  /* 0x0000000000007b1d */ /* 0x000fec0000010000 */
[----:B------:R-:W-:Y:S02]  /*e580*/  STSM.16.M88.4 [R0], R160 ;  /* 0x000000a000007844 */ /* 0x000fe40000000200 */
[----:B------:R-:W-:Y:S06]  /*e590*/  BAR.SYNC.DEFER_BLOCKING 0x0 ;  /* 0x0000000000007b1d */ /* 0x000fec0000010000 */
[----:B------:R-:W2:Y:S02]  /*e5a0*/  LDS.128 R160, [R252] ;  /* 0x00000000fca07984 */ /* 0x000ea40000000c00 */
[----:B------:R-:W-:Y:S06]  /*e5b0*/  BAR.SYNC.DEFER_BLOCKING 0x0 ;  /* 0x0000000000007b1d */ /* 0x000fec0000010000 */
[----:B---3--:R3:W-:Y:S04]  /*e5c0*/  STSM.16.M88.4 [R0], R168 ;  /* 0x000000a800007844 */ /* 0x0087e80000000200 */
[----:B---3--:R-:W3:Y:S04]  /*e5d0*/  LDL.LU R168, [R1+0x80] ;  /* 0x0000800001a87983 */ /* 0x008ee80000300800 */
[----:B------:R-:W3:Y:S04]  /*e5e0*/  LDL.LU R169, [R1+0x88] ;  /* 0x0000880001a97983 */ /* 0x000ee80000300800 */
[----:B------:R-:W4:Y:S04]  /*e5f0*/  LDL.LU R176, [R1+0x84] ;  /* 0x0000840001b07983 */ /* 0x000f280000300800 */
[----:B------:R-:W4:Y:S01]  /*e600*/  LDL.LU R177, [R1+0x8c] ;  /* 0x00008c0001b17983 */ /* 0x000f220000300800 */
[----:B------:R-:W-:-:S02]  /*e610*/  IMAD.MOV.U32 R116, RZ, RZ, R117 ;  /* 0x000000ffff747224 */ /* 0x000fc400078e0075 */
[----:B------:R-:W-:Y:S02]  /*e620*/  IMAD.MOV.U32 R117, RZ, RZ, R119 ;  /* 0x000000ffff757224 */ /* 0x000fe400078e0077 */
[----:B------:R-:W-:Y:S02]  /*e630*/  IMAD.MOV.U32 R118, RZ, RZ, R53 ;  /* 0x000000ffff767224 */ /* 0x000fe400078e0035 */
[----:B------:R-:W-:Y:S01]  /*e640*/  IMAD.MOV.U32 R119, RZ, RZ, R55 ;  /* 0x000000ffff777224 */ /* 0x000fe200078e0037 */
[----:B------:R-:W-:Y:S06]  /*e650*/  BAR.SYNC.DEFER_BLOCKING 0x0 ;  /* 0x0000000000007b1d */ /* 0x000fec0000010000 */
[----:B------:R-:W2:Y:S02]  /*e660*/  LDS.128 R52, [R252] ;  /* 0x00000000fc347984 */ /* 0x000ea40000000c00 */
[----:B------:R-:W-:Y:S06]  /*e670*/  BAR.SYNC.DEFER_BLOCKING 0x0 ;  /* 0x0000000000007b1d */ /* 0x000fec0000010000 */
[----:B------:R-:W-:Y:S02]  /*e680*/  STSM.16.M88.4 [R0], R116 ;  /* 0x0000007400007844 */ /* 0x000fe40000000200 */
[----:B------:R-:W-:Y:S01]  /*e690*/  BAR.SYNC.DEFER_BLOCKING 0x0 ;  /* 0x0000000000007b1d */ /* 0x000fe20000010000 */
[----:B------:R-:W-:-:S02]  /*e6a0*/  IMAD.MOV.U32 R170, RZ, RZ, R184 ;  /* 0x000000ffffaa7224 */ /* 0x000fc400078e00b8 */
[----:B------:R-:W-:-:S03]  /*e6b0*/  IMAD.MOV.U32 R171, RZ, RZ, R186 ;  /* 0x000000ffffab7224 */ /* 0x000fc600078e00ba */
[----:B------:R-:W2:Y:S02]  /*e6c0*/  LDS.128 R116, [R252] ;  /* 0x00000000fc747984 */ /* 0x000ea40000000c00 */
[----:B------:R-:W-:Y:S01]  /*e6d0*/  BAR.SYNC.DEFER_BLOCKING 0x0 ;  /* 0x0000000000007b1d */ /* 0x000fe20000010000 */
[----:B------:R-:W-:Y:S02]  /*e6e0*/  IMAD.MOV.U32 R178, RZ, RZ, R185 ;  /* 0x000000ffffb27224 */ /* 0x000fe400078e00b9 */
[----:B------:R-:W-:-:S03]  /*e6f0*/  IMAD.MOV.U32 R179, RZ, RZ, R187 ;  /* 0x000000ffffb37224 */ /* 0x000fc600078e00bb */
[----:B---3--:R3:W-:Y:S02]  /*e700*/  STSM.16.M88.4 [R0], R168 ;  /* 0x000000a800007844 */ /* 0x0087e40000000200 */
[----:B------:R-:W-:Y:S06]  /*e710*/  BAR.SYNC.DEFER_BLOCKING 0x0 ;  /* 0x0000000000007b1d */ /* 0x000fec0000010000 */
[----:B------:R-:W2:Y:S01]  /*e720*/  LDS.128 R180, [R252] ;  /* 0x00000000fcb47984 */ /* 0x000ea20000000c00 */
        /* <DEDUP_REMOVED lines=46> */
[----:B------:R-:W-:Y:S01]  /*ea10*/  BAR.SYNC.DEFER_BLOCKING 0x0 ;  /* 0x0000000000007b1d */ /* 0x000fe20000010000 */
[----:B------:R-:W-:-:S02]  /*ea20*/  IMAD.MOV.U32 R124, RZ, RZ, R125 ;  /* 0x000000ffff7c7224 */ /* 0x000fc400078e007d */
[----:B------:R-:W-:Y:S02]  /*ea30*/  IMAD.MOV.U32 R125, RZ, RZ, R127 ;  /* 0x000000ffff7d7224 */ /* 0x000fe400078e007f */
[----:B------:R-:W-:Y:S02]  /*ea40*/  IMAD.MOV.U32 R126, RZ, RZ, R61 ;  /* 0x000000ffff7e7224 */ /* 0x000fe400078e003d */
[----:B------:R-:W-:Y:S02]  /*ea50*/  IMAD.MOV.U32 R127, RZ, RZ, R63 ;  /* 0x000000ffff7f7224 */ /* 0x000fe400078e003f */
[----:B------:R-:W4:Y:S01]  /*ea60*/  LDS.128 R60, [R252] ;  /* 0x00000000fc3c7984 */ /* 0x000f220000000c00 */
[----:B------:R-:W-:Y:S06]  /*ea70*/  BAR.SYNC.DEFER_BLOCKING 0x0 ;  /* 0x0000000000007b1d */ /* 0x000fec0000010000 */
[----:B------:R-:W-:Y:S02]  /*ea80*/  STSM.16.M88.4 [R0], R124 ;  /* 0x0000007c00007844 */ /* 0x000fe40000000200 */
[----:B------:R-:W-:Y:S01]  /*ea90*/  BAR.SYNC.DEFER_BLOCKING 0x0 ;  /* 0x0000000000007b1d */ /* 0x000fe20000010000 */
[----:B------:R-:W-:-:S02]  /*eaa0*/  IMAD.MOV.U32 R186, RZ, RZ, R192 ;  /* 0x000000ffffba7224 */ /* 0x000fc400078e00c0 */
[----:B------:R-:W-:-:S03]  /*eab0*/  IMAD.MOV.U32 R187, RZ, RZ, R194 ;  /* 0x000000ffffbb7224 */ /* 0x000fc600078e00c2 */
[----:B------:R-:W4:Y:S02]  /*eac0*/  LDS.128 R124, [R252] ;  /* 0x00000000fc7c7984 */ /* 0x000f240000000c00 */
[----:B------:R-:W-:Y:S06]  /*ead0*/  BAR.SYNC.DEFER_BLOCKING 0x0 ;  /* 0x0000000000007b1d */ /* 0x000fec0000010000 */
[----:B--2---:R2:W-:Y:S02]  /*eae0*/  STSM.16.M88.4 [R0], R184 ;  /* 0x000000b800007844 */ /* 0x0045e40000000200 */
        /* <DEDUP_REMOVED lines=16> */
[----:B------:R-:W-:Y:S01]  /*ebf0*/  BAR.SYNC.DEFER_BLOCKING 0x0 ;  /* 0x0000000000007b1d */ /* 0x000fe20000010000 */
[----:B------:R-:W-:-:S02]  /*ec00*/  IMAD.MOV.U32 R128, RZ, RZ, R129 ;  /* 0x000000ffff807224 */ /* 0x000fc400078e0081 */
[----:B------:R-:W-:Y:S02]  /*ec10*/  IMAD.MOV.U32 R129, RZ, RZ, R131 ;  /* 0x000000ffff817224 */ /* 0x000fe400078e0083 */
[----:B------:R-:W-:Y:S02]  /*ec20*/  IMAD.MOV.U32 R130, RZ, RZ, R65 ;  /* 0x000000ffff827224 */ /* 0x000fe400078e0041 */
[----:B------:R-:W-:Y:S02]  /*ec30*/  IMAD.MOV.U32 R131, RZ, RZ, R67 ;  /* 0x000000ffff837224 */ /* 0x000fe400078e0043 */
[----:B------:R-:W2:Y:S01]  /*ec40*/  LDS.128 R64, [R252] ;  /* 0x00000000fc407984 */ /* 0x000ea20000000c00 */
[----:B------:R-:W-:Y:S06]  /*ec50*/  BAR.SYNC.DEFER_BLOCKING 0x0 ;  /* 0x0000000000007b1d */ /* 0x000fec0000010000 */
[----:B------:R-:W-:Y:S02]  /*ec60*/  STSM.16.M88.4 [R0], R128 ;  /* 0x0000008000007844 */ /* 0x000fe40000000200 */
[----:B------:R-:W-:Y:S01]  /*ec70*/  BAR.SYNC.DEFER_BLOCKING 0x0 ;  /* 0x0000000000007b1d */ /* 0x000fe20000010000 */
[----:B------:R-:W-:-:S02]  /*ec80*/  IMAD.MOV.U32 R218, RZ, RZ, R196 ;  /* 0x000000ffffda7224 */ /* 0x000fc400078e00c4 */
[----:B------:R-:W-:-:S03]  /*ec90*/  IMAD.MOV.U32 R219, RZ, RZ, R198 ;  /* 0x000000ffffdb7224 */ /* 0x000fc600078e00c6 */
[----:B------:R-:W2:Y:S02]  /*eca0*/  LDS.128 R128, [R252] ;  /* 0x00000000fc807984 */ /* 0x000ea40000000c00 */
[----:B------:R-:W-:Y:S06]  /*ecb0*/  BAR.SYNC.DEFER_BLOCKING 0x0 ;  /* 0x0000000000007b1d */ /* 0x000fec0000010000 */
[----:B---3--:R3:W-:Y:S02]  /*ecc0*/  STSM.16.M88.4 [R0], R216 ;  /* 0x000000d800007844 */ /* 0x0087e40000000200 */
[----:B------:R-:W-:Y:S06]  /*ecd0*/  BAR.SYNC.DEFER_BLOCKING 0x0 ;  /* 0x0000000000007b1d */ /* 0x000fec0000010000 */
[----:B------:R-:W2:Y:S01]  /*ece0*/  LDS.128 R196, [R252] ;  /* 0x00000000fcc47984 */ /* 0x000ea20000000c00 */
[----:B---3--:R-:W-:-:S02]  /*ecf0*/  IMAD.MOV.U32 R216, RZ, RZ, R132 ;  /* 0x000000ffffd87224 */ /* 0x008fc400078e0084 */
[----:B------:R-:W-:Y:S02]  /*ed00*/  IMAD.MOV.U32 R217, RZ, RZ, R134 ;  /* 0x000000ffffd97224 */ /* 0x000fe400078e0086 */
        /* <DEDUP_REMOVED lines=12> */
[----:B------:R-:W-:Y:S01]  /*edd0*/  BAR.SYNC.DEFER_BLOCKING 0x0 ;  /* 0x0000000000007b1d */ /* 0x000fe20000010000 */
[----:B------:R-:W-:-:S02]  /*ede0*/  IMAD.MOV.U32 R132, RZ, RZ, R133 ;  /* 0x000000ffff847224 */ /* 0x000fc400078e0085 */
[----:B------:R-:W-:Y:S02]  /*edf0*/  IMAD.MOV.U32 R133, RZ, RZ, R135 ;  /* 0x000000ffff857224 */ /* 0x000fe400078e0087 */
[----:B------:R-:W-:Y:S02]  /*ee00*/  IMAD.MOV.U32 R134, RZ, RZ, R69 ;  /* 0x000000ffff867224 */ /* 0x000fe400078e0045 */
[----:B------:R-:W-:Y:S02]  /*ee10*/  IMAD.MOV.U32 R135, RZ, RZ, R71 ;  /* 0x000000ffff877224 */ /* 0x000fe400078e0047 */
[----:B------:R-:W3:Y:S01]  /*ee20*/  LDS.128 R68, [R252] ;  /* 0x00000000fc447984 */ /* 0x000ee20000000c00 */
[----:B------:R-:W-:Y:S06]  /*ee30*/  BAR.SYNC.DEFER_BLOCKING 0x0 ;  /* 0x0000000000007b1d */ /* 0x000fec0000010000 */
[----:B------:R-:W-:Y:S02]  /*ee40*/  STSM.16.M88.4 [R0], R132 ;  /* 0x0000008400007844 */ /* 0x000fe40000000200 */
[----:B------:R-:W-:Y:S01]  /*ee50*/  BAR.SYNC.DEFER_BLOCKING 0x0 ;  /* 0x0000000000007b1d */ /* 0x000fe20000010000 */
[----:B------:R-:W-:-:S02]  /*ee60*/  IMAD.MOV.U32 R222, RZ, RZ, R200 ;  /* 0x000000ffffde7224 */ /* 0x000fc400078e00c8 */
[----:B------:R-:W-:-:S03]  /*ee70*/  IMAD.MOV.U32 R223, RZ, RZ, R202 ;  /* 0x000000ffffdf7224 */ /* 0x000fc600078e00ca */
[----:B------:R-:W3:Y:S02]  /*ee80*/  LDS.128 R132, [R252] ;  /* 0x00000000fc847984 */ /* 0x000ee40000000c00 */
[----:B------:R-:W-:Y:S06]  /*ee90*/  BAR.SYNC.DEFER_BLOCKING 0x0 ;  /* 0x0000000000007b1d */ /* 0x000fec0000010000 */
[----:B----4-:R4:W-:Y:S02]  /*eea0*/  STSM.16.M88.4 [R0], R220 ;  /* 0x000000dc00007844 */ /* 0x0109e40000000200 */
[----:B------:R-:W-:Y:S06]  /*eeb0*/  BAR.SYNC.DEFER_BLOCKING 0x0 ;  /* 0x0000000000007b1d */ /* 0x000fec0000010000 */
[----:B------:R-:W3:Y:S01]  /*eec0*/  LDS.128 R200, [R252] ;  /* 0x00000000fcc87984 */ /* 0x000ee20000000c00 */
[----:B----4-:R-:W-:-:S02]  /*eed0*/  IMAD.MOV.U32 R220, RZ, RZ, R136 ;  /* 0x000000ffffdc7224 */ /* 0x010fc400078e0088 */
[----:B------:R-:W-:Y:S02]  /*eee0*/  IMAD.MOV.U32 R221, RZ, RZ, R138 ;  /* 0x000000ffffdd7224 */ /* 0x000fe400078e008a */
        /* <DEDUP_REMOVED lines=49> */
[----:B------:R-:W1:Y:S01]  /*f200*/  LDS.128 R76, [R252] ;  /* 0x00000000fc4c7984 */ /* 0x000e620000000c00 */
[----:B------:R-:W-:Y:S06]  /*f210*/  BAR.SYNC.DEFER_BLOCKING 0x0 ;  /* 0x0000000000007b1d */ /* 0x000fec0000010000 */
[----:B------:R-:W-:Y:S02]  /*f220*/  STSM.16.M88.4 [R0], R140 ;  /* 0x0000008c00007844 */ /* 0x000fe40000000200 */
[----:B------:R-:W-:Y:S01]  /*f230*/  BAR.SYNC.DEFER_BLOCKING 0x0 ;  /* 0x0000000000007b1d */ /* 0x000fe20000010000 */
[----:B------:R-:W-:-:S02]  /*f240*/  IMAD.MOV.U32 R230, RZ, RZ, R208 ;  /* 0x000000ffffe67224 */ /* 0x000fc400078e00d0 */
[----:B------:R-:W-:-:S03]  /*f250*/  IMAD.MOV.U32 R231, RZ, RZ, R210 ;  /* 0x000000ffffe77224 */ /* 0x000fc600078e00d2 */
[----:B------:R-:W1:Y:S02]  /*f260*/  LDS.128 R140, [R252] ;  /* 0x00000000fc8c7984 */ /* 0x000e640000000c00 */
[----:B------:R-:W-:Y:S06]  /*f270*/  BAR.SYNC.DEFER_BLOCKING 0x0 ;  /* 0x0000000000007b1d */ /* 0x000fec0000010000 */
[----:B---3--:R3:W-:Y:S02]  /*f280*/  STSM.16.M88.4 [R0], R228 ;  /* 0x000000e400007844 */ /* 0x0087e40000000200 */
[----:B------:R-:W-:Y:S06]  /*f290*/  BAR.SYNC.DEFER_BLOCKING 0x0 ;  /* 0x0000000000007b1d */ /* 0x000fec0000010000 */
[----:B------:R-:W1:Y:S01]  /*f2a0*/  LDS.128 R208, [R252] ;  /* 0x00000000fcd07984 */ /* 0x000e620000000c00 */
[----:B---3--:R-:W-:-:S02]  /*f2b0*/  IMAD.MOV.U32 R228, RZ, RZ, R144 ;  /* 0x000000ffffe47224 */ /* 0x008fc400078e0090 */
[----:B------:R-:W-:Y:S01]  /*f2c0*/  IMAD.MOV.U32 R229, RZ, RZ, R146 ;  /* 0x000000ffffe57224 */ /* 0x000fe200078e0092 */
[----:B------:R-:W-:Y:S01]  /*f2d0*/  BAR.SYNC.DEFER_BLOCKING 0x0 ;  /* 0x0000000000007b1d */ /* 0x000fe20000010000 */
[----:B------:R-:W-:Y:S02]  /*f2e0*/  IMAD.MOV.U32 R230, RZ, RZ, R80 ;  /* 0x000000ffffe67224 */ /* 0x000fe400078e0050 */
[----:B------:R-:W-:-:S05]  /*f2f0*/  IMAD.MOV.U32 R231, RZ, RZ, R82 ;  /* 0x000000ffffe77224 */ /* 0x000fca00078e0052 */
[----:B------:R-:W-:Y:S01]  /*f300*/  STSM.16.M88.4 [R0], R228 ;  /* 0x000000e400007844 */ /* 0x000fe20000000200 */
[----:B------:R-:W-:Y:S06]  /*f310*/  BAR.SYNC.DEFER_BLOCKING 0x0 ;  /* 0x0000000000007b1d */ /* 0x000fec0000010000 */
[----:B------:R-:W3:Y:S02]  /*f320*/  LDS.128 R228, [R252] ;  /* 0x00000000fce47984 */ /* 0x000ee40000000c00 */
[----:B------:R-:W-:Y:S06]  /*f330*/  BAR.SYNC.DEFER_BLOCKING 0x0 ;  /* 0x0000000000007b1d */ /* 0x000fec0000010000 */
[----:B----4-:R4:W-:Y:S02]  /*f340*/  STSM.16.M88.4 [R0], R232 ;  /* 0x000000e800007844 */ /* 0x0109e40000000200 */
[----:B------:R-:W-:Y:S06]  /*f350*/  BAR.SYNC.DEFER_BLOCKING 0x0 ;  /* 0x0000000000007b1d */ /* 0x000fec0000010000 */
[----:B------:R-:W3:Y:S02]  /*f360*/  LDS.128 R144, [R252] ;  /* 0x00000000fc907984 */ /* 0x000ee40000000c00 */
[----:B------:R-:W-:Y:S06]  /*f370*/  BAR.SYNC.DEFER_BLOCKING 0x0 ;  /* 0x0000000000007b1d */ /* 0x000fec0000010000 */
[----:B------:R-:W-:Y:S02]  /*f380*/  STSM.16.M88.4 [R0], R244 ;  /* 0x000000f400007844 */ /* 0x000fe40000000200 */
[----:B------:R-:W-:Y:S06]  /*f390*/  BAR.SYNC.DEFER_BLOCKING 0x0 ;  /* 0x0000000000007b1d */ /* 0x000fec0000010000 */
[----:B------:R-:W3:Y:S02]  /*f3a0*/  LDS.128 R80, [R252] ;  /* 0x00000000fc507984 */ /* 0x000ee40000000c00 */
[----:B------:R-:W-:Y:S06]  /*f3b0*/  BAR.SYNC.DEFER_BLOCKING 0x0 ;  /* 0x0000000000007b1d */ /* 0x000fec0000010000 */
[----:B--2---:R-:W-:Y:S02]  /*f3c0*/  STSM.16.M88.4 [R0], R236 ;  /* 0x000000ec00007844 */ /* 0x004fe40000000200 */
[----:B------:R-:W-:Y:S01]  /*f3d0*/  BAR.SYNC.DEFER_BLOCKING 0x0 ;  /* 0x0000000000007b1d */ /* 0x000fe20000010000 */
[----:B----4-:R-:W-:-:S02]  /*f3e0*/  IMAD.MOV.U32 R232, RZ, RZ, R148 ;  /* 0x000000ffffe87224 */ /* 0x010fc400078e0094 */
[----:B------:R-:W-:-:S03]  /*f3f0*/  IMAD.MOV.U32 R233, RZ, RZ, R150 ;  /* 0x000000ffffe97224 */ /* 0x000fc600078e0096 */
[----:B------:R-:W2:Y:S01]  /*f400*/  LDS.128 R236, [R252] ;  /* 0x00000000fcec7984 */ /* 0x000ea20000000c00 */
[----:B------:R-:W-:Y:S02]  /*f410*/  IMAD.MOV.U32 R234, RZ, RZ, R84 ;  /* 0x000000ffffea7224 */ /* 0x000fe400078e0054 */
[----:B------:R-:W-:Y:S01]  /*f420*/  IMAD.MOV.U32 R235, RZ, RZ, R86 ;  /* 0x000000ffffeb7224 */ /* 0x000fe200078e0056 */
[----:B------:R-:W-:Y:S06]  /*f430*/  BAR.SYNC.DEFER_BLOCKING 0x0 ;  /* 0x0000000000007b1d */ /* 0x000fec0000010000 */
[----:B------:R4:W-:Y:S04]  /*f440*/  STSM.16.M88.4 [R0], R232 ;  /* 0x000000e800007844 */ /* 0x0009e80000000200 */
[----:B----4-:R-:W4:Y:S04]  /*f450*/  LDL.LU R232, [R1+0xf4] ;  /* 0x0000f40001e87983 */ /* 0x010f280000300800 */
[----:B------:R-:W4:Y:S04]  /*f460*/  LDL.LU R233, [R1+0xfc] ;  /* 0x0000fc0001e97983 */ /* 0x000f280000300800 */
[----:B------:R-:W3:Y:S01]  /*f470*/  LDL.LU R251, [R1+0x130] ;  /* 0x0001300001fb7983 */ /* 0x000ee20000300800 */
[----:B------:R-:W-:-:S02]  /*f480*/  IMAD.MOV.U32 R234, RZ, RZ, R213 ;  /* 0x000000ffffea7224 */ /* 0x000fc400078e00d5 */
[----:B------:R-:W-:Y:S01]  /*f490*/  IMAD.MOV.U32 R235, RZ, RZ, R215 ;  /* 0x000000ffffeb7224 */ /* 0x000fe200078e00d7 */
[----:B------:R-:W-:Y:S01]  /*f4a0*/  BAR.SYNC.DEFER_BLOCKING 0x0 ;  /* 0x0000000000007b1d */ /* 0x000fe20000010000 */
[----:B------:R-:W-:Y:S02]  /*f4b0*/  IMAD.MOV.U32 R148, RZ, RZ, R149 ;  /* 0x000000ffff947224 */ /* 0x000fe400078e0095 */
[----:B------:R-:W-:Y:S02]  /*f4c0*/  IMAD.MOV.U32 R150, RZ, RZ, R85 ;  /* 0x000000ffff967224 */ /* 0x000fe400078e0055 */
[----:B------:R-:W-:Y:S01]  /*f4d0*/  IMAD R3, R12, R8, RZ ;  /* 0x000000080c037224 */ /* 0x000fe200078e02ff */
[----:B------:R-:W-:Y:S01]  /*f4e0*/  ISETP.LT.AND P6, PT, R9, UR31, !P6 ;  /* 0x0000001f09007c0c */ /* 0x000fe2000f7c1270 */
[----:B------:R-:W2:Y:S04]  /*f4f0*/  LDL.LU R246, [R1+0x118] ;  /* 0x0001180001f67983 */ /* 0x000ea80000300800 */
[----:B------:R-:W1:Y:S01]  /*f500*/  LDS.128 R212, [R252] ;  /* 0x00000000fcd47984 */ /* 0x000e620000000c00 */
[----:B------:R-:W-:Y:S01]  /*f510*/  BAR.SYNC.DEFER_BLOCKING 0x0 ;  /* 0x0000000000007b1d */ /* 0x000fe20000010000 */
[----:B------:R-:W-:-:S02]  /*f520*/  IMAD.MOV.U32 R149, RZ, RZ, R151 ;  /* 0x000000ffff957224 */ /* 0x000fc400078e0097 */
[----:B------:R-:W-:Y:S01]  /*f530*/  IMAD.MOV.U32 R151, RZ, RZ, R87 ;  /* 0x000000ffff977224 */ /* 0x000fe200078e0057 */
[----:B------:R-:W-:Y:S01]  /*f540*/  LEA R2, P4, R3, UR4, 0x2 ;  /* 0x0000000403027c11 */ /* 0x000fe2000f8810ff */
[----:B------:R-:W-:-:S03]  /*f550*/  IMAD R8, R8, 0x80, R3 ;  /* 0x0000008008087824 */ /* 0x000fc600078e0203 */
[----:B------:R-:W-:Y:S01]  /*f560*/  LEA.HI.X.SX32 R3, R3, UR5, 0x2, P4 ;  /* 0x0000000503037c11 */ /* 0x000fe2000a0f16ff */
[----:B------:R-:W2:Y:S04]  /*f570*/  LDL.LU R244, [R1+0x13c] ;  /* 0x00013c0001f47983 */ /* 0x000ea80000300800 */
[----:B------:R-:W2:Y:S04]  /*f580*/  LDL.LU R245, [R1+0x12c] ;  /* 0x00012c0001f57983 */ /* 0x000ea80000300800 */
[----:B------:R-:W2:Y:S01]  /*f590*/  LDL.LU R247, [R1+0x10c] ;  /* 0x00010c0001f77983 */ /* 0x000ea20000300800 */
[----:B------:R-:W-:Y:S01]  /*f5a0*/  ISETP.LT.AND P5, PT, R13, UR6, !P5 ;  /* 0x000000060d007c0c */ /* 0x000fe2000efa1270 */
[----:B------:R-:W-:-:S02]  /*f5b0*/  ULDC UR6, c[0x0][0x22c] ;  /* 0x00008b0000067ab9 */ /* 0x000fc40000000800 */
[----:B----4-:R4:W-:Y:S01]  /*f5c0*/  STSM.16.M88.4 [R0], R232 ;  /* 0x000000e800007844 */ /* 0x0109e20000000200 */
[----:B------:R-:W-:Y:S06]  /*f5d0*/  BAR.SYNC.DEFER_BLOCKING 0x0 ;  /* 0x0000000000007b1d */ /* 0x000fec0000010000 */
[----:B----4-:R-:W4:Y:S04]  /*f5e0*/  LDL.LU R232, [R1+0x104] ;  /* 0x0001040001e87983 */ /* 0x010f280000300800 */
[----:B------:R-:W2:Y:S04]  /*f5f0*/  LDL.LU R233, [R1+0x138] ;  /* 0x0001380001e97983 */ /* 0x000ea80000300800 */
[----:B------:R-:W2:Y:S04]  /*f600*/  LDL.LU R234, [R1+0x128] ;  /* 0x0001280001ea7983 */ /* 0x000ea80000300800 */
[----:B------:R-:W1:Y:S01]  /*f610*/  LDS.128 R84, [R252] ;  /* 0x00000000fc547984 */ /* 0x000e620000000c00 */
[----:B------:R-:W-:Y:S06]  /*f620*/  BAR.SYNC.DEFER_BLOCKING 0x0 ;  /* 0x0000000000007b1d */ /* 0x000fec0000010000 */
[----:B------:R-:W2:Y:S04]  /*f630*/  LDL.LU R235, [R1+0x108] ;  /* 0x0001080001eb7983 */ /* 0x000ea80000300800 */
[----:B------:R3:W-:Y:S02]  /*f640*/  STSM.16.M88.4 [R0], R148 ;  /* 0x0000009400007844 */ /* 0x0007e40000000200 */
[----:B---3--:R-:W-:-:S02]  /*f650*/  IMAD R148, R9, UR26, RZ ;  /* 0x0000001a09947c24 */ /* 0x008fc4000f8e02ff */
[----:B------:R-:W3:Y:S01]  /*f660*/  LDL.LU R150, [R1+0x110] ;  /* 0x0001100001967983 */ /* 0x000ee20000300800 */
[----:B------:R-:W-:Y:S02]  /*f670*/  VIADD R0, R9, 0x4 ;  /* 0x0000000409007836 */ /* 0x000fe40000000000 */
[----:B------:R-:W-:Y:S01]  /*f680*/  IMAD.WIDE R14, R148, 0x4, R2 ;  /* 0x00000004940e7825 */ /* 0x000fe200078e0202 */
[----:B------:R-:W-:Y:S06]  /*f690*/  BAR.SYNC.DEFER_BLOCKING 0x0 ;  /* 0x0000000000007b1d */ /* 0x000fec0000010000 */
[----:B------:R-:W4:Y:S04]  /*f6a0*/  LDL.LU R151, [R1+0x114] ;  /* 0x0001140001977983 */ /* 0x000f280000300800 */
[----:B------:R1:W-:Y:S01]  /*f6b0*/  @P6 STG.E desc[UR16][R14.64], R251 ;  /* 0x000000fb0e006986 */ /* 0x0003e2000c101910 */
[----:B------:R-:W-:Y:S01]  /*f6c0*/  ISETP.GE.AND P6, PT, R0, UR6, PT ;  /* 0x0000000600007c0c */ /* 0x000fe2000bfc6270 */
[----:B------:R-:W-:-:S02]  /*f6d0*/  ULDC UR6, c[0x0][0x228] ;  /* 0x00008a0000067ab9 */ /* 0x000fc40000000800 */
[----:B-1----:R-:W2:Y:S04]  /*f6e0*/  LDL.LU R251, [R1+0x36c] ;  /* 0x00036c0001fb7983 */ /* 0x002ea80000300800 */
[----:B------:R-:W3:Y:S01]  /*f6f0*/  LDL.LU R0, [R1+0x120] ;  /* 0x0001200001007983 */ /* 0x000ee20000300800 */
[----:B------:R-:W-:-:S04]  /*f700*/  LEA R10, P4, R8, UR4, 0x2 ;  /* 0x00000004080a7c11 */ /* 0x000fc8000f8810ff */
[----:B------:R-:W-:Y:S01]  /*f710*/  LEA.HI.X.SX32 R11, R8, UR5, 0x2, P4 ;  /* 0x00000005080b7c11 */ /* 0x000fe2000a0f16ff */
[----:B------:R-:W-:Y:S02]  /*f720*/  ULDC.64 UR4, c[0x0][0x228] ;  /* 0x00008a0000047ab9 */ /* 0x000fe40000000a00 */
[----:B------:R-:W-:Y:S01]  /*f730*/  ISETP.LT.AND P4, PT, R12, UR4, !P3 ;  /* 0x000000040c007c0c */ /* 0x000fe2000df81270 */
[C---:B------:R-:W-:Y:S01]  /*f740*/  VIADD R8, R148.reuse, UR26 ;  /* 0x0000001a94087c36 */ /* 0x040fe20008000000 */
[----:B------:R-:W-:Y:S01]  /*f750*/  ULDC UR4, c[0x0][0x22c] ;  /* 0x00008b0000047ab9 */ /* 0x000fe20000000800 */
[----:B------:R-:W-:-:S04]  /*f760*/  IMAD.WIDE R148, R148, 0x4, R10 ;  /* 0x0000000494947825 */ /* 0x000fc800078e020a */
[C---:B------:R-:W-:Y:S01]  /*f770*/  IMAD.WIDE R14, R8.reuse, 0x4, R2 ;  /* 0x00000004080e7825 */ /* 0x040fe200078e0202 */
[----:B---3--:R1:W-:Y:S05]  /*f780*/  @P5 STG.E desc[UR16][R148.64], R0 ;  /* 0x0000000094005986 */ /* 0x0083ea000c101910 */
[----:B------:R3:W-:Y:S01]  /*f790*/  @P4 STG.E desc[UR16][R14.64], R150 ;  /* 0x000000960e004986 */ /* 0x0007e2000c101910 */
[C---:B-1----:R-:W-:Y:S02]  /*f7a0*/  VIADD R0, R8.reuse, UR26 ;  /* 0x0000001a08007c36 */ /* 0x042fe40008000000 */
[----:B---3--:R-:W-:Y:S02]  /*f7b0*/  IMAD.WIDE R14, R8, 0x4, R10 ;  /* 0x00000004080e7825 */ /* 0x008fe400078e020a */
[----:B------:R-:W3:Y:S01]  /*f7c0*/  LDL.LU R8, [R1+0x100] ;  /* 0x0001000001087983 */ /* 0x000ee20000300800 */
[----:B------:R-:W-:-:S02]  /*f7d0*/  ISETP.LT.AND P3, PT, R13, UR14, !P3 ;  /* 0x0000000e0d007c0c */ /* 0x000fc4000df61270 */
[----:B------:R-:W-:Y:S01]  /*f7e0*/  ISETP.LT.AND P5, PT, R12, UR12, !P2 ;  /* 0x0000000c0c007c0c */ /* 0x000fe2000d7a1270 */
[----:B------:R-:W-:-:S10]  /*f7f0*/  IMAD.WIDE R148, R0, 0x4, R2 ;  /* 0x0000000400947825 */ /* 0x000fd400078e0202 */
[----:B---3--:R1:W-:Y:S04]  /*f800*/  @P3 STG.E desc[UR16][R14.64], R8 ;  /* 0x000000080e003986 */ /* 0x0083e8000c101910 */
[----:B-1----:R-:W3:Y:S01]  /*f810*/  LDL.LU R15, [R1+0x134] ;  /* 0x00013400010f7983 */ /* 0x002ee20000300800 */
[----:B------:R-:W-:Y:S01]  /*f820*/  VIADD R8, R0, UR26 ;  /* 0x0000001a00087c36 */ /* 0x000fe20008000000 */
[----:B------:R-:W-:Y:S02]  /*f830*/  ISETP.LT.AND P2, PT, R13, UR10, !P2 ;  /* 0x0000000a0d007c0c */ /* 0x000fe4000d741270 */
[----:B------:R-:W-:Y:S01]  /*f840*/  ISETP.LT.AND P4, PT, R12, UR8, !P1 ;  /* 0x000000080c007c0c */ /* 0x000fe2000cf81270 */
[----:B------:R-:W-:Y:S01]  /*f850*/  VIADD R150, R9, 0x5 ;  /* 0x0000000509967836 */ /* 0x000fe20000000000 */
[----:B---3--:R1:W-:Y:S01]  /*f860*/  @P5 STG.E desc[UR16][R148.64], R15 ;  /* 0x0000000f94005986 */ /* 0x0083e2000c101910 */
[----:B------:R-:W-:Y:S01]  /*f870*/  ULDC UR8, c[0x0][0x228] ;  /* 0x00008a0000087ab9 */ /* 0x000fe20000000800 */
[----:B-1----:R-:W-:-:S02]  /*f880*/  IMAD.WIDE R148, R0, 0x4, R10 ;  /* 0x0000000400947825 */ /* 0x002fc400078e020a */
[----:B------:R-:W3:Y:S01]  /*f890*/  LDL.LU R0, [R1+0x124] ;  /* 0x0001240001007983 */ /* 0x000ee20000300800 */
[----:B------:R-:W-:Y:S01]  /*f8a0*/  ISETP.LT.AND P1, PT, R13, UR18, !P1 ;  /* 0x000000120d007c0c */ /* 0x000fe2000cf21270 */
[----:B------:R-:W-:Y:S01]  /*f8b0*/  IMAD.WIDE R14, R8, 0x4, R2 ;  /* 0x00000004080e7825 */ /* 0x000fe200078e0202 */
[----:B------:R-:W-:Y:S01]  /*f8c0*/  ISETP.GE.AND P3, PT, R150, UR4, PT ;  /* 0x0000000496007c0c */ /* 0x000fe2000bf66270 */
[----:B------:R-:W-:Y:S02]  /*f8d0*/  ULDC UR4, c[0x0][0x22c] ;  /* 0x00008b0000047ab9 */ /* 0x000fe40000000800 */
[----:B------:R-:W-:-:S05]  /*f8e0*/  VIADD R150, R9, 0x6 ;  /* 0x0000000609967836 */ /* 0x000fca0000000000 */
[----:B------:R-:W-:Y:S01]  /*f8f0*/  ISETP.GE.AND P5, PT, R150, UR4, PT ;  /* 0x0000000496007c0c */ /* 0x000fe2000bfa6270 */
[----:B------:R-:W-:Y:S01]  /*f900*/  ULDC UR4, c[0x0][0x22c] ;  /* 0x00008b0000047ab9 */ /* 0x000fe20000000800 */
[----:B---3--:R1:W-:Y:S01]  /*f910*/  @P2 STG.E desc[UR16][R148.64], R0 ;  /* 0x0000000094002986 */ /* 0x0083e2000c101910 */
[----:B------:R-:W-:-:S03]  /*f920*/  ISETP.LT.AND P2, PT, R12, UR24, !P6 ;  /* 0x000000180c007c0c */ /* 0x000fc6000f741270 */
[----:B----4-:R3:W-:Y:S01]  /*f930*/  @P4 STG.E desc[UR16][R14.64], R151 ;  /* 0x000000970e004986 */ /* 0x0107e2000c101910 */
[----:B------:R-:W-:Y:S02]  /*f940*/  ISETP.LT.AND P6, PT, R13, UR22, !P6 ;  /* 0x000000160d007c0c */ /* 0x000fe4000f7c1270 */
[----:B------:R-:W-:Y:S01]  /*f950*/  ISETP.LT.AND P4, PT, R12, UR20, !P3 ;  /* 0x000000140c007c0c */ /* 0x000fe2000df81270 */
[----:B-1----:R-:W-:Y:S02]  /*f960*/  VIADD R0, R9, 0x7 ;  /* 0x0000000709007836 */ /* 0x002fe40000000000 */
[----:B---3--:R-:W-:-:S04]  /*f970*/  IMAD.WIDE R14, R8, 0x4, R10 ;  /* 0x00000004080e7825 */ /* 0x008fc800078e020a */
[----:B------:R-:W-:Y:S01]  /*f980*/  VIADD R8, R8, UR26 ;  /* 0x0000001a08087c36 */ /* 0x000fe20008000000 */
[----:B------:R1:W-:Y:S01]  /*f990*/  @P1 STG.E desc[UR16][R14.64], R232 ;  /* 0x000000e80e001986 */ /* 0x0003e2000c101910 */
[----:B------:R-:W-:Y:S01]  /*f9a0*/  ISETP.GE.AND P1, PT, R0, UR4, PT ;  /* 0x0000000400007c0c */ /* 0x000fe2000bf26270 */
[----:B------:R-:W-:Y:S01]  /*f9b0*/  ULDC UR4, c[0x0][0x22c] ;  /* 0x00008b0000047ab9 */ /* 0x000fe20000000800 */
[C---:B------:R-:W-:Y:S02]  /*f9c0*/  VIADD R0, R8.reuse, UR26 ;  /* 0x0000001a08007c36 */ /* 0x040fe40008000000 */
[----:B------:R-:W-:-:S04]  /*f9d0*/  IMAD.WIDE R150, R8, 0x4, R2 ;  /* 0x0000000408967825 */ /* 0x000fc800078e0202 */
[----:B------:R-:W-:Y:S01]  /*f9e0*/  IMAD.WIDE R148, R8, 0x4, R10 ;  /* 0x0000000408947825 */ /* 0x000fe200078e020a */
[----:B--2---:R-:W-:Y:S03]  /*f9f0*/  @P2 STG.E desc[UR16][R150.64], R233 ;  /* 0x000000e996002986 */ /* 0x004fe6000c101910 */
[C---:B-1----:R-:W-:Y:S01]  /*fa00*/  IMAD.WIDE R14, R0.reuse, 0x4, R2 ;  /* 0x00000004000e7825 */ /* 0x042fe200078e0202 */
[----:B------:R-:W-:Y:S04]  /*fa10*/  @P6 STG.E desc[UR16][R148.64], R234 ;  /* 0x000000ea94006986 */ /* 0x000fe8000c101910 */
[----:B------:R1:W-:Y:S04]  /*fa20*/  @P4 STG.E desc[UR16][R14.64], R246 ;  /* 0x000000f60e004986 */ /* 0x0003e8000c101910 */
[----:B-1----:R-:W2:Y:S01]  /*fa30*/  LDL.LU R246, [R1+0x11c] ;  /* 0x00011c0001f67983 */ /* 0x002ea20000300800 */
[----:B------:R-:W-:Y:S01]  /*fa40*/  ISETP.LT.AND P3, PT, R13, UR28, !P3 ;  /* 0x0000001c0d007c0c */ /* 0x000fe2000df61270 */
[----:B------:R-:W-:-:S02]  /*fa50*/  IMAD.WIDE R14, R0, 0x4, R10 ;  /* 0x00000004000e7825 */ /* 0x000fc400078e020a */
[----:B------:R-:W3:Y:S01]  /*fa60*/  LDL.LU R233, [R1+0x10] ;  /* 0x0000100001e97983 */ /* 0x000ee20000300800 */
[----:B------:R-:W-:Y:S01]  /*fa70*/  ISETP.LT.AND P6, PT, R12, UR30, !P5 ;  /* 0x0000001e0c007c0c */ /* 0x000fe2000efc1270 */
[----:B------:R-:W-:-:S08]  /*fa80*/  VIADD R232, R9, 0x8 ;  /* 0x0000000809e87836 */ /* 0x000fd00000000000 */
[----:B------:R1:W-:Y:S01]  /*fa90*/  @P3 STG.E desc[UR16][R14.64], R235 ;  /* 0x000000eb0e003986 */ /* 0x0003e2000c101910 */
[----:B------:R-:W-:Y:S01]  /*faa0*/  ISETP.LT.AND P5, PT, R13, UR6, !P5 ;  /* 0x000000060d007c0c */ /* 0x000fe2000efa1270 */
[----:B------:R-:W-:Y:S01]  /*fab0*/  VIADD R148, R9, 0x9 ;  /* 0x0000000909947836 */ /* 0x000fe20000000000 */
[----:B------:R-:W-:Y:S01]  /*fac0*/  ISETP.GE.AND P2, PT, R232, UR4, PT ;  /* 0x00000004e8007c0c */ /* 0x000fe2000bf46270 */
[----:B------:R-:W-:Y:S01]  /*fad0*/  VIADD R8, R0, UR26 ;  /* 0x0000001a00087c36 */ /* 0x000fe20008000000 */
[----:B------:R-:W-:Y:S01]  /*fae0*/  ULDC UR4, c[0x0][0x22c] ;  /* 0x00008b0000047ab9 */ /* 0x000fe20000000800 */
[----:B------:R-:W-:Y:S01]  /*faf0*/  ULDC UR6, c[0x0][0x228] ;  /* 0x00008a0000067ab9 */ /* 0x000fe20000000800 */
[----:B-1----:R-:W4:Y:S01]  /*fb00*/  LDL.LU R235, [R1] ;  /* 0x0000000001eb7983 */ /* 0x002f220000300800 */
[----:B------:R-:W-:Y:S01]  /*fb10*/  ISETP.GE.AND P4, PT, R148, UR4, PT ;  /* 0x0000000494007c0c */ /* 0x000fe2000bf86270 */
[C---:B------:R-:W-:Y:S01]  /*fb20*/  IMAD.WIDE R148, R8.reuse, 0x4, R2 ;  /* 0x0000000408947825 */ /* 0x040fe200078e0202 */
[----:B------:R-:W-:Y:S01]  /*fb30*/  ULDC UR4, c[0x0][0x22c] ;  /* 0x00008b0000047ab9 */ /* 0x000fe20000000800 */
[----:B------:R-:W4:Y:S02]  /*fb40*/  LDL.LU R232, [R1+0x14] ;  /* 0x0000140001e87983 */ /* 0x000f240000300800 */
[----:B------:R-:W-:-:S02]  /*fb50*/  IMAD.WIDE R14, R8, 0x4, R10 ;  /* 0x00000004080e7825 */ /* 0x000fc400078e020a */
[----:B------:R-:W-:Y:S04]  /*fb60*/  @P6 STG.E desc[UR16][R148.64], R244 ;  /* 0x000000f494006986 */ /* 0x000fe8000c101910 */
[----:B------:R1:W-:Y:S04]  /*fb70*/  @P5 STG.E desc[UR16][R14.64], R245 ;  /* 0x000000f50e005986 */ /* 0x0003e8000c101910 */
[----:B-1----:R-:W4:Y:S01]  /*fb80*/  LDL.LU R245, [R1+0x4] ;  /* 0x0000040001f57983 */ /* 0x002f220000300800 */
[----:B------:R-:W-:-:S03]  /*fb90*/  VIADD R0, R9, 0xa ;  /* 0x0000000a09007836 */ /* 0x000fc60000000000 */
[----:B------:R-:W4:Y:S02]  /*fba0*/  LDL.LU R234, [R1+0x18] ;  /* 0x0000180001ea7983 */ /* 0x000f240000300800 */
[----:B------:R-:W-:Y:S01]  /*fbb0*/  ISETP.GE.AND P3, PT, R0, UR4, PT ;  /* 0x0000000400007c0c */ /* 0x000fe2000bf66270 */
[----:B------:R-:W-:Y:S01]  /*fbc0*/  ULDC UR4, c[0x0][0x228] ;  /* 0x00008a0000047ab9 */ /* 0x000fe20000000800 */
[----:B------:R-:W4:Y:S01]  /*fbd0*/  LDL.LU R244, [R1+0x8] ;  /* 0x0000080001f47983 */ /* 0x000f220000300800 */
[----:B------:R-:W-:Y:S01]  /*fbe0*/  ISETP.LT.AND P6, PT, R12, UR4, !P1 ;  /* 0x000000040c007c0c */ /* 0x000fe2000cfc1270 */
[----:B------:R-:W-:Y:S01]  /*fbf0*/  VIADD R151, R8, UR26 ;  /* 0x0000001a08977c36 */ /* 0x000fe20008000000 */
[----:B------:R-:W-:Y:S01]  /*fc00*/  ISETP.LT.AND P1, PT, R13, UR6, !P1 ;  /* 0x000000060d007c0c */ /* 0x000fe2000cf21270 */
[----:B------:R-:W-:Y:S01]  /*fc10*/  ULDC UR4, c[0x0][0x228] ;  /* 0x00008a0000047ab9 */ /* 0x000fe20000000800 */
[----:B------:R-:W-:Y:S02]  /*fc20*/  VIADD R8, R9, 0xb ;  /* 0x0000000b09087836 */ /* 0x000fe40000000000 */
[----:B------:R-:W-:-:S04]  /*fc30*/  IMAD.WIDE R148, R151, 0x4, R2 ;  /* 0x0000000497947825 */ /* 0x000fc800078e0202 */
[C---:B------:R-:W-:Y:S01]  /*fc40*/  IMAD.WIDE R14, R151.reuse, 0x4, R10 ;  /* 0x00000004970e7825 */ /* 0x040fe200078e020a */
[----:B------:R-:W-:Y:S01]  /*fc50*/  ISETP.LT.AND P5, PT, R12, UR4, !P2 ;  /* 0x000000040c007c0c */ /* 0x000fe2000d7a1270 */
[----:B------:R-:W-:Y:S01]  /*fc60*/  ULDC UR6, c[0x0][0x228] ;  /* 0x00008a0000067ab9 */ /* 0x000fe20000000800 */
[----:B------:R-:W-:Y:S01]  /*fc70*/  ULDC UR4, c[0x0][0x22c] ;  /* 0x00008b0000047ab9 */ /* 0x000fe20000000800 */
[----:B------:R-:W-:Y:S01]  /*fc80*/  VIADD R0, R151, UR26 ;  /* 0x0000001a97007c36 */ /* 0x000fe20008000000 */
[----:B--2---:R1:W-:Y:S04]  /*fc90*/  @P6 STG.E desc[UR16][R148.64], R246 ;  /* 0x000000f694006986 */ /* 0x0043e8000c101910 */
[----:B------:R2:W-:Y:S04]  /*fca0*/  @P1 STG.E desc[UR16][R14.64], R247 ;  /* 0x000000f70e001986 */ /* 0x0005e8000c101910 */
[----:B-1----:R-:W4:Y:S04]  /*fcb0*/  LDL.LU R246, [R1+0x1c] ;  /* 0x00001c0001f67983 */ /* 0x002f280000300800 */
[----:B--2---:R-:W2:Y:S01]  /*fcc0*/  LDL.LU R247, [R1+0xc] ;  /* 0x00000c0001f77983 */ /* 0x004ea20000300800 */
[----:B------:R-:W-:Y:S01]  /*fcd0*/  ISETP.LT.AND P2, PT, R13, UR6, !P2 ;  /* 0x000000060d007c0c */ /* 0x000fe2000d741270 */
[----:B------:R-:W-:Y:S01]  /*fce0*/  IMAD.WIDE R14, R0, 0x4, R2 ;  /* 0x00000004000e7825 */ /* 0x000fe200078e0202 */
[----:B------:R-:W-:Y:S01]  /*fcf0*/  ISETP.GE.AND P6, PT, R8, UR4, PT ;  /* 0x0000000408007c0c */ /* 0x000fe2000bfc6270 */
[----:B------:R-:W-:Y:S01]  /*fd00*/  ULDC UR4, c[0x0][0x228] ;  /* 0x00008a0000047ab9 */ /* 0x000fe20000000800 */
[----:B------:R-:W-:Y:S01]  /*fd10*/  ULDC UR6, c[0x0][0x228] ;  /* 0x00008a0000067ab9 */ /* 0x000fe20000000800 */
[----:B------:R-:W-:Y:S01]  /*fd20*/  VIADD R8, R9, 0xc ;  /* 0x0000000c09087836 */ /* 0x000fe20000000000 */
[----:B------:R-:W-:Y:S01]  /*fd30*/  ISETP.LT.AND P1, PT, R12, UR4, !P4 ;  /* 0x000000040c007c0c */ /* 0x000fe2000e721270 */
[----:B------:R-:W-:Y:S01]  /*fd40*/  ULDC UR4, c[0x0][0x22c] ;  /* 0x00008b0000047ab9 */ /* 0x000fe20000000800 */
[----:B---3--:R1:W-:Y:S01]  /*fd50*/  @P5 STG.E desc[UR16][R14.64], R233 ;  /* 0x000000e90e005986 */ /* 0x0083e2000c101910 */
[----:B------:R-:W-:Y:S01]  /*fd60*/  IMAD.WIDE R148, R0, 0x4, R10 ;  /* 0x0000000400947825 */ /* 0x000fe200078e020a */
[----:B------:R-:W-:Y:S01]  /*fd70*/  ISETP.GE.AND P5, PT, R8, UR4, PT ;  /* 0x0000000408007c0c */ /* 0x000fe2000bfa6270 */
[----:B------:R-:W-:-:S02]  /*fd80*/  ULDC UR4, c[0x0][0x228] ;  /* 0x00008a0000047ab9 */ /* 0x000fc40000000800 */
[----:B------:R-:W-:Y:S01]  /*fd90*/  ISETP.LT.AND P4, PT, R13, UR4, !P4 ;  /* 0x000000040d007c0c */ /* 0x000fe2000e781270 */
[----:B----4-:R3:W-:Y:S01]  /*fda0*/  @P2 STG.E desc[UR16][R148.64], R235 ;  /* 0x000000eb94002986 */ /* 0x0107e2000c101910 */
[----:B------:R-:W-:Y:S01]  /*fdb0*/  ISETP.LT.AND P2, PT, R12, UR6, !P3 ;  /* 0x000000060c007c0c */ /* 0x000fe2000df41270 */
[----:B------:R-:W-:Y:S01]  /*fdc0*/  ULDC UR4, c[0x0][0x22c] ;  /* 0x00008b0000047ab9 */ /* 0x000fe20000000800 */
[----:B------:R-:W-:Y:S01]  /*fdd0*/  ULDC UR6, c[0x0][0x228] ;  /* 0x00008a0000067ab9 */ /* 0x000fe20000000800 */
[----:B-1----:R-:W-:Y:S02]  /*fde0*/  VIADD R233, R0, UR26 ;  /* 0x0000001a00e97c36 */ /* 0x002fe40008000000 */
[----:B------:R-:W-:Y:S02]  /*fdf0*/  VIADD R0, R9, 0xd ;  /* 0x0000000d09007836 */ /* 0x000fe40000000000 */
[----:B------:R-:W-:-:S04]  /*fe00*/  IMAD.WIDE R150, R233, 0x4, R2 ;  /* 0x00000004e9967825 */ /* 0x000fc800078e0202 */
[C---:B---3--:R-:W-:Y:S01]  /*fe10*/  VIADD R235, R233.reuse, UR26 ;  /* 0x0000001ae9eb7c36 */ /* 0x048fe20008000000 */
[----:B------:R1:W-:Y:S01]  /*fe20*/  @P1 STG.E desc[UR16][R150.64], R248 ;  /* 0x000000f896001986 */ /* 0x0003e2000c101910 */
[----:B------:R-:W-:Y:S01]  /*fe30*/  ISETP.GE.AND P1, PT, R0, UR4, PT ;  /* 0x0000000400007c0c */ /* 0x000fe2000bf26270 */
[----:B------:R-:W-:Y:S01]  /*fe40*/  IMAD.WIDE R14, R233, 0x4, R10 ;  /* 0x00000004e90e7825 */ /* 0x000fe200078e020a */
[----:B------:R-:W-:-:S03]  /*fe50*/  ULDC UR4, c[0x0][0x228] ;  /* 0x00008a0000047ab9 */ /* 0x000fc60000000800 */
[----:B------:R-:W-:Y:S01]  /*fe60*/  VIADD R0, R9, 0xe ;  /* 0x0000000e09007836 */ /* 0x000fe20000000000 */
[----:B------:R-:W-:Y:S01]  /*fe70*/  ISETP.LT.AND P3, PT, R13, UR4, !P3 ;  /* 0x000000040d007c0c */ /* 0x000fe2000df61270 */
[C---:B------:R-:W-:Y:S01]  /*fe80*/  IMAD.WIDE R148, R235.reuse, 0x4, R2 ;  /* 0x00000004eb947825 */ /* 0x040fe200078e0202 */
[----:B------:R-:W-:Y:S01]  /*fe90*/  ULDC UR4, c[0x0][0x22c] ;  /* 0x00008b0000047ab9 */ /* 0x000fe20000000800 */
[----:B------:R-:W-:Y:S01]  /*fea0*/  @P4 STG.E desc[UR16][R14.64], R240 ;  /* 0x000000f00e004986 */ /* 0x000fe2000c101910 */
[----:B------:R-:W-:Y:S01]  /*feb0*/  ISETP.GE.AND P4, PT, R0, UR4, PT ;  /* 0x0000000400007c0c */ /* 0x000fe2000bf86270 */
[----:B------:R-:W-:Y:S02]  /*fec0*/  ULDC UR4, c[0x0][0x228] ;  /* 0x00008a0000047ab9 */ /* 0x000fe40000000800 */
[----:B------:R3:W-:Y:S01]  /*fed0*/  @P2 STG.E desc[UR16][R148.64], R232 ;  /* 0x000000e894002986 */ /* 0x0007e2000c101910 */
[----:B------:R-:W-:Y:S01]  /*fee0*/  ISETP.LT.AND P2, PT, R12, UR4, !P6 ;  /* 0x000000040c007c0c */ /* 0x000fe2000f741270 */
[----:B-1----:R-:W-:Y:S01]  /*fef0*/  IMAD.WIDE R150, R235, 0x4, R10 ;  /* 0x00000004eb967825 */ /* 0x002fe200078e020a */
[----:B------:R-:W-:-:S03]  /*ff00*/  ULDC UR4, c[0x0][0x228] ;  /* 0x00008a0000047ab9 */ /* 0x000fc60000000800 */
[----:B------:R-:W-:Y:S01]  /*ff10*/  VIADD R235, R235, UR26 ;  /* 0x0000001aebeb7c36 */ /* 0x000fe20008000000 */
[----:B------:R-:W-:Y:S01]  /*ff20*/  ISETP.LT.AND P6, PT, R13, UR4, !P6 ;  /* 0x000000040d007c0c */ /* 0x000fe2000f7c1270 */
[----:B------:R-:W-:Y:S01]  /*ff30*/  ULDC UR4, c[0x0][0x228] ;  /* 0x00008a0000047ab9 */ /* 0x000fe20000000800 */
[----:B------:R1:W-:Y:S01]  /*ff40*/  @P3 STG.E desc[UR16][R150.64], R245 ;  /* 0x000000f596003986 */ /* 0x0003e2000c101910 */
[----:B------:R-:W-:Y:S01]  /*ff50*/  ISETP.LT.AND P3, PT, R12, UR4, !P5 ;  /* 0x000000040c007c0c */ /* 0x000fe2000ef61270 */
[----:B------:R-:W-:Y:S01]  /*ff60*/  VIADD R0, R9, 0xf ;  /* 0x0000000f09007836 */ /* 0x000fe20000000000 */
[----:B------:R-:W-:Y:S01]  /*ff70*/  ULDC UR4, c[0x0][0x22c] ;  /* 0x00008b0000047ab9 */ /* 0x000fe20000000800 */
[----:B---3--:R-:W-:-:S05]  /*ff80*/  IMAD.WIDE R232, R235, 0x4, R2 ;  /* 0x00000004ebe87825 */ /* 0x008fca00078e0202 */
[----:B------:R3:W-:Y:S01]  /*ff90*/  @P2 STG.E desc[UR16][R232.64], R249 ;  /* 0x000000f9e8002986 */ /* 0x0007e2000c101910 */
[----:B------:R-:W-:Y:S01]  /*ffa0*/  ISETP.GE.AND P2, PT, R0, UR4, PT ;  /* 0x0000000400007c0c */ /* 0x000fe2000bf46270 */
[----:B------:R-:W-:Y:S01]  /*ffb0*/  ULDC UR4, c[0x0][0x228] ;  /* 0x00008a0000047ab9 */ /* 0x000fe20000000800 */
[----:B-1----:R-:W-:Y:S01]  /*ffc0*/  VIADD R245, R235, UR26 ;  /* 0x0000001aebf57c36 */ /* 0x002fe20008000000 */
[----:B------:R-:W-:Y:S01]  /*ffd0*/  ISETP.LT.AND P5, PT, R13, UR4, !P5 ;  /* 0x000000040d007c0c */ /* 0x000fe2000efa1270 */
[----:B------:R-:W-:Y:S01]  /*ffe0*/  IMAD.WIDE R14, R235, 0x4, R10 ;  /* 0x00000004eb0e7825 */ /* 0x000fe200078e020a */
[----:B------:R-:W-:-:S03]  /*fff0*/  ULDC UR4, c[0x0][0x228] ;  /* 0x00008a0000047ab9 */ /* 0x000fc60000000800 */
[C---:B------:R-:W-:Y:S01]  /*10000*/  IMAD.WIDE R148, R245.reuse, 0x4, R2 ;  /* 0x00000004f5947825 */ /* 0x040fe200078e0202 */
[----:B------:R1:W-:Y:S04]  /*10010*/  @P6 STG.E desc[UR16][R14.64], R241 ;  /* 0x000000f10e006986 */ /* 0x0003e8000c101910 */
[----:B------:R4:W-:Y:S01]  /*10020*/  @P3 STG.E desc[UR16][R148.64], R234 ;  /* 0x000000ea94003986 */ /* 0x0009e2000c101910 */
[----:B------:R-:W-:Y:S01]  /*10030*/  ISETP.LT.AND P3, PT, R12, UR4, !P1 ;  /* 0x000000040c007c0c */ /* 0x000fe2000cf61270 */
[----:B------:R-:W-:Y:S01]  /*10040*/  IMAD.WIDE R150, R245, 0x4, R10 ;  /* 0x00000004f5967825 */ /* 0x000fe200078e020a */
[----:B------:R-:W-:Y:S01]  /*10050*/  ISETP.LT.AND P1, PT, R13, UR6, !P1 ;  /* 0x000000060d007c0c */ /* 0x000fe2000cf21270 */
[----:B------:R-:W-:Y:S02]  /*10060*/  ULDC UR4, c[0x0][0x22c] ;  /* 0x00008b0000047ab9 */ /* 0x000fe40000000800 */
[----:B------:R-:W-:-:S02]  /*10070*/  VIADD R0, R9, 0x10 ;  /* 0x0000001009007836 */ /* 0x000fc40000000000 */
[----:B---3--:R-:W-:Y:S01]  /*10080*/  VIADD R233, R245, UR26 ;  /* 0x0000001af5e97c36 */ /* 0x008fe20008000000 */
[----:B------:R-:W-:Y:S01]  /*10090*/  @P5 STG.E desc[UR16][R150.64], R244 ;  /* 0x000000f496005986 */ /* 0x000fe2000c101910 */
[----:B------:R-:W-:Y:S01]  /*100a0*/  ISETP.LT.AND P6, PT, R12, UR8, !P4 ;  /* 0x000000080c007c0c */ /* 0x000fe2000e7c1270 */
[----:B------:R-:W-:Y:S01]  /*100b0*/  ULDC UR6, c[0x0][0x228] ;  /* 0x00008a0000067ab9 */ /* 0x000fe20000000800 */
[----:B-1----:R-:W-:Y:S01]  /*100c0*/  IMAD.WIDE R14, R233, 0x4, R2 ;  /* 0x00000004e90e7825 */ /* 0x002fe200078e0202 */
[----:B------:R-:W-:Y:S01]  /*100d0*/  ISETP.GE.AND P5, PT, R0, UR4, PT ;  /* 0x0000000400007c0c */ /* 0x000fe2000bfa6270 */
[----:B------:R-:W-:Y:S01]  /*100e0*/  ULDC UR4, c[0x0][0x22c] ;  /* 0x00008b0000047ab9 */ /* 0x000fe20000000800 */
[----:B------:R-:W-:Y:S01]  /*100f0*/  ULDC UR8, c[0x0][0x228] ;  /* 0x00008a0000087ab9 */ /* 0x000fe20000000800 */
[----:B------:R-:W-:Y:S01]  /*10100*/  VIADD R0, R9, 0x11 ;  /* 0x0000001109007836 */ /* 0x000fe20000000000 */
[----:B------:R-:W-:Y:S01]  /*10110*/  ISETP.LT.AND P4, PT, R13, UR6, !P4 ;  /* 0x000000060d007c0c */ /* 0x000fe2000e781270 */
[C---:B----4-:R-:W-:Y:S01]  /*10120*/  IMAD.WIDE R148, R233.reuse, 0x4, R10 ;  /* 0x00000004e9947825 */ /* 0x050fe200078e020a */
[----:B------:R1:W-:Y:S01]  /*10130*/  @P3 STG.E desc[UR16][R14.64], R250 ;  /* 0x000000fa0e003986 */ /* 0x0003e2000c101910 */
[----:B------:R-:W-:Y:S01]  /*10140*/  ULDC UR6, c[0x0][0x228] ;  /* 0x00008a0000067ab9 */ /* 0x000fe20000000800 */
[----:B------:R-:W-:Y:S01]  /*10150*/  ISETP.GE.AND P3, PT, R0, UR4, PT ;  /* 0x0000000400007c0c */ /* 0x000fe2000bf66270 */
[----:B------:R-:W-:Y:S01]  /*10160*/  VIADD R235, R233, UR26 ;  /* 0x0000001ae9eb7c36 */ /* 0x000fe20008000000 */
[----:B------:R-:W-:Y:S01]  /*10170*/  ULDC UR4, c[0x0][0x228] ;  /* 0x00008a0000047ab9 */ /* 0x000fe20000000800 */
[----:B------:R3:W-:Y:S01]  /*10180*/  @P1 STG.E desc[UR16][R148.64], R242 ;  /* 0x000000f294001986 */ /* 0x0007e2000c101910 */
[----:B------:R-:W-:Y:S01]  /*10190*/  ISETP.LT.AND P1, PT, R12, UR4, !P2 ;  /* 0x000000040c007c0c */ /* 0x000fe2000d721270 */
[----:B------:R-:W-:Y:S01]  /*101a0*/  IMAD.WIDE R232, R235, 0x4, R2 ;  /* 0x00000004ebe87825 */ /* 0x000fe200078e0202 */
[----:B------:R-:W-:Y:S01]  /*101b0*/  ISETP.LT.AND P2, PT, R13, UR6, !P2 ;  /* 0x000000060d007c0c */ /* 0x000fe2000d741270 */
[----:B------:R-:W-:Y:S01]  /*101c0*/  ULDC UR4, c[0x0][0x22c] ;  /* 0x00008b0000047ab9 */ /* 0x000fe20000000800 */
[----:B------:R-:W-:Y:S01]  /*101d0*/  ULDC UR6, c[0x0][0x228] ;  /* 0x00008a0000067ab9 */ /* 0x000fe20000000800 */
[----:B------:R-:W-:-:S02]  /*101e0*/  VIADD R0, R9, 0x12 ;  /* 0x0000001209007836 */ /* 0x000fc40000000000 */
[----:B-1----:R-:W-:-:S04]  /*101f0*/  IMAD.WIDE R14, R235, 0x4, R10 ;  /* 0x00000004eb0e7825 */ /* 0x002fc800078e020a */
[----:B------:R-:W-:-:S04]  /*10200*/  VIADD R151, R235, UR26 ;  /* 0x0000001aeb977c36 */ /* 0x000fc80008000000 */
[----:B---3--:R-:W-:-:S04]  /*10210*/  IMAD.WIDE R148, R151, 0x4, R2 ;  /* 0x0000000497947825 */ /* 0x008fc800078e0202 */
[C---:B------:R-:W-:Y:S02]  /*10220*/  VIADD R235, R151.reuse, UR26 ;  /* 0x0000001a97eb7c36 */ /* 0x040fe40008000000 */
[----:B------:R-:W-:-:S04]  /*10230*/  IMAD.WIDE R150, R151, 0x4, R10 ;  /* 0x0000000497967825 */ /* 0x000fc800078e020a */
[----:B------:R-:W-:Y:S01]  /*10240*/  VIADD R241, R235, UR26 ;  /* 0x0000001aebf17c36 */ /* 0x000fe20008000000 */
[----:B------:R1:W-:Y:S01]  /*10250*/  @P6 STG.E desc[UR16][R232.64], R246 ;  /* 0x000000f6e8006986 */ /* 0x0003e2000c101910 */
[----:B------:R-:W-:Y:S01]  /*10260*/  ISETP.LT.AND P6, PT, R12, UR8, !P5 ;  /* 0x000000080c007c0c */ /* 0x000fe2000efc1270 */
[----:B------:R-:W-:Y:S02]  /*10270*/  ULDC UR8, c[0x0][0x228] ;  /* 0x00008a0000087ab9 */ /* 0x000fe40000000800 */
[----:B--2---:R2:W-:Y:S01]  /*10280*/  @P4 STG.E desc[UR16][R14.64], R247 ;  /* 0x000000f70e004986 */ /* 0x0045e2000c101910 */
[----:B------:R-:W-:Y:S01]  /*10290*/  ISETP.GE.AND P4, PT, R0, UR4, PT ;  /* 0x0000000400007c0c */ /* 0x000fe2000bf86270 */
[----:B------:R-:W-:Y:S01]  /*102a0*/  VIADD R0, R9, 0x13 ;  /* 0x0000001309007836 */ /* 0x000fe20000000000 */
[----:B------:R-:W-:Y:S01]  /*102b0*/  ULDC UR4, c[0x0][0x22c] ;  /* 0x00008b0000047ab9 */ /* 0x000fe20000000800 */
[----:B------:R3:W-:Y:S03]  /*102c0*/  @P1 STG.E desc[UR16][R148.64], R251 ;  /* 0x000000fb94001986 */ /* 0x0007e6000c101910 */
[----:B------:R-:W-:Y:S01]  /*102d0*/  ISETP.GE.AND P1, PT, R0, UR4, PT ;  /* 0x0000000400007c0c */ /* 0x000fe2000bf26270 */
[----:B-1----:R-:W-:Y:S01]  /*102e0*/  IMAD.WIDE R232, R235, 0x4, R2 ;  /* 0x00000004ebe87825 */ /* 0x002fe200078e0202 */
[----:B------:R-:W-:Y:S01]  /*102f0*/  ULDC UR4, c[0x0][0x228] ;  /* 0x00008a0000047ab9 */ /* 0x000fe20000000800 */
[----:B------:R1:W-:Y:S01]  /*10300*/  @P2 STG.E desc[UR16][R150.64], R243 ;  /* 0x000000f396002986 */ /* 0x0003e2000c101910 */
[----:B------:R-:W-:Y:S01]  /*10310*/  ISETP.LT.AND P5, PT, R13, UR4, !P5 ;  /* 0x000000040d007c0c */ /* 0x000fe2000efa1270 */
[----:B------:R-:W-:Y:S01]  /*10320*/  ULDC UR4, c[0x0][0x228] ;  /* 0x00008a0000047ab9 */ /* 0x000fe20000000800 */
[----:B------:R-:W-:Y:S01]  /*10330*/  VIADD R0, R9, 0x14 ;  /* 0x0000001409007836 */ /* 0x000fe20000000000 */
[----:B------:R-:W-:Y:S01]  /*10340*/  @P6 STG.E desc[UR16][R232.64], R20 ;  /* 0x00000014e8006986 */ /* 0x000fe2000c101910 */
[----:B------:R-:W-:Y:S01]  /*10350*/  ISETP.LT.AND P6, PT, R12, UR4, !P3 ;  /* 0x000000040c007c0c */ /* 0x000fe2000dfc1270 */
[----:B------:R-:W-:Y:S01]  /*10360*/  ULDC UR4, c[0x0][0x22c] ;  /* 0x00008b0000047ab9 */ /* 0x000fe20000000800 */
[----:B--2---:R-:W-:Y:S01]  /*10370*/  IMAD.WIDE R14, R235, 0x4, R10 ;  /* 0x00000004eb0e7825 */ /* 0x004fe200078e020a */
[----:B------:R-:W-:Y:S01]  /*10380*/  ISETP.GE.AND P2, PT, R0, UR4, PT ;  /* 0x0000000400007c0c */ /* 0x000fe2000bf46270 */
[----:B------:R-:W-:Y:S01]  /*10390*/  ULDC UR4, c[0x0][0x22c] ;  /* 0x00008b0000047ab9 */ /* 0x000fe20000000800 */
[----:B------:R-:W-:Y:S01]  /*103a0*/  ISETP.LT.AND P3, PT, R13, UR6, !P3 ;  /* 0x000000060d007c0c */ /* 0x000fe2000df61270 */
[----:B------:R-:W-:Y:S01]  /*103b0*/  VIADD R0, R9, 0x15 ;  /* 0x0000001509007836 */ /* 0x000fe20000000000 */
[----:B------:R-:W-:Y:S01]  /*103c0*/  ULDC UR6, c[0x0][0x228] ;  /* 0x00008a0000067ab9 */ /* 0x000fe20000000800 */
[C---:B---3--:R-:W-:Y:S01]  /*103d0*/  IMAD.WIDE R148, R241.reuse, 0x4, R2 ;  /* 0x00000004f1947825 */ /* 0x048fe200078e0202 */
[----:B------:R2:W-:Y:S02]  /*103e0*/  @P5 STG.E desc[UR16][R14.64], R4 ;  /* 0x000000040e005986 */ /* 0x0005e4000c101910 */
[----:B------:R-:W-:Y:S01]  /*103f0*/  ISETP.GE.AND P5, PT, R0, UR4, PT ;  /* 0x0000000400007c0c */ /* 0x000fe2000bfa6270 */
[----:B------:R-:W-:Y:S01]  /*10400*/  ULDC UR4, c[0x0][0x228] ;  /* 0x00008a0000047ab9 */ /* 0x000fe20000000800 */
[----:B------:R3:W-:Y:S01]  /*10410*/  @P6 STG.E desc[UR16][R148.64], R24 ;  /* 0x0000001894006986 */ /* 0x0007e2000c101910 */
[----:B-1----:R-:W-:Y:S01]  /*10420*/  IMAD.WIDE R150, R241, 0x4, R10 ;  /* 0x00000004f1967825 */ /* 0x002fe200078e020a */
[C---:B------:R-:W-:Y:S01]  /*10430*/  ISETP.LT.AND P6, PT, R12.reuse, UR4, !P4 ;  /* 0x000000040c007c0c */ /* 0x040fe2000e7c1270 */
[----:B------:R-:W-:Y:S01]  /*10440*/  ULDC UR4, c[0x0][0x228] ;  /* 0x00008a0000047ab9 */ /* 0x000fe20000000800 */
[----:B------:R-:W-:Y:S01]  /*10450*/  ISETP.LT.AND P4, PT, R13, UR6, !P4 ;  /* 0x000000060d007c0c */ /* 0x000fe2000e781270 */
[----:B------:R-:W-:Y:S01]  /*10460*/  VIADD R241, R241, UR26 ;  /* 0x0000001af1f17c36 */ /* 0x000fe20008000000 */
[----:B------:R1:W-:Y:S01]  /*10470*/  @P3 STG.E desc[UR16][R150.64], R16 ;  /* 0x0000001096003986 */ /* 0x0003e2000c101910 */
[----:B------:R-:W-:Y:S01]  /*10480*/  ISETP.LT.AND P3, PT, R12, UR4, !P1 ;  /* 0x000000040c007c0c */ /* 0x000fe2000cf61270 */
[----:B------:R-:W-:Y:S01]  /*10490*/  VIADD R0, R9, 0x16 ;  /* 0x0000001609007836 */ /* 0x000fe20000000000 */
[----:B------:R-:W-:Y:S01]  /*104a0*/  ULDC UR6, c[0x0][0x228] ;  /* 0x00008a0000067ab9 */ /* 0x000fe20000000800 */
[----:B--2---:R-:W-:Y:S01]  /*104b0*/  IMAD.WIDE R14, R241, 0x4, R2 ;  /* 0x00000004f10e7825 */ /* 0x004fe200078e0202 */
[----:B------:R-:W-:-:S03]  /*104c0*/  ULDC UR4, c[0x0][0x22c] ;  /* 0x00008b0000047ab9 */ /* 0x000fc60000000800 */
[----:B---3--:R-:W-:Y:S01]  /*104d0*/  IMAD.WIDE R148, R241, 0x4, R10 ;  /* 0x00000004f1947825 */ /* 0x008fe200078e020a */
[----:B------:R-:W-:Y:S01]  /*104e0*/  ISETP.LT.AND P1, PT, R13, UR6, !P1 ;  /* 0x000000060d007c0c */ /* 0x000fe2000cf21270 */
[----:B------:R-:W-:Y:S02]  /*104f0*/  @P6 STG.E desc[UR16][R14.64], R21 ;  /* 0x000000150e006986 */ /* 0x000fe4000c101910 */
[----:B------:R-:W-:Y:S01]  /*10500*/  VIADD R241, R241, UR26 ;  /* 0x0000001af1f17c36 */ /* 0x000fe20008000000 */
[----:B------:R-:W-:Y:S01]  /*10510*/  ISETP.GE.AND P6, PT, R0, UR4, PT ;  /* 0x0000000400007c0c */ /* 0x000fe2000bfc6270 */
[----:B------:R-:W-:Y:S01]  /*10520*/  ULDC UR4, c[0x0][0x228] ;  /* 0x00008a0000047ab9 */ /* 0x000fe20000000800 */
[----:B------:R-:W-:Y:S01]  /*10530*/  VIADD R0, R9, 0x17 ;  /* 0x0000001709007836 */ /* 0x000fe20000000000 */
[----:B------:R-:W-:Y:S01]  /*10540*/  ULDC UR6, c[0x0][0x228] ;  /* 0x00008a0000067ab9 */ /* 0x000fe20000000800 */
[C---:B-1----:R-:W-:Y:S01]  /*10550*/  IMAD.WIDE R150, R241.reuse, 0x4, R2 ;  /* 0x00000004f1967825 */ /* 0x042fe200078e0202 */
[----:B------:R1:W-:Y:S01]  /*10560*/  @P4 STG.E desc[UR16][R148.64], R5 ;  /* 0x0000000594004986 */ /* 0x0003e2000c101910 */
[----:B------:R-:W-:Y:S01]  /*10570*/  ISETP.LT.AND P4, PT, R12, UR4, !P2 ;  /* 0x000000040c007c0c */ /* 0x000fe2000d781270 */
[----:B------:R-:W-:Y:S01]  /*10580*/  ULDC UR4, c[0x0][0x22c] ;  /* 0x00008b0000047ab9 */ /* 0x000fe20000000800 */
[C---:B------:R-:W-:Y:S01]  /*10590*/  IMAD.WIDE R232, R241.reuse, 0x4, R10 ;  /* 0x00000004f1e87825 */ /* 0x040fe200078e020a */
[----:B------:R-:W-:Y:S01]  /*105a0*/  @P3 STG.E desc[UR16][R150.64], R25 ;  /* 0x0000001996003986 */ /* 0x000fe2000c101910 */
[----:B------:R-:W-:Y:S01]  /*105b0*/  ISETP.GE.AND P3, PT, R0, UR4, PT ;  /* 0x0000000400007c0c */ /* 0x000fe2000bf66270 */
[----:B------:R-:W-:Y:S01]  /*105c0*/  ULDC UR4, c[0x0][0x228] ;  /* 0x00008a0000047ab9 */ /* 0x000fe20000000800 */
[----:B------:R-:W-:Y:S01]  /*105d0*/  VIADD R241, R241, UR26 ;  /* 0x0000001af1f17c36 */ /* 0x000fe20008000000 */
[----:B------:R-:W-:Y:S01]  /*105e0*/  ISETP.LT.AND P2, PT, R13, UR4, !P2 ;  /* 0x000000040d007c0c */ /* 0x000fe2000d741270 */
[----:B------:R2:W-:Y:S01]  /*105f0*/  @P1 STG.E desc[UR16][R232.64], R17 ;  /* 0x00000011e8001986 */ /* 0x0005e2000c101910 */
[----:B------:R-:W-:Y:S01]  /*10600*/  VIADD R0, R9, 0x18 ;  /* 0x0000001809007836 */ /* 0x000fe20000000000 */
[----:B------:R-:W-:Y:S01]  /*10610*/  ISETP.LT.AND P1, PT, R12, UR6, !P5 ;  /* 0x000000060c007c0c */ /* 0x000fe2000ef21270 */
[----:B-1----:R-:W-:Y:S01]  /*10620*/  IMAD.WIDE R4, R241, 0x4, R2 ;  /* 0x00000004f1047825 */ /* 0x002fe200078e0202 */
[----:B------:R-:W-:Y:S01]  /*10630*/  ULDC UR4, c[0x0][0x22c] ;  /* 0x00008b0000047ab9 */ /* 0x000fe20000000800 */
[----:B------:R-:W-:-:S02]  /*10640*/  ULDC UR6, c[0x0][0x228] ;  /* 0x00008a0000067ab9 */ /* 0x000fc40000000800 */
[C---:B------:R-:W-:Y:S01]  /*10650*/  VIADD R21, R241.reuse, UR26 ;  /* 0x0000001af1157c36 */ /* 0x040fe20008000000 */
[----:B------:R1:W-:Y:S01]  /*10660*/  @P4 STG.E desc[UR16][R4.64], R22 ;  /* 0x0000001604004986 */ /* 0x0003e2000c101910 */
[----:B------:R-:W-:Y:S01]  /*10670*/  ISETP.GE.AND P4, PT, R0, UR4, PT ;  /* 0x0000000400007c0c */ /* 0x000fe2000bf86270 */
[----:B------:R-:W-:Y:S01]  /*10680*/  IMAD.WIDE R14, R241, 0x4, R10 ;  /* 0x00000004f10e7825 */ /* 0x000fe200078e020a */
[----:B------:R-:W-:-:S03]  /*10690*/  ULDC UR4, c[0x0][0x228] ;  /* 0x00008a0000047ab9 */ /* 0x000fc60000000800 */
[----:B------:R-:W-:Y:S01]  /*106a0*/  VIADD R0, R9, 0x19 ;  /* 0x0000001909007836 */ /* 0x000fe20000000000 */
[----:B------:R-:W-:Y:S01]  /*106b0*/  ISETP.LT.AND P5, PT, R13, UR4, !P5 ;  /* 0x000000040d007c0c */ /* 0x000fe2000efa1270 */
[C---:B--2---:R-:W-:Y:S01]  /*106c0*/  IMAD.WIDE R16, R21.reuse, 0x4, R2 ;  /* 0x0000000415107825 */ /* 0x044fe200078e0202 */
[----:B------:R-:W-:Y:S01]  /*106d0*/  ULDC UR4, c[0x0][0x22c] ;  /* 0x00008b0000047ab9 */ /* 0x000fe20000000800 */
[----:B------:R2:W-:Y:S01]  /*106e0*/  @P2 STG.E desc[UR16][R14.64], R6 ;  /* 0x000000060e002986 */ /* 0x0005e2000c101910 */
        /* <DEDUP_REMOVED lines=10> */
[----:B--2---:R-:W-:Y:S01]  /*10790*/  IMAD.WIDE R14, R21, 0x4, R2 ;  /* 0x00000004150e7825 */ /* 0x004fe200078e0202 */
[----:B------:R-:W-:Y:S01]  /*107a0*/  ISETP.LT.AND P5, PT, R12, UR4, !P3 ;  /* 0x000000040c007c0c */ /* 0x000fe2000dfa1270 */
[----:B------:R-:W-:Y:S02]  /*107b0*/  ULDC UR4, c[0x0][0x22c] ;  /* 0x00008b0000047ab9 */ /* 0x000fe40000000800 */
[----:B------:R-:W-:Y:S01]  /*107c0*/  VIADD R0, R9, 0x1a ;  /* 0x0000001a09007836 */ /* 0x000fe20000000000 */
[----:B------:R2:W-:Y:S01]  /*107d0*/  @P1 STG.E desc[UR16][R14.64], R23 ;  /* 0x000000170e001986 */ /* 0x0005e2000c101910 */
[----:B------:R-:W-:-:S03]  /*107e0*/  VIADD R25, R21, UR26 ;  /* 0x0000001a15197c36 */ /* 0x000fc60008000000 */
[----:B------:R-:W-:Y:S01]  /*107f0*/  ISETP.GE.AND P1, PT, R0, UR4, PT ;  /* 0x0000000400007c0c */ /* 0x000fe2000bf26270 */
[----:B------:R-:W-:Y:S01]  /*10800*/  ULDC UR4, c[0x0][0x228] ;  /* 0x00008a0000047ab9 */ /* 0x000fe20000000800 */
[----:B---3--:R-:W-:Y:S01]  /*10810*/  IMAD.WIDE R16, R21, 0x4, R10 ;  /* 0x0000000415107825 */ /* 0x008fe200078e020a */
[----:B------:R-:W-:Y:S01]  /*10820*/  ISETP.LT.AND P3, PT, R13, UR4, !P3 ;  /* 0x000000040d007c0c */ /* 0x000fe2000df61270 */
[----:B------:R-:W-:Y:S02]  /*10830*/  ULDC UR4, c[0x0][0x228] ;  /* 0x00008a0000047ab9 */ /* 0x000fe40000000800 */
[C---:B------:R-:W-:Y:S01]  /*10840*/  IMAD.WIDE R20, R25.reuse, 0x4, R2 ;  /* 0x0000000419147825 */ /* 0x040fe200078e0202 */
[----:B------:R3:W-:Y:S04]  /*10850*/  @P6 STG.E desc[UR16][R16.64], R7 ;  /* 0x0000000710006986 */ /* 0x0007e8000c101910 */
[----:B------:R4:W-:Y:S01]  /*10860*/  @P5 STG.E desc[UR16][R20.64], R27 ;  /* 0x0000001b14005986 */ /* 0x0009e2000c101910 */
[----:B------:R-:W-:Y:S01]  /*10870*/  ISETP.LT.AND P5, PT, R12, UR4, !P4 ;  /* 0x000000040c007c0c */ /* 0x000fe2000e7a1270 */
[----:B-1----:R-:W-:Y:S01]  /*10880*/  IMAD.WIDE R4, R25, 0x4, R10 ;  /* 0x0000000419047825 */ /* 0x002fe200078e020a */
[----:B------:R-:W-:Y:S01]  /*10890*/  ISETP.LT.AND P4, PT, R13, UR6, !P4 ;  /* 0x000000060d007c0c */ /* 0x000fe2000e781270 */
[----:B------:R-:W-:-:S02]  /*108a0*/  ULDC UR4, c[0x0][0x22c] ;  /* 0x00008b0000047ab9 */ /* 0x000fc40000000800 */
[----:B------:R-:W-:Y:S02]  /*108b0*/  VIADD R0, R9, 0x1b ;  /* 0x0000001b09007836 */ /* 0x000fe40000000000 */
[----:B--2---:R-:W-:Y:S01]  /*108c0*/  VIADD R15, R25, UR26 ;  /* 0x0000001a190f7c36 */ /* 0x004fe20008000000 */
[----:B------:R1:W-:Y:S01]  /*108d0*/  @P3 STG.E desc[UR16][R4.64], R19 ;  /* 0x0000001304003986 */ /* 0x0003e2000c101910 */
[----:B------:R-:W-:Y:S01]  /*108e0*/  ISETP.LT.AND P6, PT, R12, UR8, !P2 ;  /* 0x000000080c007c0c */ /* 0x000fe2000d7c1270 */
[----:B------:R-:W-:Y:S01]  /*108f0*/  ULDC UR6, c[0x0][0x228] ;  /* 0x00008a0000067ab9 */ /* 0x000fe20000000800 */
[----:B---3--:R-:W-:Y:S01]  /*10900*/  IMAD.WIDE R6, R15, 0x4, R2 ;  /* 0x000000040f067825 */ /* 0x008fe200078e0202 */
[----:B------:R-:W-:Y:S01]  /*10910*/  ISETP.GE.AND P3, PT, R0, UR4, PT ;  /* 0x0000000400007c0c */ /* 0x000fe2000bf66270 */
[----:B------:R-:W-:Y:S01]  /*10920*/  ULDC UR4, c[0x0][0x22c] ;  /* 0x00008b0000047ab9 */ /* 0x000fe20000000800 */
[----:B------:R-:W-:Y:S01]  /*10930*/  ULDC UR8, c[0x0][0x228] ;  /* 0x00008a0000087ab9 */ /* 0x000fe20000000800 */
[----:B------:R-:W-:Y:S01]  /*10940*/  VIADD R0, R9, 0x1c ;  /* 0x0000001c09007836 */ /* 0x000fe20000000000 */
[----:B------:R-:W-:Y:S01]  /*10950*/  ISETP.LT.AND P2, PT, R13, UR6, !P2 ;  /* 0x000000060d007c0c */ /* 0x000fe2000d741270 */
[C---:B----4-:R-:W-:Y:S01]  /*10960*/  VIADD R21, R15.reuse, UR26 ;  /* 0x0000001a0f157c36 */ /* 0x050fe20008000000 */
[----:B------:R2:W-:Y:S01]  /*10970*/  @P5 STG.E desc[UR16][R6.64], R88 ;  /* 0x0000005806005986 */ /* 0x0005e2000c101910 */
[----:B------:R-:W-:Y:S01]  /*10980*/  IMAD.WIDE R14, R15, 0x4, R10 ;  /* 0x000000040f0e7825 */ /* 0x000fe200078e020a */
[----:B------:R-:W-:Y:S01]  /*10990*/  ISETP.GE.AND P5, PT, R0, UR4, PT ;  /* 0x0000000400007c0c */ /* 0x000fe2000bfa6270 */
[----:B------:R-:W-:Y:S01]  /*109a0*/  ULDC UR4, c[0x0][0x228] ;  /* 0x00008a0000047ab9 */ /* 0x000fe20000000800 */
[----:B------:R-:W-:Y:S01]  /*109b0*/  ULDC UR6, c[0x0][0x228] ;  /* 0x00008a0000067ab9 */ /* 0x000fe20000000800 */
[C---:B------:R-:W-:Y:S01]  /*109c0*/  IMAD.WIDE R16, R21.reuse, 0x4, R2 ;  /* 0x0000000415107825 */ /* 0x040fe200078e0202 */
[----:B------:R3:W-:Y:S01]  /*109d0*/  @P4 STG.E desc[UR16][R14.64], R28 ;  /* 0x0000001c0e004986 */ /* 0x0007e2000c101910 */
[C---:B------:R-:W-:Y:S01]  /*109e0*/  ISETP.LT.AND P4, PT, R12.reuse, UR4, !P1 ;  /* 0x000000040c007c0c */ /* 0x040fe2000cf81270 */
[----:B------:R-:W-:Y:S01]  /*109f0*/  ULDC UR4, c[0x0][0x22c] ;  /* 0x00008b0000047ab9 */ /* 0x000fe20000000800 */
[----:B-1----:R-:W-:Y:S01]  /*10a00*/  IMAD.WIDE R4, R21, 0x4, R10 ;  /* 0x0000000415047825 */ /* 0x002fe200078e020a */
[----:B------:R1:W-:Y:S01]  /*10a10*/  @P6 STG.E desc[UR16][R16.64], R36 ;  /* 0x0000002410006986 */ /* 0x0003e2000c101910 */
[----:B------:R-:W-:Y:S01]  /*10a20*/  ISETP.LT.AND P1, PT, R13, UR6, !P1 ;  /* 0x000000060d007c0c */ /* 0x000fe2000cf21270 */
[----:B------:R-:W-:Y:S01]  /*10a30*/  ULDC UR6, c[0x0][0x228] ;  /* 0x00008a0000067ab9 */ /* 0x000fe20000000800 */
[----:B------:R-:W-:Y:S01]  /*10a40*/  VIADD R0, R9, 0x1d ;  /* 0x0000001d09007836 */ /* 0x000fe20000000000 */
[----:B------:R-:W4:Y:S01]  /*10a50*/  LDS.128 R24, [R252] ;  /* 0x00000000fc187984 */ /* 0x000f220000000c00 */
[----:B------:R-:W-:Y:S01]  /*10a60*/  VIADD R21, R21, UR26 ;  /* 0x0000001a15157c36 */ /* 0x000fe20008000000 */
[----:B------:R-:W-:Y:S01]  /*10a70*/  ISETP.LT.AND P6, PT, R12, UR8, !P3 ;  /* 0x000000080c007c0c */ /* 0x000fe2000dfc1270 */
[----:B------:R-:W-:Y:S01]  /*10a80*/  ULDC UR8, c[0x0][0x228] ;  /* 0x00008a0000087ab9 */ /* 0x000fe20000000800 */
[----:B------:R1:W-:Y:S01]  /*10a90*/  @P2 STG.E desc[UR16][R4.64], R32 ;  /* 0x0000002004002986 */ /* 0x0003e2000c101910 */
[----:B------:R-:W-:Y:S01]  /*10aa0*/  ISETP.GE.AND P2, PT, R0, UR4, PT ;  /* 0x0000000400007c0c */ /* 0x000fe2000bf46270 */
[----:B--2---:R-:W-:Y:S01]  /*10ab0*/  IMAD.WIDE R6, R21, 0x4, R2 ;  /* 0x0000000415067825 */ /* 0x004fe200078e0202 */
[----:B------:R-:W-:-:S03]  /*10ac0*/  ULDC UR4, c[0x0][0x22c] ;  /* 0x00008b0000047ab9 */ /* 0x000fc60000000800 */
[----:B------:R-:W-:Y:S02]  /*10ad0*/  VIADD R0, R9, 0x1e ;  /* 0x0000001e09007836 */ /* 0x000fe40000000000 */
[C---:B------:R-:W-:Y:S01]  /*10ae0*/  VIADD R19, R21.reuse, UR26 ;  /* 0x0000001a15137c36 */ /* 0x040fe20008000000 */
[----:B------:R2:W-:Y:S01]  /*10af0*/  @P4 STG.E desc[UR16][R6.64], R89 ;  /* 0x0000005906004986 */ /* 0x0005e2000c101910 */
[----:B---3--:R-:W-:Y:S01]  /*10b00*/  IMAD.WIDE R14, R21, 0x4, R10 ;  /* 0x00000004150e7825 */ /* 0x008fe200078e020a */
[----:B------:R-:W-:Y:S01]  /*10b10*/  ISETP.GE.AND P4, PT, R0, UR4, PT ;  /* 0x0000000400007c0c */ /* 0x000fe2000bf86270 */
[----:B------:R-:W-:Y:S02]  /*10b20*/  ULDC UR4, c[0x0][0x228] ;  /* 0x00008a0000047ab9 */ /* 0x000fe40000000800 */
[----:B-1----:R-:W-:Y:S01]  /*10b30*/  IMAD.WIDE R16, R19, 0x4, R2 ;  /* 0x0000000413107825 */ /* 0x002fe200078e0202 */
[----:B------:R-:W-:Y:S01]  /*10b40*/  ISETP.LT.AND P3, PT, R13, UR4, !P3 ;  /* 0x000000040d007c0c */ /* 0x000fe2000df61270 */
[----:B------:R1:W-:Y:S01]  /*10b50*/  @P1 STG.E desc[UR16][R14.64], R29 ;  /* 0x0000001d0e001986 */ /* 0x0003e2000c101910 */
[----:B------:R-:W-:Y:S01]  /*10b60*/  ULDC UR4, c[0x0][0x228] ;  /* 0x00008a0000047ab9 */ /* 0x000fe20000000800 */
[----:B------:R-:W-:-:S02]  /*10b70*/  VIADD R0, R9, 0x1f ;  /* 0x0000001f09007836 */ /* 0x000fc40000000000 */
[----:B------:R-:W-:Y:S01]  /*10b80*/  @P6 STG.E desc[UR16][R16.64], R37 ;  /* 0x0000002510006986 */ /* 0x000fe2000c101910 */
[----:B------:R-:W-:Y:S01]  /*10b90*/  ISETP.LT.AND P6, PT, R12, UR4, !P5 ;  /* 0x000000040c007c0c */ /* 0x000fe2000efc1270 */
[----:B------:R-:W-:Y:S01]  /*10ba0*/  ULDC UR4, c[0x0][0x22c] ;  /* 0x00008b0000047ab9 */ /* 0x000fe20000000800 */
[C---:B------:R-:W-:Y:S01]  /*10bb0*/  VIADD R21, R19.reuse, UR26 ;  /* 0x0000001a13157c36 */ /* 0x040fe20008000000 */
[----:B------:R-:W-:Y:S01]  /*10bc0*/  ISETP.GE.AND P1, PT, R0, UR4, PT ;  /* 0x0000000400007c0c */ /* 0x000fe2000bf26270 */
[----:B------:R-:W-:Y:S01]  /*10bd0*/  IMAD.WIDE R4, R19, 0x4, R10 ;  /* 0x0000000413047825 */ /* 0x000fe200078e020a */
[----:B------:R-:W-:Y:S01]  /*10be0*/  ISETP.LT.AND P5, PT, R13, UR6, !P5 ;  /* 0x000000060d007c0c */ /* 0x000fe2000efa1270 */
[----:B------:R-:W-:Y:S01]  /*10bf0*/  ULDC UR4, c[0x0][0x22c] ;  /* 0x00008b0000047ab9 */ /* 0x000fe20000000800 */
[----:B------:R-:W-:Y:S01]  /*10c00*/  ULDC UR6, c[0x0][0x228] ;  /* 0x00008a0000067ab9 */ /* 0x000fe20000000800 */
[----:B------:R-:W-:Y:S02]  /*10c10*/  VIADD R0, R9, 0x20 ;  /* 0x0000002009007836 */ /* 0x000fe40000000000 */
[C---:B--2---:R-:W-:Y:S01]  /*10c20*/  IMAD.WIDE R6, R21.reuse, 0x4, R2 ;  /* 0x0000000415067825 */ /* 0x044fe200078e0202 */
        /* <DEDUP_REMOVED lines=17> */
[----:B------:R2:W-:Y:S02]  /*10d40*/  @P6 STG.E desc[UR16][R4.64], R38 ;  /* 0x0000002604006986 */ /* 0x0005e4000c101910 */
        /* <DEDUP_REMOVED lines=10> */
[----:B------:R3:W-:Y:S01]  /*10df0*/  @P5 STG.E desc[UR16][R14.64], R91 ;  /* 0x0000005b0e005986 */ /* 0x0007e2000c101910 */
[----:B------:R-:W-:Y:S01]  /*10e00*/  ISETP.GE.AND P5, PT, R0, UR4, PT ;  /* 0x0000000400007c0c */ /* 0x000fe2000bfa6270 */
[----:B------:R-:W-:Y:S01]  /*10e10*/  ULDC UR4, c[0x0][0x228] ;  /* 0x00008a0000047ab9 */ /* 0x000fe20000000800 */
[----:B------:R-:W-:Y:S01]  /*10e20*/  VIADD R21, R21, UR26 ;  /* 0x0000001a15157c36 */ /* 0x000fe20008000000 */
[----:B------:R-:W-:Y:S01]  /*10e30*/  ISETP.LT.AND P1, PT, R13, UR4, !P1 ;  /* 0x000000040d007c0c */ /* 0x000fe2000cf21270 */
[----:B------:R-:W-:Y:S01]  /*10e40*/  @P4 STG.E desc[UR16][R16.64], R31 ;  /* 0x0000001f10004986 */ /* 0x000fe2000c101910 */
[----:B------:R-:W-:Y:S01]  /*10e50*/  VIADD R0, R9, 0x23 ;  /* 0x0000002309007836 */ /* 0x000fe20000000000 */
[----:B------:R-:W-:Y:S01]  /*10e60*/  ISETP.LT.AND P4, PT, R12, UR6, !P3 ;  /* 0x000000060c007c0c */ /* 0x000fe2000df81270 */
[----:B--2---:R-:W-:Y:S01]  /*10e70*/  IMAD.WIDE R4, R21, 0x4, R2 ;  /* 0x0000000415047825 */ /* 0x004fe200078e0202 */
[----:B------:R-:W-:Y:S01]  /*10e80*/  ULDC UR4, c[0x0][0x22c] ;  /* 0x00008b0000047ab9 */ /* 0x000fe20000000800 */
[----:B------:R-:W-:-:S02]  /*10e90*/  ULDC UR6, c[0x0][0x228] ;  /* 0x00008a0000067ab9 */ /* 0x000fc40000000800 */
[C---:B------:R-:W-:Y:S01]  /*10ea0*/  VIADD R19, R21.reuse, UR26 ;  /* 0x0000001a15137c36 */ /* 0x040fe20008000000 */
[----:B------:R2:W-:Y:S01]  /*10eb0*/  @P2 STG.E desc[UR16][R4.64], R39 ;  /* 0x0000002704002986 */ /* 0x0005e2000c101910 */
[----:B------:R-:W-:Y:S01]  /*10ec0*/  ISETP.GE.AND P2, PT, R0, UR4, PT ;  /* 0x0000000400007c0c */ /* 0x000fe2000bf46270 */
[----:B-1----:R-:W-:Y:S01]  /*10ed0*/  IMAD.WIDE R6, R21, 0x4, R10 ;  /* 0x0000000415067825 */ /* 0x002fe200078e020a */
[----:B------:R-:W-:-:S03]  /*10ee0*/  ULDC UR4, c[0x0][0x228] ;  /* 0x00008a0000047ab9 */ /* 0x000fc60000000800 */
[----:B------:R-:W-:Y:S01]  /*10ef0*/  VIADD R0, R9, 0x24 ;  /* 0x0000002409007836 */ /* 0x000fe20000000000 */
[----:B------:R-:W-:Y:S01]  /*10f00*/  ISETP.LT.AND P3, PT, R13, UR4, !P3 ;  /* 0x000000040d007c0c */ /* 0x000fe2000df61270 */
[C---:B---3--:R-:W-:Y:S01]  /*10f10*/  IMAD.WIDE R14, R19.reuse, 0x4, R2 ;  /* 0x00000004130e7825 */ /* 0x048fe200078e0202 */
[----:B------:R-:W-:Y:S01]  /*10f20*/  ULDC UR4, c[0x0][0x22c] ;  /* 0x00008b0000047ab9 */ /* 0x000fe20000000800 */
[----:B------:R1:W-:Y:S01]  /*10f30*/  @P1 STG.E desc[UR16][R6.64], R35 ;  /* 0x0000002306001986 */ /* 0x0003e2000c101910 */
[----:B------:R-:W-:Y:S01]  /*10f40*/  ISETP.GE.AND P1, PT, R0, UR4, PT ;  /* 0x0000000400007c0c */ /* 0x000fe2000bf26270 */
[----:B------:R-:W-:Y:S02]  /*10f50*/  ULDC UR4, c[0x0][0x228] ;  /* 0x00008a0000047ab9 */ /* 0x000fe40000000800 */
[----:B------:R3:W-:Y:S01]  /*10f60*/  @P4 STG.E desc[UR16][R14.64], R100 ;  /* 0x000000640e004986 */ /* 0x0007e2000c101910 */
[----:B------:R-:W-:Y:S01]  /*10f70*/  ISETP.LT.AND P4, PT, R12, UR4, !P6 ;  /* 0x000000040c007c0c */ /* 0x000fe2000f781270 */
[----:B--2---:R-:W-:Y:S01]  /*10f80*/  IMAD.WIDE R4, R19, 0x4, R10 ;  /* 0x0000000413047825 */ /* 0x004fe200078e020a */
[----:B------:R-:W-:-:S03]  /*10f90*/  ULDC UR4, c[0x0][0x228] ;  /* 0x00008a0000047ab9 */ /* 0x000fc60000000800 */
[----:B------:R-:W-:Y:S01]  /*10fa0*/  VIADD R19, R19, UR26 ;  /* 0x0000001a13137c36 */ /* 0x000fe20008000000 */
[----:B------:R-:W-:Y:S01]  /*10fb0*/  ISETP.LT.AND P6, PT, R13, UR4, !P6 ;  /* 0x000000040d007c0c */ /* 0x000fe2000f7c1270 */
[----:B------:R-:W-:Y:S01]  /*10fc0*/  ULDC UR4, c[0x0][0x228] ;  /* 0x00008a0000047ab9 */ /* 0x000fe20000000800 */
[----:B------:R2:W-:Y:S01]  /*10fd0*/  @P3 STG.E desc[UR16][R4.64], R92 ;  /* 0x0000005c04003986 */ /* 0x0005e2000c101910 */
[----:B-1----:R-:W-:Y:S01]  /*10fe0*/  IMAD.WIDE R6, R19, 0x4, R2 ;  /* 0x0000000413067825 */ /* 0x002fe200078e0202 */
        /* <DEDUP_REMOVED lines=14> */
[----:B--2---:R-:W-:Y:S01]  /*110d0*/  IMAD.WIDE R4, R21, 0x4, R10 ;  /* 0x0000000415047825 */ /* 0x004fe200078e020a */
[----:B------:R-:W-:Y:S01]  /*110e0*/  ISETP.LT.AND P2, PT, R13, UR6, !P2 ;  /* 0x000000060d007c0c */ /* 0x000fe2000d741270 */
[----:B------:R-:W-:-:S02]  /*110f0*/  ULDC UR4, c[0x0][0x22c] ;  /* 0x00008b0000047ab9 */ /* 0x000fc40000000800 */
[----:B------:R-:W-:Y:S02]  /*11100*/  VIADD R0, R9, 0x26 ;  /* 0x0000002609007836 */ /* 0x000fe40000000000 */
[----:B------:R-:W-:Y:S01]  /*11110*/  VIADD R19, R21, UR26 ;  /* 0x0000001a15137c36 */ /* 0x000fe20008000000 */
[----:B------:R2:W-:Y:S01]  /*11120*/  @P5 STG.E desc[UR16][R4.64], R93 ;  /* 0x0000005d04005986 */ /* 0x0005e2000c101910 */
        /* <DEDUP_REMOVED lines=8> */
[C---:B---3--:R-:W-:Y:S01]  /*111b0*/  IMAD.WIDE R14, R19.reuse, 0x4, R10 ;  /* 0x00000004130e7825 */ /* 0x048fe200078e020a */
[----:B------:R1:W-:Y:S01]  /*111c0*/  @P3 STG.E desc[UR16][R6.64], R41 ;  /* 0x0000002906003986 */ /* 0x0003e2000c101910 */
[----:B------:R-:W-:Y:S01]  /*111d0*/  ULDC UR6, c[0x0][0x228] ;  /* 0x00008a0000067ab9 */ /* 0x000fe20000000800 */
[----:B------:R-:W-:Y:S01]  /*111e0*/  ISETP.GE.AND P3, PT, R0, UR4, PT ;  /* 0x0000000400007c0c */ /* 0x000fe2000bf66270 */
[----:B------:R-:W-:Y:S01]  /*111f0*/  VIADD R21, R19, UR26 ;  /* 0x0000001a13157c36 */ /* 0x000fe20008000000 */
[----:B------:R-:W-:Y:S01]  /*11200*/  ULDC UR4, c[0x0][0x228] ;  /* 0x00008a0000047ab9 */ /* 0x000fe20000000800 */
[----:B------:R3:W-:Y:S01]  /*11210*/  @P2 STG.E desc[UR16][R14.64], R97 ;  /* 0x000000610e002986 */ /* 0x0007e2000c101910 */
[----:B------:R-:W-:Y:S01]  /*11220*/  ISETP.LT.AND P2, PT, R12, UR4, !P4 ;  /* 0x000000040c007c0c */ /* 0x000fe2000e741270 */
[----:B----4-:R-:W-:Y:S01]  /*11230*/  IMAD.WIDE R16, R21, 0x4, R2 ;  /* 0x0000000415107825 */ /* 0x010fe200078e0202 */
[----:B------:R-:W-:Y:S01]  /*11240*/  ISETP.LT.AND P4, PT, R13, UR6, !P4 ;  /* 0x000000060d007c0c */ /* 0x000fe2000e781270 */
[----:B------:R-:W-:Y:S01]  /*11250*/  ULDC UR4, c[0x0][0x22c] ;  /* 0x00008b0000047ab9 */ /* 0x000fe20000000800 */
[----:B------:R-:W-:Y:S01]  /*11260*/  ULDC UR6, c[0x0][0x228] ;  /* 0x00008a0000067ab9 */ /* 0x000fe20000000800 */
[----:B--2---:R-:W-:Y:S01]  /*11270*/  IMAD.WIDE R4, R21, 0x4, R10 ;  /* 0x0000000415047825 */ /* 0x004fe200078e020a */
[----:B------:R2:W-:Y:S03]  /*11280*/  @P6 STG.E desc[UR16][R16.64], R102 ;  /* 0x0000006610006986 */ /* 0x0005e6000c101910 */
[----:B------:R-:W-:-:S02]  /*11290*/  VIADD R0, R9, 0x28 ;  /* 0x0000002809007836 */ /* 0x000fc40000000000 */
[----:B------:R-:W-:Y:S01]  /*112a0*/  VIADD R21, R21, UR26 ;  /* 0x0000001a15157c36 */ /* 0x000fe20008000000 */
[----:B------:R-:W-:Y:S01]  /*112b0*/  ISETP.LT.AND P6, PT, R12, UR8, !P5 ;  /* 0x000000080c007c0c */ /* 0x000fe2000efc1270 */
[----:B------:R4:W-:Y:S01]  /*112c0*/  @P1 STG.E desc[UR16][R4.64], R94 ;  /* 0x0000005e04001986 */ /* 0x0009e2000c101910 */
[----:B------:R-:W-:Y:S01]  /*112d0*/  ISETP.GE.AND P1, PT, R0, UR4, PT ;  /* 0x0000000400007c0c */ /* 0x000fe2000bf26270 */
[----:B-1----:R-:W-:Y:S01]  /*112e0*/  IMAD.WIDE R6, R21, 0x4, R2 ;  /* 0x0000000415067825 */ /* 0x002fe200078e0202 */
[----:B------:R-:W-:Y:S01]  /*112f0*/  ULDC UR4, c[0x0][0x22c] ;  /* 0x00008b0000047ab9 */ /* 0x000fe20000000800 */
[----:B------:R-:W-:Y:S02]  /*11300*/  ULDC UR8, c[0x0][0x228] ;  /* 0x00008a0000087ab9 */ /* 0x000fe40000000800 */
[----:B------:R-:W-:Y:S02]  /*11310*/  VIADD R0, R9, 0x29 ;  /* 0x0000002909007836 */ /* 0x000fe40000000000 */
[C---:B------:R-:W-:Y:S01]  /*11320*/  VIADD R19, R21.reuse, UR26 ;  /* 0x0000001a15137c36 */ /* 0x040fe20008000000 */
[----:B------:R1:W-:Y:S01]  /*11330*/  @P2 STG.E desc[UR16][R6.64], R42 ;  /* 0x0000002a06002986 */ /* 0x0003e2000c101910 */
[----:B---3--:R-:W-:Y:S01]  /*11340*/  IMAD.WIDE R14, R21, 0x4, R10 ;  /* 0x00000004150e7825 */ /* 0x008fe200078e020a */
[----:B------:R-:W-:Y:S01]  /*11350*/  ISETP.GE.AND P2, PT, R0, UR4, PT ;  /* 0x0000000400007c0c */ /* 0x000fe2000bf46270 */
[----:B------:R-:W-:-:S02]  /*11360*/  ULDC UR4, c[0x0][0x228] ;  /* 0x00008a0000047ab9 */ /* 0x000fc40000000800 */
[----:B--2---:R-:W-:Y:S01]  /*11370*/  IMAD.WIDE R16, R19, 0x4, R2 ;  /* 0x0000000413107825 */ /* 0x004fe200078e0202 */
[----:B------:R-:W-:Y:S01]  /*11380*/  ISETP.LT.AND P5, PT, R13, UR4, !P5 ;  /* 0x000000040d007c0c */ /* 0x000fe2000efa1270 */
[----:B------:R2:W-:Y:S01]  /*11390*/  @P4 STG.E desc[UR16][R14.64], R98 ;  /* 0x000000620e004986 */ /* 0x0005e2000c101910 */
[----:B------:R-:W-:Y:S01]  /*113a0*/  ULDC UR4, c[0x0][0x228] ;  /* 0x00008a0000047ab9 */ /* 0x000fe20000000800 */
[----:B------:R-:W-:Y:S02]  /*113b0*/  VIADD R0, R9, 0x2a ;  /* 0x0000002a09007836 */ /* 0x000fe40000000000 */
[----:B------:R-:W-:Y:S01]  /*113c0*/  @P6 STG.E desc[UR16][R16.64], R103 ;  /* 0x0000006710006986 */ /* 0x000fe2000c101910 */
[----:B------:R-:W-:Y:S01]  /*113d0*/  ISETP.LT.AND P6, PT, R12, UR4, !P3 ;  /* 0x000000040c007c0c */ /* 0x000fe2000dfc1270 */
[----:B------:R-:W-:Y:S01]  /*113e0*/  ULDC UR4, c[0x0][0x22c] ;  /* 0x00008b0000047ab9 */ /* 0x000fe20000000800 */
[C---:B------:R-:W-:Y:S01]  /*113f0*/  VIADD R21, R19.reuse, UR26 ;  /* 0x0000001a13157c36 */ /* 0x040fe20008000000 */
[----:B------:R-:W-:Y:S01]  /*11400*/  ISETP.GE.AND P4, PT, R0, UR4, PT ;  /* 0x0000000400007c0c */ /* 0x000fe2000bf86270 */
[----:B----4-:R-:W-:Y:S01]  /*11410*/  IMAD.WIDE R4, R19, 0x4, R10 ;  /* 0x0000000413047825 */ /* 0x010fe200078e020a */
[----:B------:R-:W-:Y:S01]  /*11420*/  ISETP.LT.AND P3, PT, R13, UR6, !P3 ;  /* 0x000000060d007c0c */ /* 0x000fe2000df61270 */
[----:B------:R-:W-:Y:S01]  /*11430*/  ULDC UR4, c[0x0][0x22c] ;  /* 0x00008b0000047ab9 */ /* 0x000fe20000000800 */
[----:B------:R-:W-:Y:S01]  /*11440*/  ULDC UR6, c[0x0][0x228] ;  /* 0x00008a0000067ab9 */ /* 0x000fe20000000800 */
[----:B------:R-:W-:-:S02]  /*11450*/  VIADD R0, R9, 0x2b ;  /* 0x0000002b09007836 */ /* 0x000fc40000000000 */
[C---:B-1----:R-:W-:Y:S01]  /*11460*/  IMAD.WIDE R6, R21.reuse, 0x4, R2 ;  /* 0x0000000415067825 */ /* 0x042fe200078e0202 */
[----:B------:R1:W-:Y:S02]  /*11470*/  @P5 STG.E desc[UR16][R4.64], R95 ;  /* 0x0000005f04005986 */ /* 0x0003e4000c101910 */
[----:B------:R-:W-:Y:S01]  /*11480*/  ISETP.GE.AND P5, PT, R0, UR4, PT ;  /* 0x0000000400007c0c */ /* 0x000fe2000bfa6270 */
[----:B------:R-:W-:Y:S01]  /*11490*/  ULDC UR4, c[0x0][0x228] ;  /* 0x00008a0000047ab9 */ /* 0x000fe20000000800 */
[----:B------:R3:W-:Y:S01]  /*114a0*/  @P6 STG.E desc[UR16][R6.64], R43 ;  /* 0x0000002b06006986 */ /* 0x0007e2000c101910 */
[----:B--2---:R-:W-:Y:S01]  /*114b0*/  IMAD.WIDE R14, R21, 0x4, R10 ;  /* 0x00000004150e7825 */ /* 0x004fe200078e020a */
        /* <DEDUP_REMOVED lines=8> */
[----:B-1----:R-:W-:Y:S01]  /*11540*/  IMAD.WIDE R4, R21, 0x4, R2 ;  /* 0x0000000415047825 */ /* 0x002fe200078e0202 */
        /* <DEDUP_REMOVED lines=9> */
[C---:B--2---:R-:W-:Y:S01]  /*115e0*/  IMAD.WIDE R14, R21.reuse, 0x4, R2 ;  /* 0x00000004150e7825 */ /* 0x044fe200078e0202 */
        /* <DEDUP_REMOVED lines=18> */
[----:B--2---:R-:W-:Y:S01]  /*11710*/  IMAD.WIDE R6, R21, 0x4, R10 ;  /* 0x0000000415067825 */ /* 0x004fe200078e020a */
        /* <DEDUP_REMOVED lines=15> */
[----:B------:R-:W-:Y:S02]  /*11810*/  VIADD R0, R9, 0x30 ;  /* 0x0000003009007836 */ /* 0x000fe40000000000 */
[C---:B--2---:R-:W-:Y:S01]  /*11820*/  IMAD.WIDE R6, R19.reuse, 0x4, R2 ;  /* 0x0000000413067825 */ /* 0x044fe200078e0202 */
[----:B------:R1:W-:Y:S01]  /*11830*/  @P5 STG.E desc[UR16][R4.64], R109 ;  /* 0x0000006d04005986 */ /* 0x0003e2000c101910 */
[----:B------:R-:W-:Y:S01]  /*11840*/  ISETP.LT.AND P5, PT, R12, UR4, !P3 ;  /* 0x000000040c007c0c */ /* 0x000fe2000dfa1270 */
[----:B------:R-:W-:Y:S02]  /*11850*/  ULDC UR4, c[0x0][0x22c] ;  /* 0x00008b0000047ab9 */ /* 0x000fe40000000800 */
[----:B------:R2:W-:Y:S01]  /*11860*/  @P2 STG.E desc[UR16][R6.64], R158 ;  /* 0x0000009e06002986 */ /* 0x0005e2000c101910 */
[----:B------:R-:W-:Y:S01]  /*11870*/  ISETP.GE.AND P2, PT, R0, UR4, PT ;  /* 0x0000000400007c0c */ /* 0x000fe2000bf46270 */
[----:B------:R-:W-:Y:S01]  /*11880*/  ULDC UR4, c[0x0][0x228] ;  /* 0x00008a0000047ab9 */ /* 0x000fe20000000800 */
[----:B---3--:R-:W-:Y:S01]  /*11890*/  IMAD.WIDE R14, R19, 0x4, R10 ;  /* 0x00000004130e7825 */ /* 0x008fe200078e020a */
[----:B------:R-:W-:Y:S01]  /*118a0*/  ISETP.LT.AND P3, PT, R13, UR4, !P3 ;  /* 0x000000040d007c0c */ /* 0x000fe2000df61270 */
[----:B------:R-:W-:-:S02]  /*118b0*/  ULDC UR4, c[0x0][0x228] ;  /* 0x00008a0000047ab9 */ /* 0x000fc40000000800 */
[----:B------:R-:W-:Y:S01]  /*118c0*/  VIADD R21, R19, UR26 ;  /* 0x0000001a13157c36 */ /* 0x000fe20008000000 */
[----:B------:R3:W-:Y:S01]  /*118d0*/  @P6 STG.E desc[UR16][R14.64], R106 ;  /* 0x0000006a0e006986 */ /* 0x0007e2000c101910 */
[----:B------:R-:W-:Y:S01]  /*118e0*/  ISETP.LT.AND P6, PT, R12, UR4, !P1 ;  /* 0x000000040c007c0c */ /* 0x000fe2000cfc1270 */
[----:B------:R-:W-:Y:S02]  /*118f0*/  VIADD R0, R9, 0x31 ;  /* 0x0000003109007836 */ /* 0x000fe40000000000 */
[----:B------:R-:W-:Y:S01]  /*11900*/  IMAD.WIDE R16, R21, 0x4, R2 ;  /* 0x0000000415107825 */ /* 0x000fe200078e0202 */
[----:B------:R-:W-:Y:S01]  /*11910*/  ISETP.LT.AND P1, PT, R13, UR6, !P1 ;  /* 0x000000060d007c0c */ /* 0x000fe2000cf21270 */
[----:B------:R-:W-:Y:S01]  /*11920*/  ULDC UR4, c[0x0][0x22c] ;  /* 0x00008b0000047ab9 */ /* 0x000fe20000000800 */
[----:B------:R-:W-:Y:S01]  /*11930*/  ULDC UR6, c[0x0][0x228] ;  /* 0x00008a0000067ab9 */ /* 0x000fe20000000800 */
[C---:B-1----:R-:W-:Y:S01]  /*11940*/  IMAD.WIDE R4, R21.reuse, 0x4, R10 ;  /* 0x0000000415047825 */ /* 0x042fe200078e020a */
[----:B------:R1:W-:Y:S03]  /*11950*/  @P5 STG.E desc[UR16][R16.64], R46 ;  /* 0x0000002e10005986 */ /* 0x0003e6000c101910 */
[----:B------:R-:W-:Y:S01]  /*11960*/  VIADD R19, R21, UR26 ;  /* 0x0000001a15137c36 */ /* 0x000fe20008000000 */
[----:B------:R4:W-:Y:S01]  /*11970*/  @P3 STG.E desc[UR16][R4.64], R110 ;  /* 0x0000006e04003986 */ /* 0x0009e2000c101910 */
[----:B------:R-:W-:Y:S01]  /*11980*/  ISETP.GE.AND P3, PT, R0, UR4, PT ;  /* 0x0000000400007c0c */ /* 0x000fe2000bf66270 */
[----:B------:R-:W-:Y:S01]  /*11990*/  VIADD R0, R9, 0x32 ;  /* 0x0000003209007836 */ /* 0x000fe20000000000 */
[----:B------:R-:W-:Y:S01]  /*119a0*/  ISETP.LT.AND P5, PT, R12, UR8, !P4 ;  /* 0x000000080c007c0c */ /* 0x000fe2000e7a1270 */
[----:B--2---:R-:W-:Y:S01]  /*119b0*/  IMAD.WIDE R6, R19, 0x4, R2 ;  /* 0x0000000413067825 */ /* 0x004fe200078e0202 */
[----:B------:R-:W-:Y:S01]  /*119c0*/  ISETP.LT.AND P4, PT, R13, UR6, !P4 ;  /* 0x000000060d007c0c */ /* 0x000fe2000e781270 */
[----:B------:R-:W-:Y:S01]  /*119d0*/  ULDC UR4, c[0x0][0x22c] ;  /* 0x00008b0000047ab9 */ /* 0x000fe20000000800 */
[----:B------:R-:W-:Y:S01]  /*119e0*/  ULDC UR6, c[0x0][0x228] ;  /* 0x00008a0000067ab9 */ /* 0x000fe20000000800 */
[C---:B---3--:R-:W-:Y:S01]  /*119f0*/  IMAD.WIDE R14, R19.reuse, 0x4, R10 ;  /* 0x00000004130e7825 */ /* 0x048fe200078e020a */
[----:B------:R2:W-:Y:S01]  /*11a00*/  @P6 STG.E desc[UR16][R6.64], R159 ;  /* 0x0000009f06006986 */ /* 0x0005e2000c101910 */
[----:B------:R-:W-:Y:S01]  /*11a10*/  ISETP.GE.AND P6, PT, R0, UR4, PT ;  /* 0x0000000400007c0c */ /* 0x000fe2000bfc6270 */
[----:B------:R-:W-:Y:S01]  /*11a20*/  ULDC UR4, c[0x0][0x228] ;  /* 0x00008a0000047ab9 */ /* 0x000fe20000000800 */
[----:B------:R-:W-:Y:S01]  /*11a30*/  VIADD R21, R19, UR26 ;  /* 0x0000001a13157c36 */ /* 0x000fe20008000000 */
[----:B------:R3:W-:Y:S01]  /*11a40*/  @P1 STG.E desc[UR16][R14.64], R107 ;  /* 0x0000006b0e001986 */ /* 0x0007e2000c101910 */
[C---:B------:R-:W-:Y:S01]  /*11a50*/  ISETP.LT.AND P1, PT, R12.reuse, UR4, !P2 ;  /* 0x000000040c007c0c */ /* 0x040fe2000d721270 */
[----:B------:R-:W-:Y:S01]  /*11a60*/  VIADD R0, R9, 0x33 ;  /* 0x0000003309007836 */ /* 0x000fe20000000000 */
[----:B------:R-:W-:Y:S01]  /*11a70*/  ULDC UR8, c[0x0][0x228] ;  /* 0x00008a0000087ab9 */ /* 0x000fe20000000800 */
[----:B-1----:R-:W-:Y:S01]  /*11a80*/  IMAD.WIDE R16, R21, 0x4, R2 ;  /* 0x0000000415107825 */ /* 0x002fe200078e0202 */
[----:B------:R-:W-:Y:S01]  /*11a90*/  ISETP.LT.AND P2, PT, R13, UR6, !P2 ;  /* 0x000000060d007c0c */ /* 0x000fe2000d741270 */
[----:B------:R-:W-:Y:S01]  /*11aa0*/  ULDC UR4, c[0x0][0x22c] ;  /* 0x00008b0000047ab9 */ /* 0x000fe20000000800 */
[----:B------:R-:W-:Y:S01]  /*11ab0*/  ULDC UR6, c[0x0][0x228] ;  /* 0x00008a0000067ab9 */ /* 0x000fe20000000800 */
[C---:B----4-:R-:W-:Y:S01]  /*11ac0*/  IMAD.WIDE R4, R21.reuse, 0x4, R10 ;  /* 0x0000000415047825 */ /* 0x050fe200078e020a */
[----:B------:R1:W-:Y:S01]  /*11ad0*/  @P5 STG.E desc[UR16][R16.64], R47 ;  /* 0x0000002f10005986 */ /* 0x0003e2000c101910 */
[----:B------:R-:W-:Y:S01]  /*11ae0*/  ISETP.LT.AND P5, PT, R12, UR8, !P3 ;  /* 0x000000080c007c0c */ /* 0x000fe2000dfa1270 */
[----:B------:R-:W-:Y:S01]  /*11af0*/  ULDC UR8, c[0x0][0x228] ;  /* 0x00008a0000087ab9 */ /* 0x000fe20000000800 */
[----:B------:R-:W-:Y:S01]  /*11b00*/  VIADD R21, R21, UR26 ;  /* 0x0000001a15157c36 */ /* 0x000fe20008000000 */
[----:B------:R4:W-:Y:S01]  /*11b10*/  @P4 STG.E desc[UR16][R4.64], R111 ;  /* 0x0000006f04004986 */ /* 0x0009e2000c101910 */
[----:B------:R-:W-:Y:S01]  /*11b20*/  ISETP.GE.AND P4, PT, R0, UR4, PT ;  /* 0x0000000400007c0c */ /* 0x000fe2000bf86270 */
[----:B------:R-:W-:Y:S01]  /*11b30*/  VIADD R0, R9, 0x34 ;  /* 0x0000003409007836 */ /* 0x000fe20000000000 */
[----:B------:R-:W-:Y:S01]  /*11b40*/  ULDC UR4, c[0x0][0x22c] ;  /* 0x00008b0000047ab9 */ /* 0x000fe20000000800 */
[----:B--2---:R-:W-:-:S04]  /*11b50*/  IMAD.WIDE R6, R21, 0x4, R2 ;  /* 0x0000000415067825 */ /* 0x004fc800078e0202 */
        /* <DEDUP_REMOVED lines=94> */
[C---:B------:R-:W-:Y:S01]  /*12140*/  ISETP.LT.AND P3, PT, R12.reuse, UR4, !P4 ;  /* 0x000000040c007c0c */ /* 0x040fe2000e761270 */
[----:B--2---:R-:W-:Y:S01]  /*12150*/  IMAD.WIDE R4, R21, 0x4, R10 ;  /* 0x0000000415047825 */ /* 0x004fe200078e020a */
[----:B------:R-:W-:Y:S01]  /*12160*/  ISETP.LT.AND P4, PT, R13, UR6, !P4 ;  /* 0x000000060d007c0c */ /* 0x000fe2000e781270 */
[----:B------:R-:W-:Y:S01]  /*12170*/  ULDC UR4, c[0x0][0x22c] ;  /* 0x00008b0000047ab9 */ /* 0x000fe20000000800 */
[----:B------:R-:W-:Y:S01]  /*12180*/  ISETP.LT.AND P5, PT, R12, UR8, !P2 ;  /* 0x000000080c007c0c */ /* 0x000fe2000d7a1270 */
[----:B------:R-:W-:-:S02]  /*12190*/  VIADD R0, R9, 0x3c ;  /* 0x0000003c09007836 */ /* 0x000fc40000000000 */
[----:B------:R-:W-:Y:S01]  /*121a0*/  VIADD R19, R21, UR26 ;  /* 0x0000001a15137c36 */ /* 0x000fe20008000000 */
[----:B------:R2:W-:Y:S01]  /*121b0*/  @P6 STG.E desc[UR16][R4.64], R160 ;  /* 0x000000a004006986 */ /* 0x0005e2000c101910 */
[----:B------:R-:W-:Y:S01]  /*121c0*/  ULDC UR6, c[0x0][0x228] ;  /* 0x00008a0000067ab9 */ /* 0x000fe20000000800 */
[----:B------:R-:W-:Y:S01]  /*121d0*/  ISETP.GE.AND P6, PT, R0, UR4, PT ;  /* 0x0000000400007c0c */ /* 0x000fe2000bfc6270 */
[C---:B------:R-:W-:Y:S01]  /*121e0*/  VIADD R21, R19.reuse, UR26 ;  /* 0x0000001a13157c36 */ /* 0x040fe20008000000 */
[----:B------:R-:W-:Y:S01]  /*121f0*/  ULDC UR8, c[0x0][0x228] ;  /* 0x00008a0000087ab9 */ /* 0x000fe20000000800 */
[----:B-1----:R-:W-:Y:S01]  /*12200*/  IMAD.WIDE R6, R19, 0x4, R2 ;  /* 0x0000000413067825 */ /* 0x002fe200078e0202 */
[----:B------:R-:W-:Y:S01]  /*12210*/  ISETP.LT.AND P2, PT, R13, UR6, !P2 ;  /* 0x000000060d007c0c */ /* 0x000fe2000d741270 */
[----:B------:R-:W-:Y:S01]  /*12220*/  ULDC UR4, c[0x0][0x22c] ;  /* 0x00008b0000047ab9 */ /* 0x000fe20000000800 */
[----:B------:R-:W-:Y:S01]  /*12230*/  ULDC UR6, c[0x0][0x228] ;  /* 0x00008a0000067ab9 */ /* 0x000fe20000000800 */
[----:B------:R-:W-:-:S02]  /*12240*/  VIADD R0, R9, 0x3d ;  /* 0x0000003d09007836 */ /* 0x000fc40000000000 */
[----:B---3--:R-:W-:Y:S01]  /*12250*/  IMAD.WIDE R14, R19, 0x4, R10 ;  /* 0x00000004130e7825 */ /* 0x008fe200078e020a */
[----:B------:R1:W-:Y:S03]  /*12260*/  @P3 STG.E desc[UR16][R6.64], R52 ;  /* 0x0000003406003986 */ /* 0x0003e6000c101910 */
[----:B----4-:R-:W-:Y:S01]  /*12270*/  IMAD.WIDE R16, R21, 0x4, R2 ;  /* 0x0000000415107825 */ /* 0x010fe200078e0202 */
[----:B------:R-:W-:Y:S01]  /*12280*/  ISETP.GE.AND P3, PT, R0, UR4, PT ;  /* 0x0000000400007c0c */ /* 0x000fe2000bf66270 */
[----:B------:R3:W-:Y:S01]  /*12290*/  @P4 STG.E desc[UR16][R14.64], R116 ;  /* 0x000000740e004986 */ /* 0x0007e2000c101910 */
[----:B------:R-:W-:-:S03]  /*122a0*/  ULDC UR4, c[0x0][0x228] ;  /* 0x00008a0000047ab9 */ /* 0x000fc60000000800 */
[----:B------:R4:W-:Y:S01]  /*122b0*/  @P5 STG.E desc[UR16][R16.64], R173 ;  /* 0x000000ad10005986 */ /* 0x0009e2000c101910 */
[C---:B------:R-:W-:Y:S01]  /*122c0*/  ISETP.LT.AND P5, PT, R12.reuse, UR4, !P1 ;  /* 0x000000040c007c0c */ /* 0x040fe2000cfa1270 */
[----:B--2---:R-:W-:Y:S01]  /*122d0*/  IMAD.WIDE R4, R21, 0x4, R10 ;  /* 0x0000000415047825 */ /* 0x004fe200078e020a */
[----:B------:R-:W-:Y:S01]  /*122e0*/  ISETP.LT.AND P1, PT, R13, UR6, !P1 ;  /* 0x000000060d007c0c */ /* 0x000fe2000cf21270 */
[----:B------:R-:W-:Y:S02]  /*122f0*/  ULDC UR4, c[0x0][0x22c] ;  /* 0x00008b0000047ab9 */ /* 0x000fe40000000800 */
[----:B------:R-:W-:Y:S02]  /*12300*/  VIADD R0, R9, 0x3e ;  /* 0x0000003e09007836 */ /* 0x000fe40000000000 */
[----:B------:R-:W-:Y:S01]  /*12310*/  VIADD R21, R21, UR26 ;  /* 0x0000001a15157c36 */ /* 0x000fe20008000000 */
[----:B------:R-:W-:Y:S01]  /*12320*/  ISETP.LT.AND P4, PT, R12, UR8, !P6 ;  /* 0x000000080c007c0c */ /* 0x000fe2000f781270 */
[----:B------:R2:W-:Y:S01]  /*12330*/  @P2 STG.E desc[UR16][R4.64], R161 ;  /* 0x000000a104002986 */ /* 0x0005e2000c101910 */
[----:B------:R-:W-:Y:S01]  /*12340*/  ISETP.GE.AND P2, PT, R0, UR4, PT ;  /* 0x0000000400007c0c */ /* 0x000fe2000bf46270 */
[----:B-1----:R-:W-:Y:S01]  /*12350*/  IMAD.WIDE R6, R21, 0x4, R2 ;  /* 0x0000000415067825 */ /* 0x002fe200078e0202 */
[----:B------:R-:W-:Y:S01]  /*12360*/  ULDC UR4, c[0x0][0x22c] ;  /* 0x00008b0000047ab9 */ /* 0x000fe20000000800 */
[----:B------:R-:W-:Y:S01]  /*12370*/  ULDC UR6, c[0x0][0x228] ;  /* 0x00008a0000067ab9 */ /* 0x000fe20000000800 */
[----:B------:R-:W-:Y:S01]  /*12380*/  ULDC UR8, c[0x0][0x228] ;  /* 0x00008a0000087ab9 */ /* 0x000fe20000000800 */
[----:B------:R-:W-:-:S02]  /*12390*/  VIADD R0, R9, 0x3f ;  /* 0x0000003f09007836 */ /* 0x000fc40000000000 */
[C---:B------:R-:W-:Y:S01]  /*123a0*/  VIADD R19, R21.reuse, UR26 ;  /* 0x0000001a15137c36 */ /* 0x040fe20008000000 */
[----:B------:R1:W-:Y:S01]  /*123b0*/  @P5 STG.E desc[UR16][R6.64], R53 ;  /* 0x0000003506005986 */ /* 0x0003e2000c101910 */
[----:B---3--:R-:W-:Y:S01]  /*123c0*/  IMAD.WIDE R14, R21, 0x4, R10 ;  /* 0x00000004150e7825 */ /* 0x008fe200078e020a */
[----:B------:R-:W-:Y:S01]  /*123d0*/  ISETP.GE.AND P5, PT, R0, UR4, PT ;  /* 0x0000000400007c0c */ /* 0x000fe2000bfa6270 */
[----:B------:R-:W-:Y:S02]  /*123e0*/  ULDC UR4, c[0x0][0x228] ;  /* 0x00008a0000047ab9 */ /* 0x000fe40000000800 */
[----:B----4-:R-:W-:Y:S01]  /*123f0*/  IMAD.WIDE R16, R19, 0x4, R2 ;  /* 0x0000000413107825 */ /* 0x010fe200078e0202 */
        /* <DEDUP_REMOVED lines=9> */
[----:B--2---:R-:W-:Y:S01]  /*12490*/  IMAD.WIDE R4, R19, 0x4, R10 ;  /* 0x0000000413047825 */ /* 0x004fe200078e020a */
[----:B------:R-:W-:Y:S01]  /*124a0*/  ISETP.LT.AND P3, PT, R13, UR6, !P3 ;  /* 0x000000060d007c0c */ /* 0x000fe2000df61270 */
[----:B------:R-:W-:Y:S01]  /*124b0*/  ULDC UR4, c[0x0][0x22c] ;  /* 0x00008b0000047ab9 */ /* 0x000fe20000000800 */
[----:B------:R-:W-:Y:S01]  /*124c0*/  ULDC UR6, c[0x0][0x228] ;  /* 0x00008a0000067ab9 */ /* 0x000fe20000000800 */
[----:B------:R-:W-:Y:S02]  /*124d0*/  VIADD R0, R9, 0x41 ;  /* 0x0000004109007836 */ /* 0x000fe40000000000 */
[C---:B-1----:R-:W-:Y:S01]  /*124e0*/  IMAD.WIDE R6, R21.reuse, 0x4, R2 ;  /* 0x0000000415067825 */ /* 0x042fe200078e0202 */
[----:B------:R1:W-:Y:S02]  /*124f0*/  @P6 STG.E desc[UR16][R4.64], R162 ;  /* 0x000000a204006986 */ /* 0x0003e4000c101910 */
[----:B------:R-:W-:Y:S01]  /*12500*/  ISETP.GE.AND P6, PT, R0, UR4, PT ;  /* 0x0000000400007c0c */ /* 0x000fe2000bfc6270 */
[----:B------:R-:W-:Y:S01]  /*12510*/  ULDC UR4, c[0x0][0x228] ;  /* 0x00008a0000047ab9 */ /* 0x000fe20000000800 */
[----:B------:R2:W-:Y:S01]  /*12520*/  @P4 STG.E desc[UR16][R6.64], R54 ;  /* 0x0000003606004986 */ /* 0x0005e2000c101910 */
[----:B---3--:R-:W-:Y:S01]  /*12530*/  IMAD.WIDE R14, R21, 0x4, R10 ;  /* 0x00000004150e7825 */ /* 0x008fe200078e020a */
        /* <DEDUP_REMOVED lines=10> */
[----:B--2---:R-:W-:Y:S01]  /*125e0*/  IMAD.WIDE R6, R21, 0x4, R10 ;  /* 0x0000000415067825 */ /* 0x004fe200078e020a */
[----:B------:R-:W-:Y:S01]  /*125f0*/  ISETP.LT.AND P5, PT, R13, UR6, !P5 ;  /* 0x000000060d007c0c */ /* 0x000fe2000efa1270 */
[----:B------:R1:W-:Y:S02]  /*12600*/  @P4 STG.E desc[UR16][R4.64], R175 ;  /* 0x000000af04004986 */ /* 0x0003e4000c101910 */
[----:B------:R-:W-:Y:S01]  /*12610*/  VIADD R21, R21, UR26 ;  /* 0x0000001a15157c36 */ /* 0x000fe20008000000 */
[----:B------:R-:W-:Y:S01]  /*12620*/  ISETP.GE.AND P4, PT, R0, UR4, PT ;  /* 0x0000000400007c0c */ /* 0x000fe2000bf86270 */
[----:B------:R-:W-:Y:S01]  /*12630*/  ULDC UR4, c[0x0][0x228] ;  /* 0x00008a0000047ab9 */ /* 0x000fe20000000800 */
[----:B------:R-:W-:Y:S01]  /*12640*/  VIADD R0, R9, 0x43 ;  /* 0x0000004309007836 */ /* 0x000fe20000000000 */
[----:B------:R-:W-:Y:S01]  /*12650*/  ULDC UR6, c[0x0][0x228] ;  /* 0x00008a0000067ab9 */ /* 0x000fe20000000800 */
[C---:B---3--:R-:W-:Y:S01]  /*12660*/  IMAD.WIDE R14, R21.reuse, 0x4, R2 ;  /* 0x00000004150e7825 */ /* 0x048fe200078e0202 */
        /* <DEDUP_REMOVED lines=70> */
[----:B------:R-:W-:Y:S01]  /*12ad0*/  ISETP.LT.AND P2, PT, R12, UR4, !P5 ;  /* 0x000000040c007c0c */ /* 0x000fe2000ef41270 */
[----:B------:R-:W-:Y:S01]  /*12ae0*/  VIADD R0, R9, 0x49 ;  /* 0x0000004909007836 */ /* 0x000fe20000000000 */
[----:B------:R-:W-:Y:S01]  /*12af0*/  ULDC UR4, c[0x0][0x22c] ;  /* 0x00008b0000047ab9 */ /* 0x000fe20000000800 */
[----:B-1----:R-:W-:Y:S01]  /*12b00*/  IMAD.WIDE R16, R21, 0x4, R2 ;  /* 0x0000000415107825 */ /* 0x002fe200078e0202 */
[----:B------:R-:W-:-:S03]  /*12b10*/  ULDC UR8, c[0x0][0x228] ;  /* 0x00008a0000087ab9 */ /* 0x000fc60000000800 */
[----:B----4-:R-:W-:Y:S01]  /*12b20*/  IMAD.WIDE R4, R21, 0x4, R10 ;  /* 0x0000000415047825 */ /* 0x010fe200078e020a */
[----:B------:R1:W-:Y:S01]  /*12b30*/  @P6 STG.E desc[UR16][R16.64], R58 ;  /* 0x0000003a10006986 */ /* 0x0003e2000c101910 */
[----:B------:R-:W-:Y:S01]  /*12b40*/  ISETP.LT.AND P5, PT, R13, UR6, !P5 ;  /* 0x000000060d007c0c */ /* 0x000fe2000efa1270 */
[----:B------:R-:W-:Y:S01]  /*12b50*/  ULDC UR6, c[0x0][0x228] ;  /* 0x00008a0000067ab9 */ /* 0x000fe20000000800 */
[----:B------:R-:W-:Y:S01]  /*12b60*/  VIADD R21, R21, UR26 ;  /* 0x0000001a15157c36 */ /* 0x000fe20008000000 */
[----:B------:R4:W-:Y:S01]  /*12b70*/  @P1 STG.E desc[UR16][R4.64], R122 ;  /* 0x0000007a04001986 */ /* 0x0009e2000c101910 */
[----:B------:R-:W-:Y:S01]  /*12b80*/  ISETP.GE.AND P1, PT, R0, UR4, PT ;  /* 0x0000000400007c0c */ /* 0x000fe2000bf26270 */
[----:B------:R-:W-:Y:S01]  /*12b90*/  VIADD R0, R9, 0x4a ;  /* 0x0000004a09007836 */ /* 0x000fe20000000000 */
[----:B------:R-:W-:Y:S01]  /*12ba0*/  ISETP.LT.AND P6, PT, R12, UR8, !P3 ;  /* 0x000000080c007c0c */ /* 0x000fe2000dfc1270 */
[----:B--2---:R-:W-:Y:S01]  /*12bb0*/  IMAD.WIDE R6, R21, 0x4, R2 ;  /* 0x0000000415067825 */ /* 0x004fe200078e0202 */
[----:B------:R-:W-:Y:S01]  /*12bc0*/  ULDC UR4, c[0x0][0x22c] ;  /* 0x00008b0000047ab9 */ /* 0x000fe20000000800 */
[----:B------:R-:W-:-:S02]  /*12bd0*/  ULDC UR8, c[0x0][0x228] ;  /* 0x00008a0000087ab9 */ /* 0x000fc40000000800 */
[C---:B---3--:R-:W-:Y:S01]  /*12be0*/  IMAD.WIDE R14, R21.reuse, 0x4, R10 ;  /* 0x00000004150e7825 */ /* 0x048fe200078e020a */
[----:B------:R2:W-:Y:S01]  /*12bf0*/  @P2 STG.E desc[UR16][R6.64], R183 ;  /* 0x000000b706002986 */ /* 0x0005e2000c101910 */
[----:B------:R-:W-:Y:S01]  /*12c00*/  ISETP.GE.AND P2, PT, R0, UR4, PT ;  /* 0x0000000400007c0c */ /* 0x000fe2000bf46270 */
[----:B------:R-:W-:Y:S01]  /*12c10*/  ULDC UR4, c[0x0][0x228] ;  /* 0x00008a0000047ab9 */ /* 0x000fe20000000800 */
[----:B------:R-:W-:Y:S01]  /*12c20*/  VIADD R19, R21, UR26 ;  /* 0x0000001a15137c36 */ /* 0x000fe20008000000 */
[----:B------:R-:W-:Y:S01]  /*12c30*/  ISETP.LT.AND P3, PT, R13, UR4, !P3 ;  /* 0x000000040d007c0c */ /* 0x000fe2000df61270 */
[----:B------:R-:W-:Y:S01]  /*12c40*/  ULDC UR4, c[0x0][0x228] ;  /* 0x00008a0000047ab9 */ /* 0x000fe20000000800 */
[----:B------:R3:W-:Y:S01]  /*12c50*/  @P5 STG.E desc[UR16][R14.64], R171 ;  /* 0x000000ab0e005986 */ /* 0x0007e2000c101910 */
[----:B-1----:R-:W-:Y:S01]  /*12c60*/  IMAD.WIDE R16, R19, 0x4, R2 ;  /* 0x0000000413107825 */ /* 0x002fe200078e0202 */
[----:B------:R-:W-:Y:S01]  /*12c70*/  ISETP.LT.AND P5, PT, R12, UR4, !P4 ;  /* 0x000000040c007c0c */ /* 0x000fe2000e7a1270 */
[----:B------:R-:W-:-:S02]  /*12c80*/  ULDC UR4, c[0x0][0x22c] ;  /* 0x00008b0000047ab9 */ /* 0x000fc40000000800 */
[----:B------:R-:W-:Y:S01]  /*12c90*/  VIADD R0, R9, 0x4b ;  /* 0x0000004b09007836 */ /* 0x000fe20000000000 */
[----:B------:R-:W-:Y:S01]  /*12ca0*/  @P6 STG.E desc[UR16][R16.64], R59 ;  /* 0x0000003b10006986 */ /* 0x000fe2000c101910 */
[----:B------:R-:W-:Y:S01]  /*12cb0*/  VIADD R21, R19, UR26 ;  /* 0x0000001a13157c36 */ /* 0x000fe20008000000 */
[----:B------:R-:W-:Y:S01]  /*12cc0*/  ISETP.LT.AND P4, PT, R13, UR6, !P4 ;  /* 0x000000060d007c0c */ /* 0x000fe2000e781270 */
[----:B----4-:R-:W-:Y:S01]  /*12cd0*/  IMAD.WIDE R4, R19, 0x4, R10 ;  /* 0x0000000413047825 */ /* 0x010fe200078e020a */
[----:B------:R-:W-:Y:S01]  /*12ce0*/  ISETP.GE.AND P6, PT, R0, UR4, PT ;  /* 0x0000000400007c0c */ /* 0x000fe2000bfc6270 */
        /* <DEDUP_REMOVED lines=80> */
[----:B------:R-:W-:Y:S01]  /*131f0*/  ULDC UR4, c[0x0][0x22c] ;  /* 0x00008b0000047ab9 */ /* 0x000fe20000000800 */
[----:B------:R-:W-:Y:S01]  /*13200*/  ULDC UR6, c[0x0][0x228] ;  /* 0x00008a0000067ab9 */ /* 0x000fe20000000800 */
[----:B------:R-:W-:-:S02]  /*13210*/  VIADD R0, R9, 0x52 ;  /* 0x0000005209007836 */ /* 0x000fc40000000000 */
[----:B------:R-:W-:Y:S01]  /*13220*/  VIADD R19, R21, UR26 ;  /* 0x0000001a15137c36 */ /* 0x000fe20008000000 */
[----:B------:R1:W-:Y:S02]  /*13230*/  @P4 STG.E desc[UR16][R4.64], R179 ;  /* 0x000000b304004986 */ /* 0x0003e4000c101910 */
[----:B------:R-:W-:Y:S01]  /*13240*/  ISETP.GE.AND P4, PT, R0, UR4, PT ;  /* 0x0000000400007c0c */ /* 0x000fe2000bf86270 */
[----:B--2---:R-:W-:Y:S01]  /*13250*/  IMAD.WIDE R6, R19, 0x4, R2 ;  /* 0x0000000413067825 */ /* 0x004fe200078e0202 */
[----:B------:R-:W-:Y:S01]  /*13260*/  ISETP.LT.AND P5, PT, R12, UR8, !P6 ;  /* 0x000000080c007c0c */ /* 0x000fe2000f7a1270 */
[----:B------:R-:W-:Y:S02]  /*13270*/  ULDC UR4, c[0x0][0x22c] ;  /* 0x00008b0000047ab9 */ /* 0x000fe40000000800 */
        /* <DEDUP_REMOVED lines=11> */
[----:B------:R-:W-:Y:S01]  /*13330*/  ULDC UR4, c[0x0][0x22c] ;  /* 0x00008b0000047ab9 */ /* 0x000fe20000000800 */
[----:B------:R-:W-:-:S02]  /*13340*/  ULDC UR8, c[0x0][0x228] ;  /* 0x00008a0000087ab9 */ /* 0x000fc40000000800 */
[----:B-1----:R-:W-:Y:S01]  /*13350*/  IMAD.WIDE R4, R21, 0x4, R10 ;  /* 0x0000000415047825 */ /* 0x002fe200078e020a */
[----:B------:R1:W-:Y:S03]  /*13360*/  @P5 STG.E desc[UR16][R16.64], R192 ;  /* 0x000000c010005986 */ /* 0x0003e6000c101910 */
[----:B------:R-:W-:Y:S02]  /*13370*/  VIADD R0, R9, 0x54 ;  /* 0x0000005409007836 */ /* 0x000fe40000000000 */
[----:B------:R-:W-:Y:S01]  /*13380*/  VIADD R21, R21, UR26 ;  /* 0x0000001a15157c36 */ /* 0x000fe20008000000 */
[----:B------:R-:W-:Y:S01]  /*13390*/  ISETP.LT.AND P2, PT, R13, UR6, !P2 ;  /* 0x000000060d007c0c */ /* 0x000fe2000d741270 */
[----:B------:R4:W-:Y:S01]  /*133a0*/  @P6 STG.E desc[UR16][R4.64], R184 ;  /* 0x000000b804006986 */ /* 0x0009e2000c101910 */
[----:B------:R-:W-:Y:S01]  /*133b0*/  ISETP.GE.AND P6, PT, R0, UR4, PT ;  /* 0x0000000400007c0c */ /* 0x000fe2000bfc6270 */
[----:B--2---:R-:W-:Y:S01]  /*133c0*/  IMAD.WIDE R6, R21, 0x4, R2 ;  /* 0x0000000415067825 */ /* 0x004fe200078e0202 */
[----:B------:R-:W-:Y:S01]  /*133d0*/  ISETP.LT.AND P5, PT, R12, UR8, !P4 ;  /* 0x000000080c007c0c */ /* 0x000fe2000e7a1270 */
[----:B------:R-:W-:Y:S01]  /*133e0*/  ULDC UR4, c[0x0][0x22c] ;  /* 0x00008b0000047ab9 */ /* 0x000fe20000000800 */
[----:B------:R-:W-:Y:S01]  /*133f0*/  ULDC UR6, c[0x0][0x228] ;  /* 0x00008a0000067ab9 */ /* 0x000fe20000000800 */
[----:B------:R-:W-:Y:S01]  /*13400*/  VIADD R0, R9, 0x55 ;  /* 0x0000005509007836 */ /* 0x000fe20000000000 */
[----:B------:R2:W-:Y:S01]  /*13410*/  @P1 STG.E desc[UR16][R6.64], R64 ;  /* 0x0000004006001986 */ /* 0x0005e2000c101910 */
[----:B---3--:R-:W-:Y:S01]  /*13420*/  IMAD.WIDE R14, R21, 0x4, R10 ;  /* 0x00000004150e7825 */ /* 0x008fe200078e020a */
[----:B------:R-:W-:-:S02]  /*13430*/  ULDC UR8, c[0x0][0x228] ;  /* 0x00008a0000087ab9 */ /* 0x000fc40000000800 */
[----:B------:R-:W-:Y:S01]  /*13440*/  ISETP.GE.AND P1, PT, R0, UR4, PT ;  /* 0x0000000400007c0c */ /* 0x000fe2000bf26270 */
[----:B------:R-:W-:Y:S01]  /*13450*/  VIADD R19, R21, UR26 ;  /* 0x0000001a15137c36 */ /* 0x000fe20008000000 */
[----:B------:R-:W-:Y:S02]  /*13460*/  ULDC UR4, c[0x0][0x228] ;  /* 0x00008a0000047ab9 */ /* 0x000fe40000000800 */
[----:B------:R-:W-:Y:S01]  /*13470*/  ISETP.LT.AND P4, PT, R13, UR4, !P4 ;  /* 0x000000040d007c0c */ /* 0x000fe2000e781270 */
[----:B------:R-:W-:Y:S01]  /*13480*/  ULDC UR4, c[0x0][0x228] ;  /* 0x00008a0000047ab9 */ /* 0x000fe20000000800 */
[----:B-1----:R-:W-:Y:S01]  /*13490*/  IMAD.WIDE R16, R19, 0x4, R2 ;  /* 0x0000000413107825 */ /* 0x002fe200078e0202 */
[----:B------:R1:W-:Y:S01]  /*134a0*/  @P2 STG.E desc[UR16][R14.64], R128 ;  /* 0x000000800e002986 */ /* 0x0003e2000c101910 */
[----:B------:R-:W-:Y:S01]  /*134b0*/  ISETP.LT.AND P2, PT, R12, UR4, !P3 ;  /* 0x000000040c007c0c */ /* 0x000fe2000df41270 */
[----:B------:R-:W-:Y:S01]  /*134c0*/  ULDC UR4, c[0x0][0x22c] ;  /* 0x00008b0000047ab9 */ /* 0x000fe20000000800 */
        /* <DEDUP_REMOVED lines=8> */
[----:B------:R-:W-:-:S02]  /*13550*/  VIADD R0, R9, 0x57 ;  /* 0x0000005709007836 */ /* 0x000fc40000000000 */
        /* <DEDUP_REMOVED lines=59> */
[----:B------:R-:W-:Y:S02]  /*13910*/  VIADD R0, R9, 0x5c ;  /* 0x0000005c09007836 */ /* 0x000fe40000000000 */
[C---:B-1----:R-:W-:Y:S01]  /*13920*/  IMAD.WIDE R6, R19.reuse, 0x4, R2 ;  /* 0x0000000413067825 */ /* 0x042fe200078e0202 */
[----:B------:R1:W-:Y:S01]  /*13930*/  @P4 STG.E desc[UR16][R4.64], R131 ;  /* 0x0000008304004986 */ /* 0x0003e2000c101910 */
[----:B------:R-:W-:Y:S01]  /*13940*/  ISETP.LT.AND P4, PT, R12, UR4, !P3 ;  /* 0x000000040c007c0c */ /* 0x000fe2000df81270 */
[----:B------:R-:W-:Y:S02]  /*13950*/  ULDC UR4, c[0x0][0x22c] ;  /* 0x00008b0000047ab9 */ /* 0x000fe40000000800 */
[----:B------:R2:W-:Y:S01]  /*13960*/  @P1 STG.E desc[UR16][R6.64], R196 ;  /* 0x000000c406001986 */ /* 0x0005e2000c101910 */
[----:B------:R-:W-:Y:S01]  /*13970*/  ISETP.GE.AND P1, PT, R0, UR4, PT ;  /* 0x0000000400007c0c */ /* 0x000fe2000bf26270 */
[----:B------:R-:W-:Y:S01]  /*13980*/  ULDC UR4, c[0x0][0x228] ;  /* 0x00008a0000047ab9 */ /* 0x000fe20000000800 */
[----:B------:R-:W-:Y:S01]  /*13990*/  VIADD R21, R19, UR26 ;  /* 0x0000001a13157c36 */ /* 0x000fe20008000000 */
[----:B------:R-:W-:Y:S01]  /*139a0*/  ISETP.LT.AND P3, PT, R13, UR4, !P3 ;  /* 0x000000040d007c0c */ /* 0x000fe2000df61270 */
[----:B---3--:R-:W-:Y:S01]  /*139b0*/  IMAD.WIDE R14, R19, 0x4, R10 ;  /* 0x00000004130e7825 */ /* 0x008fe200078e020a */
[----:B------:R-:W-:-:S03]  /*139c0*/  ULDC UR4, c[0x0][0x228] ;  /* 0x00008a0000047ab9 */ /* 0x000fc60000000800 */
        /* <DEDUP_REMOVED lines=9> */
[----:B------:R-:W-:Y:S01]  /*13a60*/  ISETP.LT.AND P4, PT, R12, UR8, !P5 ;  /* 0x000000080c007c0c */ /* 0x000fe2000ef81270 */
[----:B------:R-:W-:Y:S01]  /*13a70*/  VIADD R19, R21, UR26 ;  /* 0x0000001a15137c36 */ /* 0x000fe20008000000 */
[----:B------:R4:W-:Y:S01]  /*13a80*/  @P3 STG.E desc[UR16][R4.64], R132 ;  /* 0x0000008404003986 */ /* 0x0009e2000c101910 */
[----:B------:R-:W-:Y:S01]  /*13a90*/  ULDC UR8, c[0x0][0x228] ;  /* 0x00008a0000087ab9 */ /* 0x000fe20000000800 */
[----:B------:R-:W-:Y:S01]  /*13aa0*/  ISETP.GE.AND P3, PT, R0, UR4, PT ;  /* 0x0000000400007c0c */ /* 0x000fe2000bf66270 */
[----:B------:R-:W-:Y:S01]  /*13ab0*/  VIADD R21, R19, UR26 ;  /* 0x0000001a13157c36 */ /* 0x000fe20008000000 */
[----:B------:R-:W-:Y:S01]  /*13ac0*/  ISETP.LT.AND P5, PT, R13, UR6, !P5 ;  /* 0x000000060d007c0c */ /* 0x000fe2000efa1270 */
[----:B--2---:R-:W-:Y:S01]  /*13ad0*/  IMAD.WIDE R6, R19, 0x4, R2 ;  /* 0x0000000413067825 */ /* 0x004fe200078e0202 */
[----:B------:R-:W-:Y:S01]  /*13ae0*/  ULDC UR4, c[0x0][0x22c] ;  /* 0x00008b0000047ab9 */ /* 0x000fe20000000800 */
[----:B------:R-:W-:-:S02]  /*13af0*/  ULDC UR6, c[0x0][0x228] ;  /* 0x00008a0000067ab9 */ /* 0x000fc40000000800 */
[----:B------:R-:W-:Y:S02]  /*13b00*/  VIADD R0, R9, 0x5e ;  /* 0x0000005e09007836 */ /* 0x000fe40000000000 */
[----:B---3--:R-:W-:Y:S01]  /*13b10*/  IMAD.WIDE R14, R19, 0x4, R10 ;  /* 0x00000004130e7825 */ /* 0x008fe200078e020a */
[----:B------:R2:W-:Y:S03]  /*13b20*/  @P2 STG.E desc[UR16][R6.64], R197 ;  /* 0x000000c506002986 */ /* 0x0005e6000c101910 */
[----:B-1----:R-:W-:Y:S01]  /*13b30*/  IMAD.WIDE R16, R21, 0x4, R2 ;  /* 0x0000000415107825 */ /* 0x002fe200078e0202 */
[----:B------:R-:W-:Y:S01]  /*13b40*/  ISETP.GE.AND P2, PT, R0, UR4, PT ;  /* 0x0000000400007c0c */ /* 0x000fe2000bf46270 */
[----:B------:R1:W-:Y:S01]  /*13b50*/  @P6 STG.E desc[UR16][R14.64], R217 ;  /* 0x000000d90e006986 */ /* 0x0003e2000c101910 */
[----:B------:R-:W-:-:S03]  /*13b60*/  ULDC UR4, c[0x0][0x228] ;  /* 0x00008a0000047ab9 */ /* 0x000fc60000000800 */
[----:B------:R3:W-:Y:S01]  /*13b70*/  @P4 STG.E desc[UR16][R16.64], R69 ;  /* 0x0000004510004986 */ /* 0x0007e2000c101910 */
[----:B------:R-:W-:Y:S01]  /*13b80*/  ISETP.LT.AND P4, PT, R12, UR4, !P1 ;  /* 0x000000040c007c0c */ /* 0x000fe2000cf81270 */
[----:B----4-:R-:W-:Y:S01]  /*13b90*/  IMAD.WIDE R4, R21, 0x4, R10 ;  /* 0x0000000415047825 */ /* 0x010fe200078e020a */
[----:B------:R-:W-:-:S03]  /*13ba0*/  ULDC UR4, c[0x0][0x22c] ;  /* 0x00008b0000047ab9 */ /* 0x000fc60000000800 */
        /* <DEDUP_REMOVED lines=11> */
[----:B-1----:R-:W-:Y:S01]  /*13c60*/  IMAD.WIDE R14, R21, 0x4, R10 ;  /* 0x00000004150e7825 */ /* 0x002fe200078e020a */
[----:B------:R-:W-:-:S02]  /*13c70*/  ULDC UR8, c[0x0][0x228] ;  /* 0x00008a0000087ab9 */ /* 0x000fc40000000800 */
[----:B------:R-:W-:Y:S01]  /*13c80*/  ISETP.GE.AND P4, PT, R0, UR4, PT ;  /* 0x0000000400007c0c */ /* 0x000fe2000bf86270 */
[----:B------:R-:W-:Y:S01]  /*13c90*/  VIADD R19, R21, UR26 ;  /* 0x0000001a15137c36 */ /* 0x000fe20008000000 */
[----:B------:R-:W-:Y:S02]  /*13ca0*/  ULDC UR4, c[0x0][0x228] ;  /* 0x00008a0000047ab9 */ /* 0x000fe40000000800 */
[----:B------:R-:W-:Y:S01]  /*13cb0*/  ISETP.LT.AND P3, PT, R13, UR4, !P3 ;  /* 0x000000040d007c0c */ /* 0x000fe2000df61270 */
[----:B------:R-:W-:Y:S01]  /*13cc0*/  ULDC UR4, c[0x0][0x228] ;  /* 0x00008a0000047ab9 */ /* 0x000fe20000000800 */
[----:B---3--:R-:W-:Y:S01]  /*13cd0*/  IMAD.WIDE R16, R19, 0x4, R2 ;  /* 0x0000000413107825 */ /* 0x008fe200078e0202 */
        /* <DEDUP_REMOVED lines=248> */
[----:B------:R2:W-:Y:S01]  /*14c60*/  @P5 STG.E desc[UR16][R4.64], R80 ;  /* 0x0000005004005986 */ /* 0x0005e2000c101910 */
[----:B------:R-:W-:Y:S01]  /*14c70*/  ISETP.LT.AND P6, PT, R12, UR8, !P1 ;  /* 0x000000080c007c0c */ /* 0x000fe2000cfc1270 */
[----:B------:R-:W-:Y:S01]  /*14c80*/  VIADD R8, R9, 0x77 ;  /* 0x0000007709087836 */ /* 0x000fe20000000000 */
[----:B------:R-:W-:Y:S01]  /*14c90*/  ISETP.GE.AND P5, PT, R0, UR7, PT ;  /* 0x0000000700007c0c */ /* 0x000fe2000bfa6270 */
[----:B-1----:R-:W-:Y:S01]  /*14ca0*/  IMAD.WIDE R6, R21, 0x4, R2 ;  /* 0x0000000415067825 */ /* 0x002fe200078e0202 */
[----:B------:R-:W-:Y:S01]  /*14cb0*/  ISETP.LT.AND P1, PT, R13, UR4, !P1 ;  /* 0x000000040d007c0c */ /* 0x000fe2000cf21270 */
[----:B------:R-:W-:Y:S01]  /*14cc0*/  ULDC UR4, c[0x0][0x228] ;  /* 0x00008a0000047ab9 */ /* 0x000fe20000000800 */
[----:B------:R-:W-:Y:S01]  /*14cd0*/  ULDC UR6, c[0x0][0x228] ;  /* 0x00008a0000067ab9 */ /* 0x000fe20000000800 */
[----:B------:R-:W-:-:S02]  /*14ce0*/  VIADD R0, R9, 0x76 ;  /* 0x0000007609007836 */ /* 0x000fc40000000000 */
[C---:B---3--:R-:W-:Y:S01]  /*14cf0*/  IMAD.WIDE R14, R21.reuse, 0x4, R10 ;  /* 0x00000004150e7825 */ /* 0x048fe200078e020a */
[----:B------:R1:W-:Y:S01]  /*14d00*/  @P4 STG.E desc[UR16][R6.64], R209 ;  /* 0x000000d106004986 */ /* 0x0003e2000c101910 */
[----:B------:R-:W-:Y:S01]  /*14d10*/  ULDC UR7, c[0x0][0x228] ;  /* 0x00008a0000077ab9 */ /* 0x000fe20000000800 */
[----:B------:R-:W-:Y:S01]  /*14d20*/  ISETP.GE.AND P4, PT, R0, UR5, PT ;  /* 0x0000000500007c0c */ /* 0x000fe2000bf86270 */
[----:B------:R-:W-:Y:S01]  /*14d30*/  VIADD R19, R21, UR26 ;  /* 0x0000001a15137c36 */ /* 0x000fe20008000000 */
[----:B------:R3:W-:Y:S01]  /*14d40*/  @P3 STG.E desc[UR16][R14.64], R229 ;  /* 0x000000e50e003986 */ /* 0x0007e2000c101910 */
[----:B------:R-:W-:Y:S01]  /*14d50*/  ULDC UR5, c[0x0][0x228] ;  /* 0x00008a0000057ab9 */ /* 0x000fe20000000800 */
[----:B------:R-:W-:Y:S01]  /*14d60*/  ISETP.LT.AND P3, PT, R12, UR4, !P2 ;  /* 0x000000040c007c0c */ /* 0x000fe2000d761270 */
[----:B----4-:R-:W-:Y:S01]  /*14d70*/  IMAD.WIDE R16, R19, 0x4, R2 ;  /* 0x0000000413107825 */ /* 0x010fe200078e0202 */
[----:B------:R-:W-:Y:S01]  /*14d80*/  ISETP.LT.AND P2, PT, R13, UR5, !P2 ;  /* 0x000000050d007c0c */ /* 0x000fe2000d741270 */
[----:B------:R-:W-:Y:S01]  /*14d90*/  ULDC UR4, c[0x0][0x228] ;  /* 0x00008a0000047ab9 */ /* 0x000fe20000000800 */
[----:B------:R-:W-:Y:S01]  /*14da0*/  ULDC UR5, c[0x0][0x228] ;  /* 0x00008a0000057ab9 */ /* 0x000fe20000000800 */
[----:B--2---:R-:W-:-:S04]  /*14db0*/  IMAD.WIDE R4, R19, 0x4, R10 ;  /* 0x0000000413047825 */ /* 0x004fc800078e020a */
[----:B------:R-:W-:Y:S01]  /*14dc0*/  VIADD R19, R19, UR26 ;  /* 0x0000001a13137c36 */ /* 0x000fe20008000000 */
[----:B------:R2:W-:Y:S01]  /*14dd0*/  @P6 STG.E desc[UR16][R16.64], R145 ;  /* 0x0000009110006986 */ /* 0x0005e2000c101910 */
[----:B------:R-:W-:Y:S01]  /*14de0*/  ISETP.LT.AND P6, PT, R12, UR4, !P5 ;  /* 0x000000040c007c0c */ /* 0x000fe2000efc1270 */
[----:B------:R-:W-:Y:S01]  /*14df0*/  ULDC UR4, c[0x0][0x228] ;  /* 0x00008a0000047ab9 */ /* 0x000fe20000000800 */
[C---:B-1----:R-:W-:Y:S01]  /*14e00*/  IMAD.WIDE R6, R19.reuse, 0x4, R2 ;  /* 0x0000000413067825 */ /* 0x042fe200078e0202 */
[----:B------:R1:W-:Y:S03]  /*14e10*/  @P1 STG.E desc[UR16][R4.64], R81 ;  /* 0x0000005104001986 */ /* 0x0003e6000c101910 */
[----:B---3--:R-:W-:Y:S01]  /*14e20*/  IMAD.WIDE R14, R19, 0x4, R10 ;  /* 0x00000004130e7825 */ /* 0x008fe200078e020a */
[----:B------:R-:W-:Y:S01]  /*14e30*/  ISETP.LT.AND P5, PT, R13, UR4, !P5 ;  /* 0x000000040d007c0c */ /* 0x000fe2000efa1270 */
[----:B------:R-:W-:Y:S01]  /*14e40*/  @P3 STG.E desc[UR16][R6.64], R210 ;  /* 0x000000d206003986 */ /* 0x000fe2000c101910 */
[----:B------:R-:W-:Y:S01]  /*14e50*/  ULDC UR4, c[0x0][0x228] ;  /* 0x00008a0000047ab9 */ /* 0x000fe20000000800 */
[----:B------:R-:W-:-:S02]  /*14e60*/  VIADD R21, R19, UR26 ;  /* 0x0000001a13157c36 */ /* 0x000fc40008000000 */
[----:B------:R3:W-:Y:S01]  /*14e70*/  @P2 STG.E desc[UR16][R14.64], R230 ;  /* 0x000000e60e002986 */ /* 0x0007e2000c101910 */
[----:B------:R-:W-:Y:S01]  /*14e80*/  ISETP.LT.AND P2, PT, R12, UR4, !P4 ;  /* 0x000000040c007c0c */ /* 0x000fe2000e741270 */
[----:B--2---:R-:W-:Y:S01]  /*14e90*/  IMAD.WIDE R16, R21, 0x4, R2 ;  /* 0x0000000415107825 */ /* 0x004fe200078e0202 */
[----:B------:R-:W-:Y:S01]  /*14ea0*/  ISETP.LT.AND P4, PT, R13, UR5, !P4 ;  /* 0x000000050d007c0c */ /* 0x000fe2000e781270 */
[----:B------:R-:W-:Y:S01]  /*14eb0*/  ULDC UR4, c[0x0][0x228] ;  /* 0x00008a0000047ab9 */ /* 0x000fe20000000800 */
[----:B------:R-:W-:Y:S01]  /*14ec0*/  ISETP.GE.AND P1, PT, R8, UR15, PT ;  /* 0x0000000f08007c0c */ /* 0x000fe2000bf26270 */
[----:B------:R-:W-:Y:S01]  /*14ed0*/  VIADD R0, R9, 0x78 ;  /* 0x0000007809007836 */ /* 0x000fe20000000000 */
[----:B------:R2:W-:Y:S01]  /*14ee0*/  @P6 STG.E desc[UR16][R16.64], R146 ;  /* 0x0000009210006986 */ /* 0x0005e2000c101910 */
[----:B-1----:R-:W-:-:S04]  /*14ef0*/  IMAD.WIDE R4, R21, 0x4, R10 ;  /* 0x0000000415047825 */ /* 0x002fc800078e020a */
[----:B---3--:R-:W-:Y:S01]  /*14f00*/  VIADD R15, R21, UR26 ;  /* 0x0000001a150f7c36 */ /* 0x008fe20008000000 */
[----:B------:R-:W-:Y:S01]  /*14f10*/  ISETP.LT.AND P6, PT, R12, UR6, !P1 ;  /* 0x000000060c007c0c */ /* 0x000fe2000cfc1270 */
[----:B------:R-:W-:Y:S01]  /*14f20*/  @P5 STG.E desc[UR16][R4.64], R82 ;  /* 0x0000005204005986 */ /* 0x000fe2000c101910 */
[----:B------:R-:W-:Y:S01]  /*14f30*/  ISETP.LT.AND P1, PT, R13, UR7, !P1 ;  /* 0x000000070d007c0c */ /* 0x000fe2000cf21270 */
[C---:B------:R-:W-:Y:S01]  /*14f40*/  VIADD R21, R15.reuse, UR26 ;  /* 0x0000001a0f157c36 */ /* 0x040fe20008000000 */
[----:B------:R-:W-:Y:S01]  /*14f50*/  ISETP.GE.AND P3, PT, R0, UR13, PT ;  /* 0x0000000d00007c0c */ /* 0x000fe2000bf66270 */
[C---:B------:R-:W-:Y:S01]  /*14f60*/  IMAD.WIDE R6, R15.reuse, 0x4, R2 ;  /* 0x000000040f067825 */ /* 0x040fe200078e0202 */
[----:B------:R-:W-:Y:S01]  /*14f70*/  ULDC UR5, c[0x0][0x228] ;  /* 0x00008a0000057ab9 */ /* 0x000fe20000000800 */
[----:B------:R-:W-:Y:S01]  /*14f80*/  ULDC UR6, c[0x0][0x228] ;  /* 0x00008a0000067ab9 */ /* 0x000fe20000000800 */
[----:B------:R-:W-:Y:S01]  /*14f90*/  ULDC UR7, c[0x0][0x228] ;  /* 0x00008a0000077ab9 */ /* 0x000fe20000000800 */
[----:B------:R-:W-:Y:S01]  /*14fa0*/  IMAD.WIDE R14, R15, 0x4, R10 ;  /* 0x000000040f0e7825 */ /* 0x000fe200078e020a */
[----:B------:R1:W-:Y:S03]  /*14fb0*/  @P2 STG.E desc[UR16][R6.64], R211 ;  /* 0x000000d306002986 */ /* 0x0003e6000c101910 */
[----:B------:R-:W-:Y:S01]  /*14fc0*/  VIADD R0, R9, 0x79 ;  /* 0x0000007909007836 */ /* 0x000fe20000000000 */
[----:B------:R-:W-:Y:S01]  /*14fd0*/  @P4 STG.E desc[UR16][R14.64], R231 ;  /* 0x000000e70e004986 */ /* 0x000fe2000c101910 */
[----:B------:R-:W-:Y:S01]  /*14fe0*/  ISETP.LT.AND P4, PT, R12, UR4, !P3 ;  /* 0x000000040c007c0c */ /* 0x000fe2000df81270 */
[----:B--2---:R-:W-:Y:S01]  /*14ff0*/  IMAD.WIDE R16, R21, 0x4, R2 ;  /* 0x0000000415107825 */ /* 0x004fe200078e0202 */
[----:B------:R-:W-:Y:S01]  /*15000*/  ISETP.LT.AND P3, PT, R13, UR5, !P3 ;  /* 0x000000050d007c0c */ /* 0x000fe2000df61270 */
[----:B------:R-:W-:Y:S01]  /*15010*/  ULDC UR4, c[0x0][0x228] ;  /* 0x00008a0000047ab9 */ /* 0x000fe20000000800 */
[----:B------:R-:W-:Y:S01]  /*15020*/  ISETP.GE.AND P5, PT, R0, UR11, PT ;  /* 0x0000000b00007c0c */ /* 0x000fe2000bfa6270 */
[----:B------:R-:W-:Y:S01]  /*15030*/  IMAD.WIDE R18, R21, 0x4, R10 ;  /* 0x0000000415127825 */ /* 0x000fe200078e020a */
[----:B------:R-:W-:Y:S01]  /*15040*/  @P6 STG.E desc[UR16][R16.64], R147 ;  /* 0x0000009310006986 */ /* 0x000fe2000c101910 */
[----:B------:R-:W-:-:S02]  /*15050*/  ULDC UR5, c[0x0][0x228] ;  /* 0x00008a0000057ab9 */ /* 0x000fc40000000800 */
[----:B------:R-:W-:Y:S02]  /*15060*/  VIADD R0, R9, 0x7a ;  /* 0x0000007a09007836 */ /* 0x000fe40000000000 */
[----:B-1----:R-:W-:Y:S01]  /*15070*/  VIADD R7, R21, UR26 ;  /* 0x0000001a15077c36 */ /* 0x002fe20008000000 */
[----:B------:R1:W-:Y:S01]  /*15080*/  @P1 STG.E desc[UR16][R18.64], R83 ;  /* 0x0000005312001986 */ /* 0x0003e2000c101910 */
[----:B------:R-:W-:Y:S01]  /*15090*/  ISETP.LT.AND P6, PT, R12, UR6, !P5 ;  /* 0x000000060c007c0c */ /* 0x000fe2000efc1270 */
[----:B------:R-:W-:Y:S01]  /*150a0*/  ULDC UR6, c[0x0][0x228] ;  /* 0x00008a0000067ab9 */ /* 0x000fe20000000800 */
[----:B------:R-:W-:Y:S01]  /*150b0*/  IMAD.WIDE R4, R7, 0x4, R2 ;  /* 0x0000000407047825 */ /* 0x000fe200078e0202 */
[----:B------:R-:W-:Y:S02]  /*150c0*/  ISETP.GE.AND P2, PT, R0, UR9, PT ;  /* 0x0000000900007c0c */ /* 0x000fe4000bf46270 */
[----:B------:R-:W-:Y:S01]  /*150d0*/  ISETP.LT.AND P5, PT, R13, UR4, !P5 ;  /* 0x000000040d007c0c */ /* 0x000fe2000efa1270 */
[----:B------:R-:W-:-:S02]  /*150e0*/  VIADD R0, R9, 0x7b ;  /* 0x0000007b09007836 */ /* 0x000fc40000000000 */
[C---:B-1----:R-:W-:Y:S01]  /*150f0*/  VIADD R19, R7.reuse, UR26 ;  /* 0x0000001a07137c36 */ /* 0x042fe20008000000 */
[----:B------:R1:W-:Y:S01]  /*15100*/  @P4 STG.E desc[UR16][R4.64], R236 ;  /* 0x000000ec04004986 */ /* 0x0003e2000c101910 */
[----:B------:R-:W-:Y:S01]  /*15110*/  IMAD.WIDE R6, R7, 0x4, R10 ;  /* 0x0000000407067825 */ /* 0x000fe200078e020a */
[----:B------:R-:W-:Y:S01]  /*15120*/  ULDC UR4, c[0x0][0x228] ;  /* 0x00008a0000047ab9 */ /* 0x000fe20000000800 */
[----:B------:R-:W-:-:S03]  /*15130*/  ISETP.GE.AND P1, PT, R0, UR19, PT ;  /* 0x0000001300007c0c */ /* 0x000fc6000bf26270 */
[----:B------:R-:W-:Y:S01]  /*15140*/  @P3 STG.E desc[UR16][R6.64], R212 ;  /* 0x000000d406003986 */ /* 0x000fe2000c101910 */
[----:B------:R-:W-:Y:S01]  /*15150*/  ISETP.LT.AND P3, PT, R12, UR4, !P2 ;  /* 0x000000040c007c0c */ /* 0x000fe2000d761270 */
[----:B------:R-:W-:Y:S01]  /*15160*/  VIADD R0, R9, 0x7c ;  /* 0x0000007c09007836 */ /* 0x000fe20000000000 */
[----:B------:R-:W-:Y:S01]  /*15170*/  ULDC UR4, c[0x0][0x228] ;  /* 0x00008a0000047ab9 */ /* 0x000fe20000000800 */
[----:B------:R-:W-:-:S04]  /*15180*/  IMAD.WIDE R14, R19, 0x4, R2 ;  /* 0x00000004130e7825 */ /* 0x000fc800078e0202 */
[C---:B------:R-:W-:Y:S01]  /*15190*/  IMAD.WIDE R16, R19.reuse, 0x4, R10 ;  /* 0x0000000413107825 */ /* 0x040fe200078e020a */
[----:B------:R-:W-:Y:S01]  /*151a0*/  ISETP.GE.AND P4, PT, R0, UR25, PT ;  /* 0x0000001900007c0c */ /* 0x000fe2000bf86270 */
[----:B------:R2:W-:Y:S02]  /*151b0*/  @P6 STG.E desc[UR16][R14.64], R84 ;  /* 0x000000540e006986 */ /* 0x0005e4000c101910 */
[----:B------:R-:W-:Y:S01]  /*151c0*/  VIADD R19, R19, UR26 ;  /* 0x0000001a13137c36 */ /* 0x000fe20008000000 */
[----:B------:R-:W-:Y:S01]  /*151d0*/  ISETP.LT.AND P2, PT, R13, UR4, !P2 ;  /* 0x000000040d007c0c */ /* 0x000fe2000d741270 */
[----:B------:R3:W-:Y:S01]  /*151e0*/  @P5 STG.E desc[UR16][R16.64], R24 ;  /* 0x0000001810005986 */ /* 0x0007e2000c101910 */
[C---:B------:R-:W-:Y:S01]  /*151f0*/  ISETP.LT.AND P5, PT, R12.reuse, UR5, !P1 ;  /* 0x000000050c007c0c */ /* 0x040fe2000cfa1270 */
[----:B-1----:R-:W-:Y:S01]  /*15200*/  IMAD.WIDE R4, R19, 0x4, R2 ;  /* 0x0000000413047825 */ /* 0x002fe200078e0202 */
[----:B------:R-:W-:Y:S01]  /*15210*/  ISETP.LT.AND P1, PT, R13, UR6, !P1 ;  /* 0x000000060d007c0c */ /* 0x000fe2000cf21270 */
[----:B------:R-:W-:Y:S01]  /*15220*/  ULDC UR4, c[0x0][0x228] ;  /* 0x00008a0000047ab9 */ /* 0x000fe20000000800 */
[----:B------:R-:W-:Y:S01]  /*15230*/  ISETP.LT.AND P6, PT, R12, UR7, !P4 ;  /* 0x000000070c007c0c */ /* 0x000fe2000e7c1270 */
[----:B------:R-:W-:-:S02]  /*15240*/  VIADD R0, R9, 0x7d ;  /* 0x0000007d09007836 */ /* 0x000fc40000000000 */
[C---:B--2---:R-:W-:Y:S01]  /*15250*/  VIADD R15, R19.reuse, UR26 ;  /* 0x0000001a130f7c36 */ /* 0x044fe20008000000 */
[----:B------:R-:W-:Y:S01]  /*15260*/  @P3 STG.E desc[UR16][R4.64], R237 ;  /* 0x000000ed04003986 */ /* 0x000fe2000c101910 */
[----:B------:R-:W-:Y:S01]  /*15270*/  IMAD.WIDE R6, R19, 0x4, R10 ;  /* 0x0000000413067825 */ /* 0x000fe200078e020a */
[----:B------:R-:W-:Y:S01]  /*15280*/  ISETP.GE.AND P3, PT, R0, UR23, PT ;  /* 0x0000001700007c0c */ /* 0x000fe2000bf66270 */
[----:B------:R-:W-:Y:S01]  /*15290*/  ULDC UR5, c[0x0][0x228] ;  /* 0x00008a0000057ab9 */ /* 0x000fe20000000800 */
[----:B------:R-:W-:Y:S01]  /*152a0*/  ULDC UR6, c[0x0][0x228] ;  /* 0x00008a0000067ab9 */ /* 0x000fe20000000800 */
[----:B------:R-:W-:Y:S01]  /*152b0*/  VIADD R21, R15, UR26 ;  /* 0x0000001a0f157c36 */ /* 0x000fe20008000000 */
[----:B------:R-:W-:Y:S01]  /*152c0*/  ULDC UR7, c[0x0][0x228] ;  /* 0x00008a0000077ab9 */ /* 0x000fe20000000800 */
[----:B------:R-:W-:Y:S02]  /*152d0*/  VIADD R0, R9, 0x7e ;  /* 0x0000007e09007836 */ /* 0x000fe40000000000 */
[C---:B------:R-:W-:Y:S01]  /*152e0*/  IMAD.WIDE R8, R15.reuse, 0x4, R2 ;  /* 0x000000040f087825 */ /* 0x040fe200078e0202 */
[----:B------:R-:W-:Y:S03]  /*152f0*/  @P2 STG.E desc[UR16][R6.64], R213 ;  /* 0x000000d506002986 */ /* 0x000fe6000c101910 */
[----:B------:R-:W-:Y:S01]  /*15300*/  IMAD.WIDE R14, R15, 0x4, R10 ;  /* 0x000000040f0e7825 */ /* 0x000fe200078e020a */
[----:B------:R1:W-:Y:S03]  /*15310*/  @P5 STG.E desc[UR16][R8.64], R85 ;  /* 0x0000005508005986 */ /* 0x0003e6000c101910 */
[----:B---3--:R-:W-:Y:S01]  /*15320*/  IMAD.WIDE R16, R21, 0x4, R2 ;  /* 0x0000000415107825 */ /* 0x008fe200078e0202 */
[----:B------:R-:W-:Y:S01]  /*15330*/  ISETP.GE.AND P2, PT, R0, UR21, PT ;  /* 0x0000001500007c0c */ /* 0x000fe2000bf46270 */
[----:B------:R2:W-:Y:S04]  /*15340*/  @P1 STG.E desc[UR16][R14.64], R25 ;  /* 0x000000190e001986 */ /* 0x0005e8000c101910 */
[----:B------:R3:W-:Y:S01]  /*15350*/  @P6 STG.E desc[UR16][R16.64], R238 ;  /* 0x000000ee10006986 */ /* 0x0007e2000c101910 */
[C---:B------:R-:W-:Y:S01]  /*15360*/  ISETP.LT.AND P6, PT, R12.reuse, UR4, !P3 ;  /* 0x000000040c007c0c */ /* 0x040fe2000dfc1270 */
[----:B------:R-:W-:Y:S01]  /*15370*/  ULDC UR4, c[0x0][0x228] ;  /* 0x00008a0000047ab9 */ /* 0x000fe20000000800 */
[C---:B------:R-:W-:Y:S01]  /*15380*/  ISETP.LT.AND P5, PT, R12.reuse, UR5, !P2 ;  /* 0x000000050c007c0c */ /* 0x040fe2000d7a1270 */
[----:B------:R-:W-:Y:S01]  /*15390*/  ULDC UR5, c[0x0][0x228] ;  /* 0x00008a0000057ab9 */ /* 0x000fe20000000800 */
[----:B------:R-:W-:Y:S01]  /*153a0*/  ISETP.LT.AND P4, PT, R13, UR4, !P4 ;  /* 0x000000040d007c0c */ /* 0x000fe2000e781270 */
[----:B-1----:R-:W-:Y:S01]  /*153b0*/  VIADD R9, R21, UR26 ;  /* 0x0000001a15097c36 */ /* 0x002fe20008000000 */
[----:B------:R-:W-:Y:S01]  /*153c0*/  ISETP.LT.AND P1, PT, R12, UR6, !P0 ;  /* 0x000000060c007c0c */ /* 0x000fe2000c721270 */
[----:B------:R-:W-:Y:S01]  /*153d0*/  ULDC UR6, c[0x0][0x228] ;  /* 0x00008a0000067ab9 */ /* 0x000fe20000000800 */
[----:B------:R-:W-:Y:S01]  /*153e0*/  ISETP.LT.AND P3, PT, R13, UR5, !P3 ;  /* 0x000000050d007c0c */ /* 0x000fe2000df61270 */
[----:B--2---:R-:W-:Y:S01]  /*153f0*/  VIADD R15, R9, UR26 ;  /* 0x0000001a090f7c36 */ /* 0x004fe20008000000 */
[----:B------:R-:W-:-:S02]  /*15400*/  ISETP.LT.AND P2, PT, R13, UR6, !P2 ;  /* 0x000000060d007c0c */ /* 0x000fc4000d741270 */
[----:B------:R-:W-:Y:S01]  /*15410*/  ISETP.LT.AND P0, PT, R13, UR7, !P0 ;  /* 0x000000070d007c0c */ /* 0x000fe2000c701270 */
[----:B------:R-:W-:-:S04]  /*15420*/  IMAD.WIDE R4, R21, 0x4, R10 ;  /* 0x0000000415047825 */ /* 0x000fc800078e020a */
[----:B---3--:R-:W-:Y:S02]  /*15430*/  VIADD R17, R15, UR26 ;  /* 0x0000001a0f117c36 */ /* 0x008fe40008000000 */
[C---:B------:R-:W-:Y:S01]  /*15440*/  IMAD.WIDE R6, R9.reuse, 0x4, R2 ;  /* 0x0000000409067825 */ /* 0x040fe200078e0202 */
[----:B------:R1:W-:Y:S03]  /*15450*/  @P4 STG.E desc[UR16][R4.64], R214 ;  /* 0x000000d604004986 */ /* 0x0003e6000c101910 */
[----:B------:R-:W-:Y:S01]  /*15460*/  IMAD.WIDE R8, R9, 0x4, R10 ;  /* 0x0000000409087825 */ /* 0x000fe200078e020a */
[----:B------:R1:W-:Y:S03]  /*15470*/  @P6 STG.E desc[UR16][R6.64], R86 ;  /* 0x0000005606006986 */ /* 0x0003e6000c101910 */
[C---:B------:R-:W-:Y:S01]  /*15480*/  IMAD.WIDE R12, R15.reuse, 0x4, R2 ;  /* 0x000000040f0c7825 */ /* 0x040fe200078e0202 */
[----:B------:R1:W-:Y:S03]  /*15490*/  @P3 STG.E desc[UR16][R8.64], R26 ;  /* 0x0000001a08003986 */ /* 0x0003e6000c101910 */
[----:B------:R-:W-:Y:S01]  /*154a0*/  IMAD.WIDE R14, R15, 0x4, R10 ;  /* 0x000000040f0e7825 */ /* 0x000fe200078e020a */
[----:B------:R1:W-:Y:S03]  /*154b0*/  @P5 STG.E desc[UR16][R12.64], R239 ;  /* 0x000000ef0c005986 */ /* 0x0003e6000c101910 */
[C---:B------:R-:W-:Y:S01]  /*154c0*/  IMAD.WIDE R2, R17.reuse, 0x4, R2 ;  /* 0x0000000411027825 */ /* 0x040fe200078e0202 */
[----:B------:R1:W-:Y:S04]  /*154d0*/  @P2 STG.E desc[UR16][R14.64], R215 ;  /* 0x000000d70e002986 */ /* 0x0003e8000c101910 */
[----:B------:R1:W-:Y:S01]  /*154e0*/  @P1 STG.E desc[UR16][R2.64], R87 ;  /* 0x0000005702001986 */ /* 0x0003e2000c101910 */
[----:B------:R-:W-:Y:S01]  /*154f0*/  IMAD.WIDE R10, R17, 0x4, R10 ;  /* 0x00000004110a7825 */ /* 0x000fe200078e020a */
[----:B------:R-:W-:Y:S06]  /*15500*/  @!P0 EXIT ;  /* 0x000000000000894d */ /* 0x000fec0003800000 */
[----:B------:R-:W-:Y:S01]  /*15510*/  STG.E desc[UR16][R10.64], R27 ;  /* 0x0000001b0a007986 */ /* 0x000fe2000c101910 */
[----:B------:R-:W-:Y:S05]  /*15520*/  EXIT ;  /* 0x000000000000794d */ /* 0x000fea0003800000 */
.L_x_2:
[----:B------:R-:W-:-:S00]  /*15530*/  BRA `(.L_x_2) ;  /* 0xfffffffc00fc7947 */ /* 0x000fc0000383ffff */
[----:B------:R-:W-:-:S00]  /*15540*/  NOP ;  /* 0x0000000000007918 */ /* 0x000fc00000000000 */
        /* <DEDUP_REMOVED lines=11> */
.L_x_3:


//--------------------- .nv.shared.matmul_kernel  --------------------------
	.section	.nv.shared.matmul_kernel,"aw",@nobits
	.sectionflags	@""
	.align	16
	.zero		1024


//--------------------- .nv.shared.reserved.0     --------------------------
	.section	.nv.shared.reserved.0,"aw",@nobits
	.weak		__nv_reservedSMEM_offset_0_alias
	.size		__nv_reservedSMEM_offset_0_alias, 0, 0
	.other		__nv_reservedSMEM_offset_0_alias,@"STO_CUDA_RESERVED_SHARED STV_DEFAULT"
__nv_reservedSMEM_offset_0_alias:
	.zero		0


//--------------------- .nv.constant0.matmul_kernel --------------------------
	.section	.nv.constant0.matmul_kernel,"a",@progbits
	.sectionflags	@""
	.align	4
.nv.constant0.matmul_kernel:
	.zero		608


//--------------------- SYMBOLS --------------------------

	.type		.nv.reservedSmem.offset0,@object
	.size		.nv.reservedSmem.offset0,0x4
